//
// Generated by NVIDIA NVVM Compiler
//
// Compiler Build ID: CL-36424714
// Cuda compilation tools, release 13.0, V13.0.88
// Based on NVVM 20.0.0
//

.version 9.0
.target sm_100
.address_size 64

	// .globl	_Z16certify_u_for_mufPfS_S_S_S_ffffjjPbS_S_S_PaS_S_
.global .align 4 .b8 __cudart_i2opi_f[24] = {65, 144, 67, 60, 153, 149, 98, 219, 192, 221, 52, 245, 209, 87, 39, 252, 41, 21, 68, 78, 110, 131, 249, 162};

.visible .entry _Z16certify_u_for_mufPfS_S_S_S_ffffjjPbS_S_S_PaS_S_(
	.param .f32 _Z16certify_u_for_mufPfS_S_S_S_ffffjjPbS_S_S_PaS_S__param_0,
	.param .u64 .ptr .align 1 _Z16certify_u_for_mufPfS_S_S_S_ffffjjPbS_S_S_PaS_S__param_1,
	.param .u64 .ptr .align 1 _Z16certify_u_for_mufPfS_S_S_S_ffffjjPbS_S_S_PaS_S__param_2,
	.param .u64 .ptr .align 1 _Z16certify_u_for_mufPfS_S_S_S_ffffjjPbS_S_S_PaS_S__param_3,
	.param .u64 .ptr .align 1 _Z16certify_u_for_mufPfS_S_S_S_ffffjjPbS_S_S_PaS_S__param_4,
	.param .u64 .ptr .align 1 _Z16certify_u_for_mufPfS_S_S_S_ffffjjPbS_S_S_PaS_S__param_5,
	.param .f32 _Z16certify_u_for_mufPfS_S_S_S_ffffjjPbS_S_S_PaS_S__param_6,
	.param .f32 _Z16certify_u_for_mufPfS_S_S_S_ffffjjPbS_S_S_PaS_S__param_7,
	.param .f32 _Z16certify_u_for_mufPfS_S_S_S_ffffjjPbS_S_S_PaS_S__param_8,
	.param .f32 _Z16certify_u_for_mufPfS_S_S_S_ffffjjPbS_S_S_PaS_S__param_9,
	.param .u32 _Z16certify_u_for_mufPfS_S_S_S_ffffjjPbS_S_S_PaS_S__param_10,
	.param .u32 _Z16certify_u_for_mufPfS_S_S_S_ffffjjPbS_S_S_PaS_S__param_11,
	.param .u64 .ptr .align 1 _Z16certify_u_for_mufPfS_S_S_S_ffffjjPbS_S_S_PaS_S__param_12,
	.param .u64 .ptr .align 1 _Z16certify_u_for_mufPfS_S_S_S_ffffjjPbS_S_S_PaS_S__param_13,
	.param .u64 .ptr .align 1 _Z16certify_u_for_mufPfS_S_S_S_ffffjjPbS_S_S_PaS_S__param_14,
	.param .u64 .ptr .align 1 _Z16certify_u_for_mufPfS_S_S_S_ffffjjPbS_S_S_PaS_S__param_15,
	.param .u64 .ptr .align 1 _Z16certify_u_for_mufPfS_S_S_S_ffffjjPbS_S_S_PaS_S__param_16,
	.param .u64 .ptr .align 1 _Z16certify_u_for_mufPfS_S_S_S_ffffjjPbS_S_S_PaS_S__param_17,
	.param .u64 .ptr .align 1 _Z16certify_u_for_mufPfS_S_S_S_ffffjjPbS_S_S_PaS_S__param_18
)
{
	.local .align 8 .b8 	__local_depot0[40];
	.reg .b64 	%SP;
	.reg .b64 	%SPL;
	.reg .pred 	%p<510>;
	.reg .b16 	%rs<7>;
	.reg .b32 	%r<2173>;
	.reg .b32 	%f<1643>;
	.reg .b64 	%rd<910>;
	.reg .b64 	%fd<109>;

	mov.u64 	%SPL, __local_depot0;
	ld.param.f32 	%f381, [_Z16certify_u_for_mufPfS_S_S_S_ffffjjPbS_S_S_PaS_S__param_0];
	ld.param.f32 	%f382, [_Z16certify_u_for_mufPfS_S_S_S_ffffjjPbS_S_S_PaS_S__param_6];
	ld.param.f32 	%f383, [_Z16certify_u_for_mufPfS_S_S_S_ffffjjPbS_S_S_PaS_S__param_7];
	ld.param.f32 	%f384, [_Z16certify_u_for_mufPfS_S_S_S_ffffjjPbS_S_S_PaS_S__param_8];
	ld.param.f32 	%f385, [_Z16certify_u_for_mufPfS_S_S_S_ffffjjPbS_S_S_PaS_S__param_9];
	ld.param.u32 	%r758, [_Z16certify_u_for_mufPfS_S_S_S_ffffjjPbS_S_S_PaS_S__param_10];
	ld.param.u64 	%rd195, [_Z16certify_u_for_mufPfS_S_S_S_ffffjjPbS_S_S_PaS_S__param_12];
	ld.param.u64 	%rd196, [_Z16certify_u_for_mufPfS_S_S_S_ffffjjPbS_S_S_PaS_S__param_15];
	ld.param.u64 	%rd193, [_Z16certify_u_for_mufPfS_S_S_S_ffffjjPbS_S_S_PaS_S__param_17];
	ld.param.u64 	%rd194, [_Z16certify_u_for_mufPfS_S_S_S_ffffjjPbS_S_S_PaS_S__param_18];
	cvta.to.global.u64 	%rd1, %rd196;
	cvta.to.global.u64 	%rd2, %rd195;
	add.u64 	%rd3, %SPL, 0;
	add.u64 	%rd4, %SPL, 0;
	add.u64 	%rd5, %SPL, 0;
	add.u64 	%rd6, %SPL, 0;
	add.u64 	%rd7, %SPL, 0;
	add.u64 	%rd8, %SPL, 0;
	add.u64 	%rd9, %SPL, 32;
	add.u64 	%rd10, %SPL, 0;
	add.u64 	%rd11, %SPL, 0;
	add.u64 	%rd12, %SPL, 0;
	add.u64 	%rd13, %SPL, 0;
	add.u64 	%rd14, %SPL, 0;
	add.u64 	%rd15, %SPL, 0;
	add.u64 	%rd16, %SPL, 32;
	mov.u32 	%r759, %ctaid.x;
	mov.u32 	%r760, %ctaid.y;
	mov.u32 	%r761, %nctaid.x;
	mad.lo.s32 	%r762, %r760, %r761, %r759;
	mov.u32 	%r763, %ntid.x;
	mov.u32 	%r764, %ntid.y;
	mov.u32 	%r765, %tid.y;
	mov.u32 	%r766, %tid.x;
	mad.lo.s32 	%r767, %r762, %r764, %r765;
	mad.lo.s32 	%r1, %r767, %r763, %r766;
	setp.gt.s32 	%p8, %r1, 691199;
	@%p8 bra 	$L__BB0_484;
	ld.param.u64 	%rd851, [_Z16certify_u_for_mufPfS_S_S_S_ffffjjPbS_S_S_PaS_S__param_16];
	ld.param.u64 	%rd850, [_Z16certify_u_for_mufPfS_S_S_S_ffffjjPbS_S_S_PaS_S__param_14];
	ld.param.u64 	%rd849, [_Z16certify_u_for_mufPfS_S_S_S_ffffjjPbS_S_S_PaS_S__param_13];
	ld.param.u64 	%rd848, [_Z16certify_u_for_mufPfS_S_S_S_ffffjjPbS_S_S_PaS_S__param_5];
	ld.param.u64 	%rd847, [_Z16certify_u_for_mufPfS_S_S_S_ffffjjPbS_S_S_PaS_S__param_4];
	ld.param.u64 	%rd846, [_Z16certify_u_for_mufPfS_S_S_S_ffffjjPbS_S_S_PaS_S__param_3];
	ld.param.u64 	%rd845, [_Z16certify_u_for_mufPfS_S_S_S_ffffjjPbS_S_S_PaS_S__param_2];
	ld.param.u64 	%rd844, [_Z16certify_u_for_mufPfS_S_S_S_ffffjjPbS_S_S_PaS_S__param_1];
	cvta.to.global.u64 	%rd211, %rd844;
	cvta.to.global.u64 	%rd212, %rd845;
	cvta.to.global.u64 	%rd213, %rd846;
	cvta.to.global.u64 	%rd214, %rd847;
	cvta.to.global.u64 	%rd215, %rd848;
	cvta.to.global.u64 	%rd216, %rd851;
	cvta.to.global.u64 	%rd217, %rd193;
	cvta.to.global.u64 	%rd218, %rd194;
	cvta.to.global.u64 	%rd219, %rd849;
	cvta.to.global.u64 	%rd220, %rd850;
	cvt.s64.s32 	%rd221, %r1;
	mul.wide.s32 	%rd222, %r1, 4;
	add.s64 	%rd223, %rd211, %rd222;
	ld.global.f32 	%f386, [%rd223];
	add.s64 	%rd224, %rd212, %rd222;
	ld.global.f32 	%f2, [%rd224];
	add.s64 	%rd225, %rd213, %rd222;
	ld.global.f32 	%f3, [%rd225];
	add.s64 	%rd226, %rd214, %rd222;
	ld.global.f32 	%f4, [%rd226];
	add.s64 	%rd227, %rd215, %rd222;
	ld.global.f32 	%f5, [%rd227];
	add.s64 	%rd228, %rd216, %rd221;
	ld.global.u8 	%rs1, [%rd228];
	add.s64 	%rd229, %rd217, %rd222;
	ld.global.f32 	%f6, [%rd229];
	add.s64 	%rd230, %rd218, %rd222;
	ld.global.f32 	%f7, [%rd230];
	mul.f32 	%f387, %f2, %f4;
	mul.f32 	%f388, %f3, 0f40133333;
	mul.f32 	%f389, %f388, 0f40133333;
	div.rn.f32 	%f390, %f387, %f389;
	add.s64 	%rd231, %rd219, %rd222;
	st.global.f32 	[%rd231], %f390;
	add.s64 	%rd232, %rd220, %rd222;
	st.global.f32 	[%rd232], %f386;
	setp.geu.f32 	%p9, %f3, 0f00000000;
	setp.ltu.f32 	%p10, %f386, %f390;
	or.pred  	%p11, %p9, %p10;
	@%p11 bra 	$L__BB0_242;
	mul.f32 	%f9, %f3, %f3;
	mul.f32 	%f968, %f381, %f381;
	div.rn.f32 	%f969, %f9, %f968;
	add.f32 	%f970, %f969, 0f3F800000;
	rsqrt.approx.f32 	%f10, %f970;
	mov.f32 	%f971, 0f40C00000;
	mov.f32 	%f972, 0fC1200000;
	st.local.v2.f32 	[%rd16], {%f972, %f971};
	cvt.rn.f32.u32 	%f973, %r758;
	mov.f32 	%f974, 0f40C90FDB;
	div.rn.f32 	%f11, %f974, %f973;
	setp.eq.s16 	%p260, %rs1, 0;
	@%p260 bra 	$L__BB0_9;
	setp.eq.s32 	%p261, %r758, 0;
	add.f32 	%f976, %f386, %f386;
	mul.f32 	%f977, %f976, %f2;
	div.rn.f32 	%f978, %f977, %f4;
	mul.f32 	%f979, %f385, %f9;
	div.rn.f32 	%f980, %f979, %f381;
	mul.f32 	%f12, %f384, %f3;
	neg.f32 	%f981, %f381;
	mul.f32 	%f982, %f383, %f981;
	mul.f32 	%f13, %f382, %f982;
	fma.rn.f32 	%f983, %f381, %f385, %f978;
	add.f32 	%f14, %f983, %f980;
	@%p261 bra 	$L__BB0_241;
	add.f32 	%f986, %f381, %f381;
	mul.f32 	%f987, %f986, %f383;
	add.f32 	%f988, %f3, %f3;
	mul.f32 	%f989, %f383, %f988;
	mul.f32 	%f15, %f987, 0f00000000;
	mul.f32 	%f990, %f989, 0f00000000;
	mul.f32 	%f991, %f381, 0f3DCCCCCD;
	mul.f32 	%f16, %f991, 0f00000000;
	mul.f32 	%f992, %f3, 0fBDCCCCCD;
	mul.f32 	%f993, %f992, 0f00000000;
	sub.f32 	%f17, %f990, %f993;
	mul.f32 	%f18, %f10, %f6;
	mul.f32 	%f19, %f10, %f7;
	mul.f32 	%f994, %f381, 0fBDCCCCCD;
	mul.f32 	%f20, %f994, 0f00000000;
	mul.f32 	%f995, %f3, 0f3DCCCCCD;
	mul.f32 	%f996, %f995, 0f00000000;
	sub.f32 	%f21, %f990, %f996;
	mul.f32 	%f22, %f987, 0f41200000;
	mul.f32 	%f997, %f989, 0f41200000;
	mul.f32 	%f23, %f991, 0f41200000;
	mul.f32 	%f998, %f992, 0f41200000;
	sub.f32 	%f24, %f997, %f998;
	mul.f32 	%f25, %f994, 0f41200000;
	mul.f32 	%f999, %f995, 0f41200000;
	sub.f32 	%f26, %f997, %f999;
	neg.f32 	%f27, %f3;
	mov.f32 	%f1550, 0f00000000;
	mov.pred 	%p503, -1;
	mov.b64 	%rd852, 0;
	mov.u64 	%rd800, __cudart_i2opi_f;
$L__BB0_5:
	mov.pred 	%p1, %p503;
	shl.b64 	%rd543, %rd852, 2;
	add.s64 	%rd544, %rd16, %rd543;
	ld.local.f32 	%f1000, [%rd544];
	mul.f32 	%f39, %f381, %f1000;
	mul.f32 	%f40, %f1000, %f27;
	mov.b32 	%r1939, 0;
	mov.pred 	%p504, %p1;
$L__BB0_6:
	mul.f32 	%f1001, %f1550, 0f3F22F983;
	cvt.rni.s32.f32 	%r1951, %f1001;
	cvt.rn.f32.s32 	%f1002, %r1951;
	fma.rn.f32 	%f1003, %f1002, 0fBFC90FDA, %f1550;
	fma.rn.f32 	%f1004, %f1002, 0fB3A22168, %f1003;
	fma.rn.f32 	%f1553, %f1002, 0fA7C234C5, %f1004;
	abs.f32 	%f44, %f1550;
	setp.ltu.f32 	%p263, %f44, 0f47CE4780;
	mov.u32 	%r1943, %r1951;
	mov.f32 	%f1551, %f1553;
	@%p263 bra 	$L__BB0_19;
	setp.neu.f32 	%p264, %f44, 0f7F800000;
	@%p264 bra 	$L__BB0_14;
	mov.f32 	%f1007, 0f00000000;
	mul.rn.f32 	%f1551, %f1550, %f1007;
	mov.b32 	%r1943, 0;
	bra.uni 	$L__BB0_19;
$L__BB0_9:
	setp.eq.s32 	%p473, %r758, 0;
	@%p473 bra 	$L__BB0_241;
	add.f32 	%f1470, %f386, %f386;
	mul.f32 	%f1471, %f1470, %f2;
	div.rn.f32 	%f1472, %f1471, %f4;
	mul.f32 	%f1473, %f385, %f9;
	div.rn.f32 	%f1474, %f1473, %f381;
	mul.f32 	%f28, %f6, %f10;
	mul.f32 	%f29, %f384, %f3;
	mul.f32 	%f30, %f381, 0f00000000;
	neg.f32 	%f1475, %f381;
	mul.f32 	%f1476, %f383, %f1475;
	mul.f32 	%f31, %f382, %f1476;
	mul.f32 	%f32, %f3, 0f00000000;
	add.f32 	%f1477, %f381, %f381;
	mul.f32 	%f1478, %f1477, %f383;
	mul.f32 	%f33, %f1478, 0f00000000;
	mul.f32 	%f34, %f30, 0f00000000;
	add.f32 	%f1479, %f3, %f3;
	mul.f32 	%f1480, %f383, %f1479;
	mul.f32 	%f1481, %f1480, 0f00000000;
	mul.f32 	%f1482, %f32, 0f00000000;
	sub.f32 	%f35, %f1481, %f1482;
	fma.rn.f32 	%f1483, %f381, %f385, %f1472;
	add.f32 	%f36, %f1483, %f1474;
	mov.f32 	%f1590, 0f00000000;
	mov.pred 	%p505, -1;
	mov.b32 	%r2043, 0;
	mov.u64 	%rd831, __cudart_i2opi_f;
$L__BB0_11:
	mul.f32 	%f1484, %f1590, 0f3F22F983;
	cvt.rni.s32.f32 	%r2055, %f1484;
	cvt.rn.f32.s32 	%f1485, %r2055;
	fma.rn.f32 	%f1486, %f1485, 0fBFC90FDA, %f1590;
	fma.rn.f32 	%f1487, %f1485, 0fB3A22168, %f1486;
	fma.rn.f32 	%f1593, %f1485, 0fA7C234C5, %f1487;
	abs.f32 	%f180, %f1590;
	setp.ltu.f32 	%p475, %f180, 0f47CE4780;
	mov.u32 	%r2047, %r2055;
	mov.f32 	%f1591, %f1593;
	@%p475 bra 	$L__BB0_224;
	setp.neu.f32 	%p476, %f180, 0f7F800000;
	@%p476 bra 	$L__BB0_219;
	mov.f32 	%f1490, 0f00000000;
	mul.rn.f32 	%f1591, %f1590, %f1490;
	mov.b32 	%r2047, 0;
	bra.uni 	$L__BB0_224;
$L__BB0_14:
	mov.b32 	%r4, %f1550;
	shl.b32 	%r1356, %r4, 8;
	or.b32  	%r5, %r1356, -2147483648;
	mov.b64 	%rd853, 0;
	mov.b32 	%r1940, 0;
$L__BB0_15:
	.pragma "nounroll";
	mul.wide.u32 	%rd546, %r1940, 4;
	mov.u64 	%rd547, __cudart_i2opi_f;
	add.s64 	%rd548, %rd547, %rd546;
	ld.global.nc.u32 	%r1357, [%rd548];
	mad.wide.u32 	%rd549, %r1357, %r5, %rd853;
	shr.u64 	%rd853, %rd549, 32;
	add.s64 	%rd550, %rd15, %rd546;
	st.local.u32 	[%rd550], %rd549;
	add.s32 	%r1940, %r1940, 1;
	setp.ne.s32 	%p265, %r1940, 6;
	@%p265 bra 	$L__BB0_15;
	shr.u32 	%r1358, %r4, 23;
	st.local.u32 	[%rd15+24], %rd853;
	and.b32  	%r8, %r1358, 31;
	and.b32  	%r1359, %r1358, 224;
	add.s32 	%r1360, %r1359, -128;
	shr.u32 	%r1361, %r1360, 5;
	mul.wide.u32 	%rd551, %r1361, 4;
	sub.s64 	%rd20, %rd15, %rd551;
	ld.local.u32 	%r1941, [%rd20+24];
	ld.local.u32 	%r1942, [%rd20+20];
	setp.eq.s32 	%p266, %r8, 0;
	@%p266 bra 	$L__BB0_18;
	shf.l.wrap.b32 	%r1941, %r1942, %r1941, %r8;
	ld.local.u32 	%r1362, [%rd20+16];
	shf.l.wrap.b32 	%r1942, %r1362, %r1942, %r8;
$L__BB0_18:
	shr.u32 	%r1363, %r1941, 30;
	shf.l.wrap.b32 	%r1364, %r1942, %r1941, 2;
	shl.b32 	%r1365, %r1942, 2;
	shr.u32 	%r1366, %r1364, 31;
	add.s32 	%r1367, %r1366, %r1363;
	neg.s32 	%r1368, %r1367;
	setp.lt.s32 	%p267, %r4, 0;
	selp.b32 	%r1943, %r1368, %r1367, %p267;
	xor.b32  	%r1369, %r1364, %r4;
	shr.s32 	%r1370, %r1364, 31;
	xor.b32  	%r1371, %r1370, %r1364;
	xor.b32  	%r1372, %r1370, %r1365;
	cvt.u64.u32 	%rd552, %r1371;
	shl.b64 	%rd553, %rd552, 32;
	cvt.u64.u32 	%rd554, %r1372;
	or.b64  	%rd555, %rd553, %rd554;
	cvt.rn.f64.s64 	%fd55, %rd555;
	mul.f64 	%fd56, %fd55, 0d3BF921FB54442D19;
	cvt.rn.f32.f64 	%f1005, %fd56;
	neg.f32 	%f1006, %f1005;
	setp.lt.s32 	%p268, %r1369, 0;
	selp.f32 	%f1551, %f1006, %f1005, %p268;
$L__BB0_19:
	mul.rn.f32 	%f1008, %f1551, %f1551;
	and.b32  	%r1374, %r1943, 1;
	setp.eq.b32 	%p270, %r1374, 1;
	selp.f32 	%f1009, 0f3F800000, %f1551, %p270;
	fma.rn.f32 	%f1010, %f1008, %f1009, 0f00000000;
	fma.rn.f32 	%f1011, %f1008, 0f37CBAC00, 0fBAB607ED;
	selp.f32 	%f1012, %f1011, 0fB94D4153, %p270;
	selp.f32 	%f1013, 0f3D2AAABB, 0f3C0885E4, %p270;
	fma.rn.f32 	%f1014, %f1012, %f1008, %f1013;
	selp.f32 	%f1015, 0fBEFFFFFF, 0fBE2AAAA8, %p270;
	fma.rn.f32 	%f1016, %f1014, %f1008, %f1015;
	fma.rn.f32 	%f1017, %f1016, %f1010, %f1009;
	and.b32  	%r1375, %r1943, 2;
	setp.eq.s32 	%p271, %r1375, 0;
	mov.f32 	%f1018, 0f00000000;
	sub.f32 	%f1019, %f1018, %f1017;
	selp.f32 	%f48, %f1017, %f1019, %p271;
	mov.u32 	%r1947, %r1951;
	mov.f32 	%f1552, %f1553;
	@%p263 bra 	$L__BB0_27;
	setp.neu.f32 	%p272, %f44, 0f7F800000;
	@%p272 bra 	$L__BB0_22;
	mov.f32 	%f1022, 0f00000000;
	mul.rn.f32 	%f1552, %f1550, %f1022;
	mov.b32 	%r1947, 0;
	bra.uni 	$L__BB0_27;
$L__BB0_22:
	mov.b32 	%r17, %f1550;
	shl.b32 	%r1377, %r17, 8;
	or.b32  	%r18, %r1377, -2147483648;
	mov.b64 	%rd854, 0;
	mov.b32 	%r1944, 0;
$L__BB0_23:
	.pragma "nounroll";
	mul.wide.u32 	%rd557, %r1944, 4;
	mov.u64 	%rd558, __cudart_i2opi_f;
	add.s64 	%rd559, %rd558, %rd557;
	ld.global.nc.u32 	%r1378, [%rd559];
	mad.wide.u32 	%rd560, %r1378, %r18, %rd854;
	shr.u64 	%rd854, %rd560, 32;
	add.s64 	%rd561, %rd14, %rd557;
	st.local.u32 	[%rd561], %rd560;
	add.s32 	%r1944, %r1944, 1;
	setp.ne.s32 	%p273, %r1944, 6;
	@%p273 bra 	$L__BB0_23;
	shr.u32 	%r1379, %r17, 23;
	st.local.u32 	[%rd14+24], %rd854;
	and.b32  	%r21, %r1379, 31;
	and.b32  	%r1380, %r1379, 224;
	add.s32 	%r1381, %r1380, -128;
	shr.u32 	%r1382, %r1381, 5;
	mul.wide.u32 	%rd562, %r1382, 4;
	sub.s64 	%rd23, %rd14, %rd562;
	ld.local.u32 	%r1945, [%rd23+24];
	ld.local.u32 	%r1946, [%rd23+20];
	setp.eq.s32 	%p274, %r21, 0;
	@%p274 bra 	$L__BB0_26;
	shf.l.wrap.b32 	%r1945, %r1946, %r1945, %r21;
	ld.local.u32 	%r1383, [%rd23+16];
	shf.l.wrap.b32 	%r1946, %r1383, %r1946, %r21;
$L__BB0_26:
	shr.u32 	%r1384, %r1945, 30;
	shf.l.wrap.b32 	%r1385, %r1946, %r1945, 2;
	shl.b32 	%r1386, %r1946, 2;
	shr.u32 	%r1387, %r1385, 31;
	add.s32 	%r1388, %r1387, %r1384;
	neg.s32 	%r1389, %r1388;
	setp.lt.s32 	%p275, %r17, 0;
	selp.b32 	%r1947, %r1389, %r1388, %p275;
	xor.b32  	%r1390, %r1385, %r17;
	shr.s32 	%r1391, %r1385, 31;
	xor.b32  	%r1392, %r1391, %r1385;
	xor.b32  	%r1393, %r1391, %r1386;
	cvt.u64.u32 	%rd563, %r1392;
	shl.b64 	%rd564, %rd563, 32;
	cvt.u64.u32 	%rd565, %r1393;
	or.b64  	%rd566, %rd564, %rd565;
	cvt.rn.f64.s64 	%fd57, %rd566;
	mul.f64 	%fd58, %fd57, 0d3BF921FB54442D19;
	cvt.rn.f32.f64 	%f1020, %fd58;
	neg.f32 	%f1021, %f1020;
	setp.lt.s32 	%p276, %r1390, 0;
	selp.f32 	%f1552, %f1021, %f1020, %p276;
$L__BB0_27:
	add.s32 	%r1395, %r1947, 1;
	mul.rn.f32 	%f1023, %f1552, %f1552;
	and.b32  	%r1396, %r1947, 1;
	setp.eq.b32 	%p278, %r1396, 1;
	selp.f32 	%f1024, %f1552, 0f3F800000, %p278;
	fma.rn.f32 	%f1025, %f1023, %f1024, 0f00000000;
	fma.rn.f32 	%f1026, %f1023, 0f37CBAC00, 0fBAB607ED;
	selp.f32 	%f1027, 0fB94D4153, %f1026, %p278;
	selp.f32 	%f1028, 0f3C0885E4, 0f3D2AAABB, %p278;
	fma.rn.f32 	%f1029, %f1027, %f1023, %f1028;
	selp.f32 	%f1030, 0fBE2AAAA8, 0fBEFFFFFF, %p278;
	fma.rn.f32 	%f1031, %f1029, %f1023, %f1030;
	fma.rn.f32 	%f1032, %f1031, %f1025, %f1024;
	and.b32  	%r1397, %r1395, 2;
	setp.eq.s32 	%p279, %r1397, 0;
	mov.f32 	%f1033, 0f00000000;
	sub.f32 	%f1034, %f1033, %f1032;
	selp.f32 	%f52, %f1032, %f1034, %p279;
	@%p263 bra 	$L__BB0_35;
	setp.neu.f32 	%p280, %f44, 0f7F800000;
	@%p280 bra 	$L__BB0_30;
	mov.f32 	%f1037, 0f00000000;
	mul.rn.f32 	%f1553, %f1550, %f1037;
	mov.b32 	%r1951, 0;
	bra.uni 	$L__BB0_35;
$L__BB0_30:
	mov.b32 	%r30, %f1550;
	shl.b32 	%r1399, %r30, 8;
	or.b32  	%r31, %r1399, -2147483648;
	mov.b64 	%rd855, 0;
	mov.b32 	%r1948, 0;
$L__BB0_31:
	.pragma "nounroll";
	mul.wide.u32 	%rd568, %r1948, 4;
	mov.u64 	%rd569, __cudart_i2opi_f;
	add.s64 	%rd570, %rd569, %rd568;
	ld.global.nc.u32 	%r1400, [%rd570];
	mad.wide.u32 	%rd571, %r1400, %r31, %rd855;
	shr.u64 	%rd855, %rd571, 32;
	add.s64 	%rd572, %rd13, %rd568;
	st.local.u32 	[%rd572], %rd571;
	add.s32 	%r1948, %r1948, 1;
	setp.ne.s32 	%p281, %r1948, 6;
	@%p281 bra 	$L__BB0_31;
	shr.u32 	%r1401, %r30, 23;
	st.local.u32 	[%rd13+24], %rd855;
	and.b32  	%r34, %r1401, 31;
	and.b32  	%r1402, %r1401, 224;
	add.s32 	%r1403, %r1402, -128;
	shr.u32 	%r1404, %r1403, 5;
	mul.wide.u32 	%rd573, %r1404, 4;
	sub.s64 	%rd26, %rd13, %rd573;
	ld.local.u32 	%r1949, [%rd26+24];
	ld.local.u32 	%r1950, [%rd26+20];
	setp.eq.s32 	%p282, %r34, 0;
	@%p282 bra 	$L__BB0_34;
	shf.l.wrap.b32 	%r1949, %r1950, %r1949, %r34;
	ld.local.u32 	%r1405, [%rd26+16];
	shf.l.wrap.b32 	%r1950, %r1405, %r1950, %r34;
$L__BB0_34:
	shr.u32 	%r1406, %r1949, 30;
	shf.l.wrap.b32 	%r1407, %r1950, %r1949, 2;
	shl.b32 	%r1408, %r1950, 2;
	shr.u32 	%r1409, %r1407, 31;
	add.s32 	%r1410, %r1409, %r1406;
	neg.s32 	%r1411, %r1410;
	setp.lt.s32 	%p283, %r30, 0;
	selp.b32 	%r1951, %r1411, %r1410, %p283;
	xor.b32  	%r1412, %r1407, %r30;
	shr.s32 	%r1413, %r1407, 31;
	xor.b32  	%r1414, %r1413, %r1407;
	xor.b32  	%r1415, %r1413, %r1408;
	cvt.u64.u32 	%rd574, %r1414;
	shl.b64 	%rd575, %rd574, 32;
	cvt.u64.u32 	%rd576, %r1415;
	or.b64  	%rd577, %rd575, %rd576;
	cvt.rn.f64.s64 	%fd59, %rd577;
	mul.f64 	%fd60, %fd59, 0d3BF921FB54442D19;
	cvt.rn.f32.f64 	%f1035, %fd60;
	neg.f32 	%f1036, %f1035;
	setp.lt.s32 	%p284, %r1412, 0;
	selp.f32 	%f1553, %f1036, %f1035, %p284;
$L__BB0_35:
	mul.rn.f32 	%f1038, %f1553, %f1553;
	and.b32  	%r1417, %r1951, 1;
	setp.eq.b32 	%p286, %r1417, 1;
	selp.f32 	%f1039, 0f3F800000, %f1553, %p286;
	fma.rn.f32 	%f1040, %f1038, %f1039, 0f00000000;
	fma.rn.f32 	%f1041, %f1038, 0f37CBAC00, 0fBAB607ED;
	selp.f32 	%f1042, %f1041, 0fB94D4153, %p286;
	selp.f32 	%f1043, 0f3D2AAABB, 0f3C0885E4, %p286;
	fma.rn.f32 	%f1044, %f1042, %f1038, %f1043;
	selp.f32 	%f1045, 0fBEFFFFFF, 0fBE2AAAA8, %p286;
	fma.rn.f32 	%f1046, %f1044, %f1038, %f1045;
	fma.rn.f32 	%f1047, %f1046, %f1040, %f1039;
	and.b32  	%r1418, %r1951, 2;
	setp.eq.s32 	%p287, %r1418, 0;
	mov.f32 	%f1048, 0f00000000;
	sub.f32 	%f1049, %f1048, %f1047;
	selp.f32 	%f1050, %f1047, %f1049, %p287;
	fma.rn.f32 	%f1051, %f39, %f48, %f12;
	add.f32 	%f1052, %f13, %f1051;
	fma.rn.f32 	%f1053, %f40, %f52, %f1052;
	fma.rn.f32 	%f1054, %f15, %f52, %f1053;
	fma.rn.f32 	%f1055, %f16, %f52, %f1054;
	fma.rn.f32 	%f1056, %f17, %f1050, %f1055;
	div.rn.f32 	%f1057, %f1056, %f18;
	add.f32 	%f1058, %f14, %f1057;
	setp.lt.f32 	%p288, %f1594, %f1058;
	selp.f32 	%f1060, %f1058, %f1594, %p288;
	selp.f32 	%f1594, %f1058, %f1060, %p504;
	add.f32 	%f1550, %f11, %f1550;
	add.s32 	%r1939, %r1939, 1;
	setp.ne.s32 	%p289, %r1939, %r758;
	mov.pred 	%p504, 0;
	@%p289 bra 	$L__BB0_6;
	mov.b32 	%r1952, 0;
$L__BB0_37:
	mul.f32 	%f1061, %f1550, 0f3F22F983;
	cvt.rni.s32.f32 	%r1964, %f1061;
	cvt.rn.f32.s32 	%f1062, %r1964;
	fma.rn.f32 	%f1063, %f1062, 0fBFC90FDA, %f1550;
	fma.rn.f32 	%f1064, %f1062, 0fB3A22168, %f1063;
	fma.rn.f32 	%f1558, %f1062, 0fA7C234C5, %f1064;
	abs.f32 	%f61, %f1550;
	setp.ltu.f32 	%p290, %f61, 0f47CE4780;
	mov.u32 	%r1956, %r1964;
	mov.f32 	%f1556, %f1558;
	@%p290 bra 	$L__BB0_45;
	setp.eq.f32 	%p291, %f61, 0f7F800000;
	@%p291 bra 	$L__BB0_44;
	mov.b32 	%r46, %f1550;
	shl.b32 	%r1421, %r46, 8;
	or.b32  	%r47, %r1421, -2147483648;
	mov.b64 	%rd856, 0;
	mov.b32 	%r1953, 0;
$L__BB0_40:
	.pragma "nounroll";
	mul.wide.u32 	%rd579, %r1953, 4;
	mov.u64 	%rd580, __cudart_i2opi_f;
	add.s64 	%rd581, %rd580, %rd579;
	ld.global.nc.u32 	%r1422, [%rd581];
	mad.wide.u32 	%rd582, %r1422, %r47, %rd856;
	shr.u64 	%rd856, %rd582, 32;
	add.s64 	%rd583, %rd15, %rd579;
	st.local.u32 	[%rd583], %rd582;
	add.s32 	%r1953, %r1953, 1;
	setp.ne.s32 	%p292, %r1953, 6;
	@%p292 bra 	$L__BB0_40;
	shr.u32 	%r1423, %r46, 23;
	st.local.u32 	[%rd15+24], %rd856;
	and.b32  	%r50, %r1423, 31;
	and.b32  	%r1424, %r1423, 224;
	add.s32 	%r1425, %r1424, -128;
	shr.u32 	%r1426, %r1425, 5;
	mul.wide.u32 	%rd584, %r1426, 4;
	sub.s64 	%rd29, %rd15, %rd584;
	ld.local.u32 	%r1954, [%rd29+24];
	ld.local.u32 	%r1955, [%rd29+20];
	setp.eq.s32 	%p293, %r50, 0;
	@%p293 bra 	$L__BB0_43;
	shf.l.wrap.b32 	%r1954, %r1955, %r1954, %r50;
	ld.local.u32 	%r1427, [%rd29+16];
	shf.l.wrap.b32 	%r1955, %r1427, %r1955, %r50;
$L__BB0_43:
	shr.u32 	%r1428, %r1954, 30;
	shf.l.wrap.b32 	%r1429, %r1955, %r1954, 2;
	shl.b32 	%r1430, %r1955, 2;
	shr.u32 	%r1431, %r1429, 31;
	add.s32 	%r1432, %r1431, %r1428;
	neg.s32 	%r1433, %r1432;
	setp.lt.s32 	%p294, %r46, 0;
	selp.b32 	%r1956, %r1433, %r1432, %p294;
	xor.b32  	%r1434, %r1429, %r46;
	shr.s32 	%r1435, %r1429, 31;
	xor.b32  	%r1436, %r1435, %r1429;
	xor.b32  	%r1437, %r1435, %r1430;
	cvt.u64.u32 	%rd585, %r1436;
	shl.b64 	%rd586, %rd585, 32;
	cvt.u64.u32 	%rd587, %r1437;
	or.b64  	%rd588, %rd586, %rd587;
	cvt.rn.f64.s64 	%fd61, %rd588;
	mul.f64 	%fd62, %fd61, 0d3BF921FB54442D19;
	cvt.rn.f32.f64 	%f1065, %fd62;
	neg.f32 	%f1066, %f1065;
	setp.lt.s32 	%p295, %r1434, 0;
	selp.f32 	%f1556, %f1066, %f1065, %p295;
	bra.uni 	$L__BB0_45;
$L__BB0_44:
	mov.f32 	%f1067, 0f00000000;
	mul.rn.f32 	%f1556, %f1550, %f1067;
	mov.b32 	%r1956, 0;
$L__BB0_45:
	mul.rn.f32 	%f1068, %f1556, %f1556;
	and.b32  	%r1439, %r1956, 1;
	setp.eq.b32 	%p297, %r1439, 1;
	selp.f32 	%f1069, 0f3F800000, %f1556, %p297;
	fma.rn.f32 	%f1070, %f1068, %f1069, 0f00000000;
	fma.rn.f32 	%f1071, %f1068, 0f37CBAC00, 0fBAB607ED;
	selp.f32 	%f1072, %f1071, 0fB94D4153, %p297;
	selp.f32 	%f1073, 0f3D2AAABB, 0f3C0885E4, %p297;
	fma.rn.f32 	%f1074, %f1072, %f1068, %f1073;
	selp.f32 	%f1075, 0fBEFFFFFF, 0fBE2AAAA8, %p297;
	fma.rn.f32 	%f1076, %f1074, %f1068, %f1075;
	fma.rn.f32 	%f1077, %f1076, %f1070, %f1069;
	and.b32  	%r1440, %r1956, 2;
	setp.eq.s32 	%p298, %r1440, 0;
	mov.f32 	%f1078, 0f00000000;
	sub.f32 	%f1079, %f1078, %f1077;
	selp.f32 	%f65, %f1077, %f1079, %p298;
	mov.u32 	%r1960, %r1964;
	mov.f32 	%f1557, %f1558;
	@%p290 bra 	$L__BB0_53;
	setp.eq.f32 	%p299, %f61, 0f7F800000;
	@%p299 bra 	$L__BB0_52;
	mov.b32 	%r59, %f1550;
	shl.b32 	%r1442, %r59, 8;
	or.b32  	%r60, %r1442, -2147483648;
	mov.b64 	%rd857, 0;
	mov.b32 	%r1957, 0;
$L__BB0_48:
	.pragma "nounroll";
	mul.wide.u32 	%rd590, %r1957, 4;
	mov.u64 	%rd591, __cudart_i2opi_f;
	add.s64 	%rd592, %rd591, %rd590;
	ld.global.nc.u32 	%r1443, [%rd592];
	mad.wide.u32 	%rd593, %r1443, %r60, %rd857;
	shr.u64 	%rd857, %rd593, 32;
	add.s64 	%rd594, %rd14, %rd590;
	st.local.u32 	[%rd594], %rd593;
	add.s32 	%r1957, %r1957, 1;
	setp.ne.s32 	%p300, %r1957, 6;
	@%p300 bra 	$L__BB0_48;
	shr.u32 	%r1444, %r59, 23;
	st.local.u32 	[%rd14+24], %rd857;
	and.b32  	%r63, %r1444, 31;
	and.b32  	%r1445, %r1444, 224;
	add.s32 	%r1446, %r1445, -128;
	shr.u32 	%r1447, %r1446, 5;
	mul.wide.u32 	%rd595, %r1447, 4;
	sub.s64 	%rd32, %rd14, %rd595;
	ld.local.u32 	%r1958, [%rd32+24];
	ld.local.u32 	%r1959, [%rd32+20];
	setp.eq.s32 	%p301, %r63, 0;
	@%p301 bra 	$L__BB0_51;
	shf.l.wrap.b32 	%r1958, %r1959, %r1958, %r63;
	ld.local.u32 	%r1448, [%rd32+16];
	shf.l.wrap.b32 	%r1959, %r1448, %r1959, %r63;
$L__BB0_51:
	shr.u32 	%r1449, %r1958, 30;
	shf.l.wrap.b32 	%r1450, %r1959, %r1958, 2;
	shl.b32 	%r1451, %r1959, 2;
	shr.u32 	%r1452, %r1450, 31;
	add.s32 	%r1453, %r1452, %r1449;
	neg.s32 	%r1454, %r1453;
	setp.lt.s32 	%p302, %r59, 0;
	selp.b32 	%r1960, %r1454, %r1453, %p302;
	xor.b32  	%r1455, %r1450, %r59;
	shr.s32 	%r1456, %r1450, 31;
	xor.b32  	%r1457, %r1456, %r1450;
	xor.b32  	%r1458, %r1456, %r1451;
	cvt.u64.u32 	%rd596, %r1457;
	shl.b64 	%rd597, %rd596, 32;
	cvt.u64.u32 	%rd598, %r1458;
	or.b64  	%rd599, %rd597, %rd598;
	cvt.rn.f64.s64 	%fd63, %rd599;
	mul.f64 	%fd64, %fd63, 0d3BF921FB54442D19;
	cvt.rn.f32.f64 	%f1080, %fd64;
	neg.f32 	%f1081, %f1080;
	setp.lt.s32 	%p303, %r1455, 0;
	selp.f32 	%f1557, %f1081, %f1080, %p303;
	bra.uni 	$L__BB0_53;
$L__BB0_52:
	mov.f32 	%f1082, 0f00000000;
	mul.rn.f32 	%f1557, %f1550, %f1082;
	mov.b32 	%r1960, 0;
$L__BB0_53:
	add.s32 	%r1460, %r1960, 1;
	mul.rn.f32 	%f1083, %f1557, %f1557;
	and.b32  	%r1461, %r1960, 1;
	setp.eq.b32 	%p305, %r1461, 1;
	selp.f32 	%f1084, %f1557, 0f3F800000, %p305;
	fma.rn.f32 	%f1085, %f1083, %f1084, 0f00000000;
	fma.rn.f32 	%f1086, %f1083, 0f37CBAC00, 0fBAB607ED;
	selp.f32 	%f1087, 0fB94D4153, %f1086, %p305;
	selp.f32 	%f1088, 0f3C0885E4, 0f3D2AAABB, %p305;
	fma.rn.f32 	%f1089, %f1087, %f1083, %f1088;
	selp.f32 	%f1090, 0fBE2AAAA8, 0fBEFFFFFF, %p305;
	fma.rn.f32 	%f1091, %f1089, %f1083, %f1090;
	fma.rn.f32 	%f1092, %f1091, %f1085, %f1084;
	and.b32  	%r1462, %r1460, 2;
	setp.eq.s32 	%p306, %r1462, 0;
	mov.f32 	%f1093, 0f00000000;
	sub.f32 	%f1094, %f1093, %f1092;
	selp.f32 	%f69, %f1092, %f1094, %p306;
	@%p290 bra 	$L__BB0_61;
	setp.eq.f32 	%p307, %f61, 0f7F800000;
	@%p307 bra 	$L__BB0_60;
	mov.b32 	%r72, %f1550;
	shl.b32 	%r1464, %r72, 8;
	or.b32  	%r73, %r1464, -2147483648;
	mov.b64 	%rd858, 0;
	mov.b32 	%r1961, 0;
$L__BB0_56:
	.pragma "nounroll";
	mul.wide.u32 	%rd601, %r1961, 4;
	mov.u64 	%rd602, __cudart_i2opi_f;
	add.s64 	%rd603, %rd602, %rd601;
	ld.global.nc.u32 	%r1465, [%rd603];
	mad.wide.u32 	%rd604, %r1465, %r73, %rd858;
	shr.u64 	%rd858, %rd604, 32;
	add.s64 	%rd605, %rd13, %rd601;
	st.local.u32 	[%rd605], %rd604;
	add.s32 	%r1961, %r1961, 1;
	setp.ne.s32 	%p308, %r1961, 6;
	@%p308 bra 	$L__BB0_56;
	shr.u32 	%r1466, %r72, 23;
	st.local.u32 	[%rd13+24], %rd858;
	and.b32  	%r76, %r1466, 31;
	and.b32  	%r1467, %r1466, 224;
	add.s32 	%r1468, %r1467, -128;
	shr.u32 	%r1469, %r1468, 5;
	mul.wide.u32 	%rd606, %r1469, 4;
	sub.s64 	%rd35, %rd13, %rd606;
	ld.local.u32 	%r1962, [%rd35+24];
	ld.local.u32 	%r1963, [%rd35+20];
	setp.eq.s32 	%p309, %r76, 0;
	@%p309 bra 	$L__BB0_59;
	shf.l.wrap.b32 	%r1962, %r1963, %r1962, %r76;
	ld.local.u32 	%r1470, [%rd35+16];
	shf.l.wrap.b32 	%r1963, %r1470, %r1963, %r76;
$L__BB0_59:
	shr.u32 	%r1471, %r1962, 30;
	shf.l.wrap.b32 	%r1472, %r1963, %r1962, 2;
	shl.b32 	%r1473, %r1963, 2;
	shr.u32 	%r1474, %r1472, 31;
	add.s32 	%r1475, %r1474, %r1471;
	neg.s32 	%r1476, %r1475;
	setp.lt.s32 	%p310, %r72, 0;
	selp.b32 	%r1964, %r1476, %r1475, %p310;
	xor.b32  	%r1477, %r1472, %r72;
	shr.s32 	%r1478, %r1472, 31;
	xor.b32  	%r1479, %r1478, %r1472;
	xor.b32  	%r1480, %r1478, %r1473;
	cvt.u64.u32 	%rd607, %r1479;
	shl.b64 	%rd608, %rd607, 32;
	cvt.u64.u32 	%rd609, %r1480;
	or.b64  	%rd610, %rd608, %rd609;
	cvt.rn.f64.s64 	%fd65, %rd610;
	mul.f64 	%fd66, %fd65, 0d3BF921FB54442D19;
	cvt.rn.f32.f64 	%f1095, %fd66;
	neg.f32 	%f1096, %f1095;
	setp.lt.s32 	%p311, %r1477, 0;
	selp.f32 	%f1558, %f1096, %f1095, %p311;
	bra.uni 	$L__BB0_61;
$L__BB0_60:
	mov.f32 	%f1097, 0f00000000;
	mul.rn.f32 	%f1558, %f1550, %f1097;
	mov.b32 	%r1964, 0;
$L__BB0_61:
	mul.rn.f32 	%f1098, %f1558, %f1558;
	and.b32  	%r1482, %r1964, 1;
	setp.eq.b32 	%p312, %r1482, 1;
	selp.f32 	%f1099, 0f3F800000, %f1558, %p312;
	fma.rn.f32 	%f1100, %f1098, %f1099, 0f00000000;
	fma.rn.f32 	%f1101, %f1098, 0f37CBAC00, 0fBAB607ED;
	selp.f32 	%f1102, %f1101, 0fB94D4153, %p312;
	selp.f32 	%f1103, 0f3D2AAABB, 0f3C0885E4, %p312;
	fma.rn.f32 	%f1104, %f1102, %f1098, %f1103;
	selp.f32 	%f1105, 0fBEFFFFFF, 0fBE2AAAA8, %p312;
	fma.rn.f32 	%f1106, %f1104, %f1098, %f1105;
	fma.rn.f32 	%f1107, %f1106, %f1100, %f1099;
	and.b32  	%r1483, %r1964, 2;
	setp.eq.s32 	%p313, %r1483, 0;
	mov.f32 	%f1108, 0f00000000;
	sub.f32 	%f1109, %f1108, %f1107;
	selp.f32 	%f1110, %f1107, %f1109, %p313;
	fma.rn.f32 	%f1111, %f39, %f65, %f12;
	add.f32 	%f1112, %f13, %f1111;
	fma.rn.f32 	%f1113, %f40, %f69, %f1112;
	fma.rn.f32 	%f1114, %f15, %f69, %f1113;
	fma.rn.f32 	%f1115, %f16, %f69, %f1114;
	fma.rn.f32 	%f1116, %f17, %f1110, %f1115;
	div.rn.f32 	%f1117, %f1116, %f19;
	add.f32 	%f1118, %f14, %f1117;
	setp.lt.f32 	%p314, %f1594, %f1118;
	selp.f32 	%f1594, %f1118, %f1594, %p314;
	add.f32 	%f1550, %f11, %f1550;
	add.s32 	%r1952, %r1952, 1;
	setp.ne.s32 	%p315, %r1952, %r758;
	@%p315 bra 	$L__BB0_37;
	mov.b32 	%r1965, 0;
$L__BB0_63:
	mul.f32 	%f1119, %f1550, 0f3F22F983;
	cvt.rni.s32.f32 	%r1977, %f1119;
	cvt.rn.f32.s32 	%f1120, %r1977;
	fma.rn.f32 	%f1121, %f1120, 0fBFC90FDA, %f1550;
	fma.rn.f32 	%f1122, %f1120, 0fB3A22168, %f1121;
	fma.rn.f32 	%f1563, %f1120, 0fA7C234C5, %f1122;
	abs.f32 	%f78, %f1550;
	setp.ltu.f32 	%p316, %f78, 0f47CE4780;
	mov.u32 	%r1969, %r1977;
	mov.f32 	%f1561, %f1563;
	@%p316 bra 	$L__BB0_71;
	setp.eq.f32 	%p317, %f78, 0f7F800000;
	@%p317 bra 	$L__BB0_70;
	mov.b32 	%r88, %f1550;
	shl.b32 	%r1486, %r88, 8;
	or.b32  	%r89, %r1486, -2147483648;
	mov.b64 	%rd859, 0;
	mov.b32 	%r1966, 0;
$L__BB0_66:
	.pragma "nounroll";
	mul.wide.u32 	%rd612, %r1966, 4;
	mov.u64 	%rd613, __cudart_i2opi_f;
	add.s64 	%rd614, %rd613, %rd612;
	ld.global.nc.u32 	%r1487, [%rd614];
	mad.wide.u32 	%rd615, %r1487, %r89, %rd859;
	shr.u64 	%rd859, %rd615, 32;
	add.s64 	%rd616, %rd15, %rd612;
	st.local.u32 	[%rd616], %rd615;
	add.s32 	%r1966, %r1966, 1;
	setp.ne.s32 	%p318, %r1966, 6;
	@%p318 bra 	$L__BB0_66;
	shr.u32 	%r1488, %r88, 23;
	st.local.u32 	[%rd15+24], %rd859;
	and.b32  	%r92, %r1488, 31;
	and.b32  	%r1489, %r1488, 224;
	add.s32 	%r1490, %r1489, -128;
	shr.u32 	%r1491, %r1490, 5;
	mul.wide.u32 	%rd617, %r1491, 4;
	sub.s64 	%rd38, %rd15, %rd617;
	ld.local.u32 	%r1967, [%rd38+24];
	ld.local.u32 	%r1968, [%rd38+20];
	setp.eq.s32 	%p319, %r92, 0;
	@%p319 bra 	$L__BB0_69;
	shf.l.wrap.b32 	%r1967, %r1968, %r1967, %r92;
	ld.local.u32 	%r1492, [%rd38+16];
	shf.l.wrap.b32 	%r1968, %r1492, %r1968, %r92;
$L__BB0_69:
	shr.u32 	%r1493, %r1967, 30;
	shf.l.wrap.b32 	%r1494, %r1968, %r1967, 2;
	shl.b32 	%r1495, %r1968, 2;
	shr.u32 	%r1496, %r1494, 31;
	add.s32 	%r1497, %r1496, %r1493;
	neg.s32 	%r1498, %r1497;
	setp.lt.s32 	%p320, %r88, 0;
	selp.b32 	%r1969, %r1498, %r1497, %p320;
	xor.b32  	%r1499, %r1494, %r88;
	shr.s32 	%r1500, %r1494, 31;
	xor.b32  	%r1501, %r1500, %r1494;
	xor.b32  	%r1502, %r1500, %r1495;
	cvt.u64.u32 	%rd618, %r1501;
	shl.b64 	%rd619, %rd618, 32;
	cvt.u64.u32 	%rd620, %r1502;
	or.b64  	%rd621, %rd619, %rd620;
	cvt.rn.f64.s64 	%fd67, %rd621;
	mul.f64 	%fd68, %fd67, 0d3BF921FB54442D19;
	cvt.rn.f32.f64 	%f1123, %fd68;
	neg.f32 	%f1124, %f1123;
	setp.lt.s32 	%p321, %r1499, 0;
	selp.f32 	%f1561, %f1124, %f1123, %p321;
	bra.uni 	$L__BB0_71;
$L__BB0_70:
	mov.f32 	%f1125, 0f00000000;
	mul.rn.f32 	%f1561, %f1550, %f1125;
	mov.b32 	%r1969, 0;
$L__BB0_71:
	mul.rn.f32 	%f1126, %f1561, %f1561;
	and.b32  	%r1504, %r1969, 1;
	setp.eq.b32 	%p323, %r1504, 1;
	selp.f32 	%f1127, 0f3F800000, %f1561, %p323;
	fma.rn.f32 	%f1128, %f1126, %f1127, 0f00000000;
	fma.rn.f32 	%f1129, %f1126, 0f37CBAC00, 0fBAB607ED;
	selp.f32 	%f1130, %f1129, 0fB94D4153, %p323;
	selp.f32 	%f1131, 0f3D2AAABB, 0f3C0885E4, %p323;
	fma.rn.f32 	%f1132, %f1130, %f1126, %f1131;
	selp.f32 	%f1133, 0fBEFFFFFF, 0fBE2AAAA8, %p323;
	fma.rn.f32 	%f1134, %f1132, %f1126, %f1133;
	fma.rn.f32 	%f1135, %f1134, %f1128, %f1127;
	and.b32  	%r1505, %r1969, 2;
	setp.eq.s32 	%p324, %r1505, 0;
	mov.f32 	%f1136, 0f00000000;
	sub.f32 	%f1137, %f1136, %f1135;
	selp.f32 	%f82, %f1135, %f1137, %p324;
	mov.u32 	%r1973, %r1977;
	mov.f32 	%f1562, %f1563;
	@%p316 bra 	$L__BB0_79;
	setp.eq.f32 	%p325, %f78, 0f7F800000;
	@%p325 bra 	$L__BB0_78;
	mov.b32 	%r101, %f1550;
	shl.b32 	%r1507, %r101, 8;
	or.b32  	%r102, %r1507, -2147483648;
	mov.b64 	%rd860, 0;
	mov.b32 	%r1970, 0;
$L__BB0_74:
	.pragma "nounroll";
	mul.wide.u32 	%rd623, %r1970, 4;
	mov.u64 	%rd624, __cudart_i2opi_f;
	add.s64 	%rd625, %rd624, %rd623;
	ld.global.nc.u32 	%r1508, [%rd625];
	mad.wide.u32 	%rd626, %r1508, %r102, %rd860;
	shr.u64 	%rd860, %rd626, 32;
	add.s64 	%rd627, %rd14, %rd623;
	st.local.u32 	[%rd627], %rd626;
	add.s32 	%r1970, %r1970, 1;
	setp.ne.s32 	%p326, %r1970, 6;
	@%p326 bra 	$L__BB0_74;
	shr.u32 	%r1509, %r101, 23;
	st.local.u32 	[%rd14+24], %rd860;
	and.b32  	%r105, %r1509, 31;
	and.b32  	%r1510, %r1509, 224;
	add.s32 	%r1511, %r1510, -128;
	shr.u32 	%r1512, %r1511, 5;
	mul.wide.u32 	%rd628, %r1512, 4;
	sub.s64 	%rd41, %rd14, %rd628;
	ld.local.u32 	%r1971, [%rd41+24];
	ld.local.u32 	%r1972, [%rd41+20];
	setp.eq.s32 	%p327, %r105, 0;
	@%p327 bra 	$L__BB0_77;
	shf.l.wrap.b32 	%r1971, %r1972, %r1971, %r105;
	ld.local.u32 	%r1513, [%rd41+16];
	shf.l.wrap.b32 	%r1972, %r1513, %r1972, %r105;
$L__BB0_77:
	shr.u32 	%r1514, %r1971, 30;
	shf.l.wrap.b32 	%r1515, %r1972, %r1971, 2;
	shl.b32 	%r1516, %r1972, 2;
	shr.u32 	%r1517, %r1515, 31;
	add.s32 	%r1518, %r1517, %r1514;
	neg.s32 	%r1519, %r1518;
	setp.lt.s32 	%p328, %r101, 0;
	selp.b32 	%r1973, %r1519, %r1518, %p328;
	xor.b32  	%r1520, %r1515, %r101;
	shr.s32 	%r1521, %r1515, 31;
	xor.b32  	%r1522, %r1521, %r1515;
	xor.b32  	%r1523, %r1521, %r1516;
	cvt.u64.u32 	%rd629, %r1522;
	shl.b64 	%rd630, %rd629, 32;
	cvt.u64.u32 	%rd631, %r1523;
	or.b64  	%rd632, %rd630, %rd631;
	cvt.rn.f64.s64 	%fd69, %rd632;
	mul.f64 	%fd70, %fd69, 0d3BF921FB54442D19;
	cvt.rn.f32.f64 	%f1138, %fd70;
	neg.f32 	%f1139, %f1138;
	setp.lt.s32 	%p329, %r1520, 0;
	selp.f32 	%f1562, %f1139, %f1138, %p329;
	bra.uni 	$L__BB0_79;
$L__BB0_78:
	mov.f32 	%f1140, 0f00000000;
	mul.rn.f32 	%f1562, %f1550, %f1140;
	mov.b32 	%r1973, 0;
$L__BB0_79:
	add.s32 	%r1525, %r1973, 1;
	mul.rn.f32 	%f1141, %f1562, %f1562;
	and.b32  	%r1526, %r1973, 1;
	setp.eq.b32 	%p331, %r1526, 1;
	selp.f32 	%f1142, %f1562, 0f3F800000, %p331;
	fma.rn.f32 	%f1143, %f1141, %f1142, 0f00000000;
	fma.rn.f32 	%f1144, %f1141, 0f37CBAC00, 0fBAB607ED;
	selp.f32 	%f1145, 0fB94D4153, %f1144, %p331;
	selp.f32 	%f1146, 0f3C0885E4, 0f3D2AAABB, %p331;
	fma.rn.f32 	%f1147, %f1145, %f1141, %f1146;
	selp.f32 	%f1148, 0fBE2AAAA8, 0fBEFFFFFF, %p331;
	fma.rn.f32 	%f1149, %f1147, %f1141, %f1148;
	fma.rn.f32 	%f1150, %f1149, %f1143, %f1142;
	and.b32  	%r1527, %r1525, 2;
	setp.eq.s32 	%p332, %r1527, 0;
	mov.f32 	%f1151, 0f00000000;
	sub.f32 	%f1152, %f1151, %f1150;
	selp.f32 	%f86, %f1150, %f1152, %p332;
	@%p316 bra 	$L__BB0_87;
	setp.eq.f32 	%p333, %f78, 0f7F800000;
	@%p333 bra 	$L__BB0_86;
	mov.b32 	%r114, %f1550;
	shl.b32 	%r1529, %r114, 8;
	or.b32  	%r115, %r1529, -2147483648;
	mov.b64 	%rd861, 0;
	mov.b32 	%r1974, 0;
$L__BB0_82:
	.pragma "nounroll";
	mul.wide.u32 	%rd634, %r1974, 4;
	mov.u64 	%rd635, __cudart_i2opi_f;
	add.s64 	%rd636, %rd635, %rd634;
	ld.global.nc.u32 	%r1530, [%rd636];
	mad.wide.u32 	%rd637, %r1530, %r115, %rd861;
	shr.u64 	%rd861, %rd637, 32;
	add.s64 	%rd638, %rd13, %rd634;
	st.local.u32 	[%rd638], %rd637;
	add.s32 	%r1974, %r1974, 1;
	setp.ne.s32 	%p334, %r1974, 6;
	@%p334 bra 	$L__BB0_82;
	shr.u32 	%r1531, %r114, 23;
	st.local.u32 	[%rd13+24], %rd861;
	and.b32  	%r118, %r1531, 31;
	and.b32  	%r1532, %r1531, 224;
	add.s32 	%r1533, %r1532, -128;
	shr.u32 	%r1534, %r1533, 5;
	mul.wide.u32 	%rd639, %r1534, 4;
	sub.s64 	%rd44, %rd13, %rd639;
	ld.local.u32 	%r1975, [%rd44+24];
	ld.local.u32 	%r1976, [%rd44+20];
	setp.eq.s32 	%p335, %r118, 0;
	@%p335 bra 	$L__BB0_85;
	shf.l.wrap.b32 	%r1975, %r1976, %r1975, %r118;
	ld.local.u32 	%r1535, [%rd44+16];
	shf.l.wrap.b32 	%r1976, %r1535, %r1976, %r118;
$L__BB0_85:
	shr.u32 	%r1536, %r1975, 30;
	shf.l.wrap.b32 	%r1537, %r1976, %r1975, 2;
	shl.b32 	%r1538, %r1976, 2;
	shr.u32 	%r1539, %r1537, 31;
	add.s32 	%r1540, %r1539, %r1536;
	neg.s32 	%r1541, %r1540;
	setp.lt.s32 	%p336, %r114, 0;
	selp.b32 	%r1977, %r1541, %r1540, %p336;
	xor.b32  	%r1542, %r1537, %r114;
	shr.s32 	%r1543, %r1537, 31;
	xor.b32  	%r1544, %r1543, %r1537;
	xor.b32  	%r1545, %r1543, %r1538;
	cvt.u64.u32 	%rd640, %r1544;
	shl.b64 	%rd641, %rd640, 32;
	cvt.u64.u32 	%rd642, %r1545;
	or.b64  	%rd643, %rd641, %rd642;
	cvt.rn.f64.s64 	%fd71, %rd643;
	mul.f64 	%fd72, %fd71, 0d3BF921FB54442D19;
	cvt.rn.f32.f64 	%f1153, %fd72;
	neg.f32 	%f1154, %f1153;
	setp.lt.s32 	%p337, %r1542, 0;
	selp.f32 	%f1563, %f1154, %f1153, %p337;
	bra.uni 	$L__BB0_87;
$L__BB0_86:
	mov.f32 	%f1155, 0f00000000;
	mul.rn.f32 	%f1563, %f1550, %f1155;
	mov.b32 	%r1977, 0;
$L__BB0_87:
	mul.rn.f32 	%f1156, %f1563, %f1563;
	and.b32  	%r1547, %r1977, 1;
	setp.eq.b32 	%p338, %r1547, 1;
	selp.f32 	%f1157, 0f3F800000, %f1563, %p338;
	fma.rn.f32 	%f1158, %f1156, %f1157, 0f00000000;
	fma.rn.f32 	%f1159, %f1156, 0f37CBAC00, 0fBAB607ED;
	selp.f32 	%f1160, %f1159, 0fB94D4153, %p338;
	selp.f32 	%f1161, 0f3D2AAABB, 0f3C0885E4, %p338;
	fma.rn.f32 	%f1162, %f1160, %f1156, %f1161;
	selp.f32 	%f1163, 0fBEFFFFFF, 0fBE2AAAA8, %p338;
	fma.rn.f32 	%f1164, %f1162, %f1156, %f1163;
	fma.rn.f32 	%f1165, %f1164, %f1158, %f1157;
	and.b32  	%r1548, %r1977, 2;
	setp.eq.s32 	%p339, %r1548, 0;
	mov.f32 	%f1166, 0f00000000;
	sub.f32 	%f1167, %f1166, %f1165;
	selp.f32 	%f1168, %f1165, %f1167, %p339;
	fma.rn.f32 	%f1169, %f39, %f82, %f12;
	add.f32 	%f1170, %f13, %f1169;
	fma.rn.f32 	%f1171, %f40, %f86, %f1170;
	fma.rn.f32 	%f1172, %f15, %f86, %f1171;
	fma.rn.f32 	%f1173, %f20, %f86, %f1172;
	fma.rn.f32 	%f1174, %f21, %f1168, %f1173;
	div.rn.f32 	%f1175, %f1174, %f18;
	add.f32 	%f1176, %f14, %f1175;
	setp.lt.f32 	%p340, %f1594, %f1176;
	selp.f32 	%f1594, %f1176, %f1594, %p340;
	add.f32 	%f1550, %f11, %f1550;
	add.s32 	%r1965, %r1965, 1;
	setp.ne.s32 	%p341, %r1965, %r758;
	@%p341 bra 	$L__BB0_63;
	mov.b32 	%r1978, 0;
$L__BB0_89:
	mul.f32 	%f1177, %f1550, 0f3F22F983;
	cvt.rni.s32.f32 	%r1990, %f1177;
	cvt.rn.f32.s32 	%f1178, %r1990;
	fma.rn.f32 	%f1179, %f1178, 0fBFC90FDA, %f1550;
	fma.rn.f32 	%f1180, %f1178, 0fB3A22168, %f1179;
	fma.rn.f32 	%f1568, %f1178, 0fA7C234C5, %f1180;
	abs.f32 	%f95, %f1550;
	setp.ltu.f32 	%p342, %f95, 0f47CE4780;
	mov.u32 	%r1982, %r1990;
	mov.f32 	%f1566, %f1568;
	@%p342 bra 	$L__BB0_97;
	setp.eq.f32 	%p343, %f95, 0f7F800000;
	@%p343 bra 	$L__BB0_96;
	mov.b32 	%r130, %f1550;
	shl.b32 	%r1551, %r130, 8;
	or.b32  	%r131, %r1551, -2147483648;
	mov.b64 	%rd862, 0;
	mov.b32 	%r1979, 0;
$L__BB0_92:
	.pragma "nounroll";
	mul.wide.u32 	%rd645, %r1979, 4;
	mov.u64 	%rd646, __cudart_i2opi_f;
	add.s64 	%rd647, %rd646, %rd645;
	ld.global.nc.u32 	%r1552, [%rd647];
	mad.wide.u32 	%rd648, %r1552, %r131, %rd862;
	shr.u64 	%rd862, %rd648, 32;
	add.s64 	%rd649, %rd15, %rd645;
	st.local.u32 	[%rd649], %rd648;
	add.s32 	%r1979, %r1979, 1;
	setp.ne.s32 	%p344, %r1979, 6;
	@%p344 bra 	$L__BB0_92;
	shr.u32 	%r1553, %r130, 23;
	st.local.u32 	[%rd15+24], %rd862;
	and.b32  	%r134, %r1553, 31;
	and.b32  	%r1554, %r1553, 224;
	add.s32 	%r1555, %r1554, -128;
	shr.u32 	%r1556, %r1555, 5;
	mul.wide.u32 	%rd650, %r1556, 4;
	sub.s64 	%rd47, %rd15, %rd650;
	ld.local.u32 	%r1980, [%rd47+24];
	ld.local.u32 	%r1981, [%rd47+20];
	setp.eq.s32 	%p345, %r134, 0;
	@%p345 bra 	$L__BB0_95;
	shf.l.wrap.b32 	%r1980, %r1981, %r1980, %r134;
	ld.local.u32 	%r1557, [%rd47+16];
	shf.l.wrap.b32 	%r1981, %r1557, %r1981, %r134;
$L__BB0_95:
	shr.u32 	%r1558, %r1980, 30;
	shf.l.wrap.b32 	%r1559, %r1981, %r1980, 2;
	shl.b32 	%r1560, %r1981, 2;
	shr.u32 	%r1561, %r1559, 31;
	add.s32 	%r1562, %r1561, %r1558;
	neg.s32 	%r1563, %r1562;
	setp.lt.s32 	%p346, %r130, 0;
	selp.b32 	%r1982, %r1563, %r1562, %p346;
	xor.b32  	%r1564, %r1559, %r130;
	shr.s32 	%r1565, %r1559, 31;
	xor.b32  	%r1566, %r1565, %r1559;
	xor.b32  	%r1567, %r1565, %r1560;
	cvt.u64.u32 	%rd651, %r1566;
	shl.b64 	%rd652, %rd651, 32;
	cvt.u64.u32 	%rd653, %r1567;
	or.b64  	%rd654, %rd652, %rd653;
	cvt.rn.f64.s64 	%fd73, %rd654;
	mul.f64 	%fd74, %fd73, 0d3BF921FB54442D19;
	cvt.rn.f32.f64 	%f1181, %fd74;
	neg.f32 	%f1182, %f1181;
	setp.lt.s32 	%p347, %r1564, 0;
	selp.f32 	%f1566, %f1182, %f1181, %p347;
	bra.uni 	$L__BB0_97;
$L__BB0_96:
	mov.f32 	%f1183, 0f00000000;
	mul.rn.f32 	%f1566, %f1550, %f1183;
	mov.b32 	%r1982, 0;
$L__BB0_97:
	mul.rn.f32 	%f1184, %f1566, %f1566;
	and.b32  	%r1569, %r1982, 1;
	setp.eq.b32 	%p349, %r1569, 1;
	selp.f32 	%f1185, 0f3F800000, %f1566, %p349;
	fma.rn.f32 	%f1186, %f1184, %f1185, 0f00000000;
	fma.rn.f32 	%f1187, %f1184, 0f37CBAC00, 0fBAB607ED;
	selp.f32 	%f1188, %f1187, 0fB94D4153, %p349;
	selp.f32 	%f1189, 0f3D2AAABB, 0f3C0885E4, %p349;
	fma.rn.f32 	%f1190, %f1188, %f1184, %f1189;
	selp.f32 	%f1191, 0fBEFFFFFF, 0fBE2AAAA8, %p349;
	fma.rn.f32 	%f1192, %f1190, %f1184, %f1191;
	fma.rn.f32 	%f1193, %f1192, %f1186, %f1185;
	and.b32  	%r1570, %r1982, 2;
	setp.eq.s32 	%p350, %r1570, 0;
	mov.f32 	%f1194, 0f00000000;
	sub.f32 	%f1195, %f1194, %f1193;
	selp.f32 	%f99, %f1193, %f1195, %p350;
	mov.u32 	%r1986, %r1990;
	mov.f32 	%f1567, %f1568;
	@%p342 bra 	$L__BB0_105;
	setp.eq.f32 	%p351, %f95, 0f7F800000;
	@%p351 bra 	$L__BB0_104;
	mov.b32 	%r143, %f1550;
	shl.b32 	%r1572, %r143, 8;
	or.b32  	%r144, %r1572, -2147483648;
	mov.b64 	%rd863, 0;
	mov.b32 	%r1983, 0;
$L__BB0_100:
	.pragma "nounroll";
	mul.wide.u32 	%rd656, %r1983, 4;
	mov.u64 	%rd657, __cudart_i2opi_f;
	add.s64 	%rd658, %rd657, %rd656;
	ld.global.nc.u32 	%r1573, [%rd658];
	mad.wide.u32 	%rd659, %r1573, %r144, %rd863;
	shr.u64 	%rd863, %rd659, 32;
	add.s64 	%rd660, %rd14, %rd656;
	st.local.u32 	[%rd660], %rd659;
	add.s32 	%r1983, %r1983, 1;
	setp.ne.s32 	%p352, %r1983, 6;
	@%p352 bra 	$L__BB0_100;
	shr.u32 	%r1574, %r143, 23;
	st.local.u32 	[%rd14+24], %rd863;
	and.b32  	%r147, %r1574, 31;
	and.b32  	%r1575, %r1574, 224;
	add.s32 	%r1576, %r1575, -128;
	shr.u32 	%r1577, %r1576, 5;
	mul.wide.u32 	%rd661, %r1577, 4;
	sub.s64 	%rd50, %rd14, %rd661;
	ld.local.u32 	%r1984, [%rd50+24];
	ld.local.u32 	%r1985, [%rd50+20];
	setp.eq.s32 	%p353, %r147, 0;
	@%p353 bra 	$L__BB0_103;
	shf.l.wrap.b32 	%r1984, %r1985, %r1984, %r147;
	ld.local.u32 	%r1578, [%rd50+16];
	shf.l.wrap.b32 	%r1985, %r1578, %r1985, %r147;
$L__BB0_103:
	shr.u32 	%r1579, %r1984, 30;
	shf.l.wrap.b32 	%r1580, %r1985, %r1984, 2;
	shl.b32 	%r1581, %r1985, 2;
	shr.u32 	%r1582, %r1580, 31;
	add.s32 	%r1583, %r1582, %r1579;
	neg.s32 	%r1584, %r1583;
	setp.lt.s32 	%p354, %r143, 0;
	selp.b32 	%r1986, %r1584, %r1583, %p354;
	xor.b32  	%r1585, %r1580, %r143;
	shr.s32 	%r1586, %r1580, 31;
	xor.b32  	%r1587, %r1586, %r1580;
	xor.b32  	%r1588, %r1586, %r1581;
	cvt.u64.u32 	%rd662, %r1587;
	shl.b64 	%rd663, %rd662, 32;
	cvt.u64.u32 	%rd664, %r1588;
	or.b64  	%rd665, %rd663, %rd664;
	cvt.rn.f64.s64 	%fd75, %rd665;
	mul.f64 	%fd76, %fd75, 0d3BF921FB54442D19;
	cvt.rn.f32.f64 	%f1196, %fd76;
	neg.f32 	%f1197, %f1196;
	setp.lt.s32 	%p355, %r1585, 0;
	selp.f32 	%f1567, %f1197, %f1196, %p355;
	bra.uni 	$L__BB0_105;
$L__BB0_104:
	mov.f32 	%f1198, 0f00000000;
	mul.rn.f32 	%f1567, %f1550, %f1198;
	mov.b32 	%r1986, 0;
$L__BB0_105:
	add.s32 	%r1590, %r1986, 1;
	mul.rn.f32 	%f1199, %f1567, %f1567;
	and.b32  	%r1591, %r1986, 1;
	setp.eq.b32 	%p357, %r1591, 1;
	selp.f32 	%f1200, %f1567, 0f3F800000, %p357;
	fma.rn.f32 	%f1201, %f1199, %f1200, 0f00000000;
	fma.rn.f32 	%f1202, %f1199, 0f37CBAC00, 0fBAB607ED;
	selp.f32 	%f1203, 0fB94D4153, %f1202, %p357;
	selp.f32 	%f1204, 0f3C0885E4, 0f3D2AAABB, %p357;
	fma.rn.f32 	%f1205, %f1203, %f1199, %f1204;
	selp.f32 	%f1206, 0fBE2AAAA8, 0fBEFFFFFF, %p357;
	fma.rn.f32 	%f1207, %f1205, %f1199, %f1206;
	fma.rn.f32 	%f1208, %f1207, %f1201, %f1200;
	and.b32  	%r1592, %r1590, 2;
	setp.eq.s32 	%p358, %r1592, 0;
	mov.f32 	%f1209, 0f00000000;
	sub.f32 	%f1210, %f1209, %f1208;
	selp.f32 	%f103, %f1208, %f1210, %p358;
	@%p342 bra 	$L__BB0_113;
	setp.eq.f32 	%p359, %f95, 0f7F800000;
	@%p359 bra 	$L__BB0_112;
	mov.b32 	%r156, %f1550;
	shl.b32 	%r1594, %r156, 8;
	or.b32  	%r157, %r1594, -2147483648;
	mov.b64 	%rd864, 0;
	mov.b32 	%r1987, 0;
$L__BB0_108:
	.pragma "nounroll";
	mul.wide.u32 	%rd667, %r1987, 4;
	mov.u64 	%rd668, __cudart_i2opi_f;
	add.s64 	%rd669, %rd668, %rd667;
	ld.global.nc.u32 	%r1595, [%rd669];
	mad.wide.u32 	%rd670, %r1595, %r157, %rd864;
	shr.u64 	%rd864, %rd670, 32;
	add.s64 	%rd671, %rd13, %rd667;
	st.local.u32 	[%rd671], %rd670;
	add.s32 	%r1987, %r1987, 1;
	setp.ne.s32 	%p360, %r1987, 6;
	@%p360 bra 	$L__BB0_108;
	shr.u32 	%r1596, %r156, 23;
	st.local.u32 	[%rd13+24], %rd864;
	and.b32  	%r160, %r1596, 31;
	and.b32  	%r1597, %r1596, 224;
	add.s32 	%r1598, %r1597, -128;
	shr.u32 	%r1599, %r1598, 5;
	mul.wide.u32 	%rd672, %r1599, 4;
	sub.s64 	%rd53, %rd13, %rd672;
	ld.local.u32 	%r1988, [%rd53+24];
	ld.local.u32 	%r1989, [%rd53+20];
	setp.eq.s32 	%p361, %r160, 0;
	@%p361 bra 	$L__BB0_111;
	shf.l.wrap.b32 	%r1988, %r1989, %r1988, %r160;
	ld.local.u32 	%r1600, [%rd53+16];
	shf.l.wrap.b32 	%r1989, %r1600, %r1989, %r160;
$L__BB0_111:
	shr.u32 	%r1601, %r1988, 30;
	shf.l.wrap.b32 	%r1602, %r1989, %r1988, 2;
	shl.b32 	%r1603, %r1989, 2;
	shr.u32 	%r1604, %r1602, 31;
	add.s32 	%r1605, %r1604, %r1601;
	neg.s32 	%r1606, %r1605;
	setp.lt.s32 	%p362, %r156, 0;
	selp.b32 	%r1990, %r1606, %r1605, %p362;
	xor.b32  	%r1607, %r1602, %r156;
	shr.s32 	%r1608, %r1602, 31;
	xor.b32  	%r1609, %r1608, %r1602;
	xor.b32  	%r1610, %r1608, %r1603;
	cvt.u64.u32 	%rd673, %r1609;
	shl.b64 	%rd674, %rd673, 32;
	cvt.u64.u32 	%rd675, %r1610;
	or.b64  	%rd676, %rd674, %rd675;
	cvt.rn.f64.s64 	%fd77, %rd676;
	mul.f64 	%fd78, %fd77, 0d3BF921FB54442D19;
	cvt.rn.f32.f64 	%f1211, %fd78;
	neg.f32 	%f1212, %f1211;
	setp.lt.s32 	%p363, %r1607, 0;
	selp.f32 	%f1568, %f1212, %f1211, %p363;
	bra.uni 	$L__BB0_113;
$L__BB0_112:
	mov.f32 	%f1213, 0f00000000;
	mul.rn.f32 	%f1568, %f1550, %f1213;
	mov.b32 	%r1990, 0;
$L__BB0_113:
	mul.rn.f32 	%f1214, %f1568, %f1568;
	and.b32  	%r1612, %r1990, 1;
	setp.eq.b32 	%p364, %r1612, 1;
	selp.f32 	%f1215, 0f3F800000, %f1568, %p364;
	fma.rn.f32 	%f1216, %f1214, %f1215, 0f00000000;
	fma.rn.f32 	%f1217, %f1214, 0f37CBAC00, 0fBAB607ED;
	selp.f32 	%f1218, %f1217, 0fB94D4153, %p364;
	selp.f32 	%f1219, 0f3D2AAABB, 0f3C0885E4, %p364;
	fma.rn.f32 	%f1220, %f1218, %f1214, %f1219;
	selp.f32 	%f1221, 0fBEFFFFFF, 0fBE2AAAA8, %p364;
	fma.rn.f32 	%f1222, %f1220, %f1214, %f1221;
	fma.rn.f32 	%f1223, %f1222, %f1216, %f1215;
	and.b32  	%r1613, %r1990, 2;
	setp.eq.s32 	%p365, %r1613, 0;
	mov.f32 	%f1224, 0f00000000;
	sub.f32 	%f1225, %f1224, %f1223;
	selp.f32 	%f1226, %f1223, %f1225, %p365;
	fma.rn.f32 	%f1227, %f39, %f99, %f12;
	add.f32 	%f1228, %f13, %f1227;
	fma.rn.f32 	%f1229, %f40, %f103, %f1228;
	fma.rn.f32 	%f1230, %f15, %f103, %f1229;
	fma.rn.f32 	%f1231, %f20, %f103, %f1230;
	fma.rn.f32 	%f1232, %f21, %f1226, %f1231;
	div.rn.f32 	%f1233, %f1232, %f19;
	add.f32 	%f1234, %f14, %f1233;
	setp.lt.f32 	%p366, %f1594, %f1234;
	selp.f32 	%f1594, %f1234, %f1594, %p366;
	add.f32 	%f1550, %f11, %f1550;
	add.s32 	%r1978, %r1978, 1;
	setp.ne.s32 	%p367, %r1978, %r758;
	@%p367 bra 	$L__BB0_89;
	mov.b32 	%r1991, 0;
$L__BB0_115:
	mul.f32 	%f1235, %f1550, 0f3F22F983;
	cvt.rni.s32.f32 	%r2003, %f1235;
	cvt.rn.f32.s32 	%f1236, %r2003;
	fma.rn.f32 	%f1237, %f1236, 0fBFC90FDA, %f1550;
	fma.rn.f32 	%f1238, %f1236, 0fB3A22168, %f1237;
	fma.rn.f32 	%f1573, %f1236, 0fA7C234C5, %f1238;
	abs.f32 	%f112, %f1550;
	setp.ltu.f32 	%p368, %f112, 0f47CE4780;
	mov.u32 	%r1995, %r2003;
	mov.f32 	%f1571, %f1573;
	@%p368 bra 	$L__BB0_123;
	setp.eq.f32 	%p369, %f112, 0f7F800000;
	@%p369 bra 	$L__BB0_122;
	mov.b32 	%r172, %f1550;
	shl.b32 	%r1616, %r172, 8;
	or.b32  	%r173, %r1616, -2147483648;
	mov.b64 	%rd865, 0;
	mov.b32 	%r1992, 0;
$L__BB0_118:
	.pragma "nounroll";
	mul.wide.u32 	%rd678, %r1992, 4;
	mov.u64 	%rd679, __cudart_i2opi_f;
	add.s64 	%rd680, %rd679, %rd678;
	ld.global.nc.u32 	%r1617, [%rd680];
	mad.wide.u32 	%rd681, %r1617, %r173, %rd865;
	shr.u64 	%rd865, %rd681, 32;
	add.s64 	%rd682, %rd15, %rd678;
	st.local.u32 	[%rd682], %rd681;
	add.s32 	%r1992, %r1992, 1;
	setp.ne.s32 	%p370, %r1992, 6;
	@%p370 bra 	$L__BB0_118;
	shr.u32 	%r1618, %r172, 23;
	st.local.u32 	[%rd15+24], %rd865;
	and.b32  	%r176, %r1618, 31;
	and.b32  	%r1619, %r1618, 224;
	add.s32 	%r1620, %r1619, -128;
	shr.u32 	%r1621, %r1620, 5;
	mul.wide.u32 	%rd683, %r1621, 4;
	sub.s64 	%rd56, %rd15, %rd683;
	ld.local.u32 	%r1993, [%rd56+24];
	ld.local.u32 	%r1994, [%rd56+20];
	setp.eq.s32 	%p371, %r176, 0;
	@%p371 bra 	$L__BB0_121;
	shf.l.wrap.b32 	%r1993, %r1994, %r1993, %r176;
	ld.local.u32 	%r1622, [%rd56+16];
	shf.l.wrap.b32 	%r1994, %r1622, %r1994, %r176;
$L__BB0_121:
	shr.u32 	%r1623, %r1993, 30;
	shf.l.wrap.b32 	%r1624, %r1994, %r1993, 2;
	shl.b32 	%r1625, %r1994, 2;
	shr.u32 	%r1626, %r1624, 31;
	add.s32 	%r1627, %r1626, %r1623;
	neg.s32 	%r1628, %r1627;
	setp.lt.s32 	%p372, %r172, 0;
	selp.b32 	%r1995, %r1628, %r1627, %p372;
	xor.b32  	%r1629, %r1624, %r172;
	shr.s32 	%r1630, %r1624, 31;
	xor.b32  	%r1631, %r1630, %r1624;
	xor.b32  	%r1632, %r1630, %r1625;
	cvt.u64.u32 	%rd684, %r1631;
	shl.b64 	%rd685, %rd684, 32;
	cvt.u64.u32 	%rd686, %r1632;
	or.b64  	%rd687, %rd685, %rd686;
	cvt.rn.f64.s64 	%fd79, %rd687;
	mul.f64 	%fd80, %fd79, 0d3BF921FB54442D19;
	cvt.rn.f32.f64 	%f1239, %fd80;
	neg.f32 	%f1240, %f1239;
	setp.lt.s32 	%p373, %r1629, 0;
	selp.f32 	%f1571, %f1240, %f1239, %p373;
	bra.uni 	$L__BB0_123;
$L__BB0_122:
	mov.f32 	%f1241, 0f00000000;
	mul.rn.f32 	%f1571, %f1550, %f1241;
	mov.b32 	%r1995, 0;
$L__BB0_123:
	mul.rn.f32 	%f1242, %f1571, %f1571;
	and.b32  	%r1634, %r1995, 1;
	setp.eq.b32 	%p375, %r1634, 1;
	selp.f32 	%f1243, 0f3F800000, %f1571, %p375;
	fma.rn.f32 	%f1244, %f1242, %f1243, 0f00000000;
	fma.rn.f32 	%f1245, %f1242, 0f37CBAC00, 0fBAB607ED;
	selp.f32 	%f1246, %f1245, 0fB94D4153, %p375;
	selp.f32 	%f1247, 0f3D2AAABB, 0f3C0885E4, %p375;
	fma.rn.f32 	%f1248, %f1246, %f1242, %f1247;
	selp.f32 	%f1249, 0fBEFFFFFF, 0fBE2AAAA8, %p375;
	fma.rn.f32 	%f1250, %f1248, %f1242, %f1249;
	fma.rn.f32 	%f1251, %f1250, %f1244, %f1243;
	and.b32  	%r1635, %r1995, 2;
	setp.eq.s32 	%p376, %r1635, 0;
	mov.f32 	%f1252, 0f00000000;
	sub.f32 	%f1253, %f1252, %f1251;
	selp.f32 	%f116, %f1251, %f1253, %p376;
	mov.u32 	%r1999, %r2003;
	mov.f32 	%f1572, %f1573;
	@%p368 bra 	$L__BB0_131;
	setp.eq.f32 	%p377, %f112, 0f7F800000;
	@%p377 bra 	$L__BB0_130;
	mov.b32 	%r185, %f1550;
	shl.b32 	%r1637, %r185, 8;
	or.b32  	%r186, %r1637, -2147483648;
	mov.b64 	%rd866, 0;
	mov.b32 	%r1996, 0;
$L__BB0_126:
	.pragma "nounroll";
	mul.wide.u32 	%rd689, %r1996, 4;
	mov.u64 	%rd690, __cudart_i2opi_f;
	add.s64 	%rd691, %rd690, %rd689;
	ld.global.nc.u32 	%r1638, [%rd691];
	mad.wide.u32 	%rd692, %r1638, %r186, %rd866;
	shr.u64 	%rd866, %rd692, 32;
	add.s64 	%rd693, %rd14, %rd689;
	st.local.u32 	[%rd693], %rd692;
	add.s32 	%r1996, %r1996, 1;
	setp.ne.s32 	%p378, %r1996, 6;
	@%p378 bra 	$L__BB0_126;
	shr.u32 	%r1639, %r185, 23;
	st.local.u32 	[%rd14+24], %rd866;
	and.b32  	%r189, %r1639, 31;
	and.b32  	%r1640, %r1639, 224;
	add.s32 	%r1641, %r1640, -128;
	shr.u32 	%r1642, %r1641, 5;
	mul.wide.u32 	%rd694, %r1642, 4;
	sub.s64 	%rd59, %rd14, %rd694;
	ld.local.u32 	%r1997, [%rd59+24];
	ld.local.u32 	%r1998, [%rd59+20];
	setp.eq.s32 	%p379, %r189, 0;
	@%p379 bra 	$L__BB0_129;
	shf.l.wrap.b32 	%r1997, %r1998, %r1997, %r189;
	ld.local.u32 	%r1643, [%rd59+16];
	shf.l.wrap.b32 	%r1998, %r1643, %r1998, %r189;
$L__BB0_129:
	shr.u32 	%r1644, %r1997, 30;
	shf.l.wrap.b32 	%r1645, %r1998, %r1997, 2;
	shl.b32 	%r1646, %r1998, 2;
	shr.u32 	%r1647, %r1645, 31;
	add.s32 	%r1648, %r1647, %r1644;
	neg.s32 	%r1649, %r1648;
	setp.lt.s32 	%p380, %r185, 0;
	selp.b32 	%r1999, %r1649, %r1648, %p380;
	xor.b32  	%r1650, %r1645, %r185;
	shr.s32 	%r1651, %r1645, 31;
	xor.b32  	%r1652, %r1651, %r1645;
	xor.b32  	%r1653, %r1651, %r1646;
	cvt.u64.u32 	%rd695, %r1652;
	shl.b64 	%rd696, %rd695, 32;
	cvt.u64.u32 	%rd697, %r1653;
	or.b64  	%rd698, %rd696, %rd697;
	cvt.rn.f64.s64 	%fd81, %rd698;
	mul.f64 	%fd82, %fd81, 0d3BF921FB54442D19;
	cvt.rn.f32.f64 	%f1254, %fd82;
	neg.f32 	%f1255, %f1254;
	setp.lt.s32 	%p381, %r1650, 0;
	selp.f32 	%f1572, %f1255, %f1254, %p381;
	bra.uni 	$L__BB0_131;
$L__BB0_130:
	mov.f32 	%f1256, 0f00000000;
	mul.rn.f32 	%f1572, %f1550, %f1256;
	mov.b32 	%r1999, 0;
$L__BB0_131:
	add.s32 	%r1655, %r1999, 1;
	mul.rn.f32 	%f1257, %f1572, %f1572;
	and.b32  	%r1656, %r1999, 1;
	setp.eq.b32 	%p383, %r1656, 1;
	selp.f32 	%f1258, %f1572, 0f3F800000, %p383;
	fma.rn.f32 	%f1259, %f1257, %f1258, 0f00000000;
	fma.rn.f32 	%f1260, %f1257, 0f37CBAC00, 0fBAB607ED;
	selp.f32 	%f1261, 0fB94D4153, %f1260, %p383;
	selp.f32 	%f1262, 0f3C0885E4, 0f3D2AAABB, %p383;
	fma.rn.f32 	%f1263, %f1261, %f1257, %f1262;
	selp.f32 	%f1264, 0fBE2AAAA8, 0fBEFFFFFF, %p383;
	fma.rn.f32 	%f1265, %f1263, %f1257, %f1264;
	fma.rn.f32 	%f1266, %f1265, %f1259, %f1258;
	and.b32  	%r1657, %r1655, 2;
	setp.eq.s32 	%p384, %r1657, 0;
	mov.f32 	%f1267, 0f00000000;
	sub.f32 	%f1268, %f1267, %f1266;
	selp.f32 	%f120, %f1266, %f1268, %p384;
	@%p368 bra 	$L__BB0_139;
	setp.eq.f32 	%p385, %f112, 0f7F800000;
	@%p385 bra 	$L__BB0_138;
	mov.b32 	%r198, %f1550;
	shl.b32 	%r1659, %r198, 8;
	or.b32  	%r199, %r1659, -2147483648;
	mov.b64 	%rd867, 0;
	mov.b32 	%r2000, 0;
$L__BB0_134:
	.pragma "nounroll";
	mul.wide.u32 	%rd700, %r2000, 4;
	mov.u64 	%rd701, __cudart_i2opi_f;
	add.s64 	%rd702, %rd701, %rd700;
	ld.global.nc.u32 	%r1660, [%rd702];
	mad.wide.u32 	%rd703, %r1660, %r199, %rd867;
	shr.u64 	%rd867, %rd703, 32;
	add.s64 	%rd704, %rd13, %rd700;
	st.local.u32 	[%rd704], %rd703;
	add.s32 	%r2000, %r2000, 1;
	setp.ne.s32 	%p386, %r2000, 6;
	@%p386 bra 	$L__BB0_134;
	shr.u32 	%r1661, %r198, 23;
	st.local.u32 	[%rd13+24], %rd867;
	and.b32  	%r202, %r1661, 31;
	and.b32  	%r1662, %r1661, 224;
	add.s32 	%r1663, %r1662, -128;
	shr.u32 	%r1664, %r1663, 5;
	mul.wide.u32 	%rd705, %r1664, 4;
	sub.s64 	%rd62, %rd13, %rd705;
	ld.local.u32 	%r2001, [%rd62+24];
	ld.local.u32 	%r2002, [%rd62+20];
	setp.eq.s32 	%p387, %r202, 0;
	@%p387 bra 	$L__BB0_137;
	shf.l.wrap.b32 	%r2001, %r2002, %r2001, %r202;
	ld.local.u32 	%r1665, [%rd62+16];
	shf.l.wrap.b32 	%r2002, %r1665, %r2002, %r202;
$L__BB0_137:
	shr.u32 	%r1666, %r2001, 30;
	shf.l.wrap.b32 	%r1667, %r2002, %r2001, 2;
	shl.b32 	%r1668, %r2002, 2;
	shr.u32 	%r1669, %r1667, 31;
	add.s32 	%r1670, %r1669, %r1666;
	neg.s32 	%r1671, %r1670;
	setp.lt.s32 	%p388, %r198, 0;
	selp.b32 	%r2003, %r1671, %r1670, %p388;
	xor.b32  	%r1672, %r1667, %r198;
	shr.s32 	%r1673, %r1667, 31;
	xor.b32  	%r1674, %r1673, %r1667;
	xor.b32  	%r1675, %r1673, %r1668;
	cvt.u64.u32 	%rd706, %r1674;
	shl.b64 	%rd707, %rd706, 32;
	cvt.u64.u32 	%rd708, %r1675;
	or.b64  	%rd709, %rd707, %rd708;
	cvt.rn.f64.s64 	%fd83, %rd709;
	mul.f64 	%fd84, %fd83, 0d3BF921FB54442D19;
	cvt.rn.f32.f64 	%f1269, %fd84;
	neg.f32 	%f1270, %f1269;
	setp.lt.s32 	%p389, %r1672, 0;
	selp.f32 	%f1573, %f1270, %f1269, %p389;
	bra.uni 	$L__BB0_139;
$L__BB0_138:
	mov.f32 	%f1271, 0f00000000;
	mul.rn.f32 	%f1573, %f1550, %f1271;
	mov.b32 	%r2003, 0;
$L__BB0_139:
	mul.rn.f32 	%f1272, %f1573, %f1573;
	and.b32  	%r1677, %r2003, 1;
	setp.eq.b32 	%p390, %r1677, 1;
	selp.f32 	%f1273, 0f3F800000, %f1573, %p390;
	fma.rn.f32 	%f1274, %f1272, %f1273, 0f00000000;
	fma.rn.f32 	%f1275, %f1272, 0f37CBAC00, 0fBAB607ED;
	selp.f32 	%f1276, %f1275, 0fB94D4153, %p390;
	selp.f32 	%f1277, 0f3D2AAABB, 0f3C0885E4, %p390;
	fma.rn.f32 	%f1278, %f1276, %f1272, %f1277;
	selp.f32 	%f1279, 0fBEFFFFFF, 0fBE2AAAA8, %p390;
	fma.rn.f32 	%f1280, %f1278, %f1272, %f1279;
	fma.rn.f32 	%f1281, %f1280, %f1274, %f1273;
	and.b32  	%r1678, %r2003, 2;
	setp.eq.s32 	%p391, %r1678, 0;
	mov.f32 	%f1282, 0f00000000;
	sub.f32 	%f1283, %f1282, %f1281;
	selp.f32 	%f1284, %f1281, %f1283, %p391;
	fma.rn.f32 	%f1285, %f39, %f116, %f12;
	add.f32 	%f1286, %f13, %f1285;
	fma.rn.f32 	%f1287, %f40, %f120, %f1286;
	fma.rn.f32 	%f1288, %f22, %f120, %f1287;
	fma.rn.f32 	%f1289, %f23, %f120, %f1288;
	fma.rn.f32 	%f1290, %f24, %f1284, %f1289;
	div.rn.f32 	%f1291, %f1290, %f18;
	add.f32 	%f1292, %f14, %f1291;
	setp.lt.f32 	%p392, %f1594, %f1292;
	selp.f32 	%f1594, %f1292, %f1594, %p392;
	add.f32 	%f1550, %f11, %f1550;
	add.s32 	%r1991, %r1991, 1;
	setp.ne.s32 	%p393, %r1991, %r758;
	@%p393 bra 	$L__BB0_115;
	mov.b32 	%r2004, 0;
$L__BB0_141:
	mul.f32 	%f1293, %f1550, 0f3F22F983;
	cvt.rni.s32.f32 	%r2016, %f1293;
	cvt.rn.f32.s32 	%f1294, %r2016;
	fma.rn.f32 	%f1295, %f1294, 0fBFC90FDA, %f1550;
	fma.rn.f32 	%f1296, %f1294, 0fB3A22168, %f1295;
	fma.rn.f32 	%f1578, %f1294, 0fA7C234C5, %f1296;
	abs.f32 	%f129, %f1550;
	setp.ltu.f32 	%p394, %f129, 0f47CE4780;
	mov.u32 	%r2008, %r2016;
	mov.f32 	%f1576, %f1578;
	@%p394 bra 	$L__BB0_149;
	setp.eq.f32 	%p395, %f129, 0f7F800000;
	@%p395 bra 	$L__BB0_148;
	mov.b32 	%r214, %f1550;
	shl.b32 	%r1681, %r214, 8;
	or.b32  	%r215, %r1681, -2147483648;
	mov.b64 	%rd868, 0;
	mov.b32 	%r2005, 0;
$L__BB0_144:
	.pragma "nounroll";
	mul.wide.u32 	%rd711, %r2005, 4;
	mov.u64 	%rd712, __cudart_i2opi_f;
	add.s64 	%rd713, %rd712, %rd711;
	ld.global.nc.u32 	%r1682, [%rd713];
	mad.wide.u32 	%rd714, %r1682, %r215, %rd868;
	shr.u64 	%rd868, %rd714, 32;
	add.s64 	%rd715, %rd15, %rd711;
	st.local.u32 	[%rd715], %rd714;
	add.s32 	%r2005, %r2005, 1;
	setp.ne.s32 	%p396, %r2005, 6;
	@%p396 bra 	$L__BB0_144;
	shr.u32 	%r1683, %r214, 23;
	st.local.u32 	[%rd15+24], %rd868;
	and.b32  	%r218, %r1683, 31;
	and.b32  	%r1684, %r1683, 224;
	add.s32 	%r1685, %r1684, -128;
	shr.u32 	%r1686, %r1685, 5;
	mul.wide.u32 	%rd716, %r1686, 4;
	sub.s64 	%rd65, %rd15, %rd716;
	ld.local.u32 	%r2006, [%rd65+24];
	ld.local.u32 	%r2007, [%rd65+20];
	setp.eq.s32 	%p397, %r218, 0;
	@%p397 bra 	$L__BB0_147;
	shf.l.wrap.b32 	%r2006, %r2007, %r2006, %r218;
	ld.local.u32 	%r1687, [%rd65+16];
	shf.l.wrap.b32 	%r2007, %r1687, %r2007, %r218;
$L__BB0_147:
	shr.u32 	%r1688, %r2006, 30;
	shf.l.wrap.b32 	%r1689, %r2007, %r2006, 2;
	shl.b32 	%r1690, %r2007, 2;
	shr.u32 	%r1691, %r1689, 31;
	add.s32 	%r1692, %r1691, %r1688;
	neg.s32 	%r1693, %r1692;
	setp.lt.s32 	%p398, %r214, 0;
	selp.b32 	%r2008, %r1693, %r1692, %p398;
	xor.b32  	%r1694, %r1689, %r214;
	shr.s32 	%r1695, %r1689, 31;
	xor.b32  	%r1696, %r1695, %r1689;
	xor.b32  	%r1697, %r1695, %r1690;
	cvt.u64.u32 	%rd717, %r1696;
	shl.b64 	%rd718, %rd717, 32;
	cvt.u64.u32 	%rd719, %r1697;
	or.b64  	%rd720, %rd718, %rd719;
	cvt.rn.f64.s64 	%fd85, %rd720;
	mul.f64 	%fd86, %fd85, 0d3BF921FB54442D19;
	cvt.rn.f32.f64 	%f1297, %fd86;
	neg.f32 	%f1298, %f1297;
	setp.lt.s32 	%p399, %r1694, 0;
	selp.f32 	%f1576, %f1298, %f1297, %p399;
	bra.uni 	$L__BB0_149;
$L__BB0_148:
	mov.f32 	%f1299, 0f00000000;
	mul.rn.f32 	%f1576, %f1550, %f1299;
	mov.b32 	%r2008, 0;
$L__BB0_149:
	mul.rn.f32 	%f1300, %f1576, %f1576;
	and.b32  	%r1699, %r2008, 1;
	setp.eq.b32 	%p401, %r1699, 1;
	selp.f32 	%f1301, 0f3F800000, %f1576, %p401;
	fma.rn.f32 	%f1302, %f1300, %f1301, 0f00000000;
	fma.rn.f32 	%f1303, %f1300, 0f37CBAC00, 0fBAB607ED;
	selp.f32 	%f1304, %f1303, 0fB94D4153, %p401;
	selp.f32 	%f1305, 0f3D2AAABB, 0f3C0885E4, %p401;
	fma.rn.f32 	%f1306, %f1304, %f1300, %f1305;
	selp.f32 	%f1307, 0fBEFFFFFF, 0fBE2AAAA8, %p401;
	fma.rn.f32 	%f1308, %f1306, %f1300, %f1307;
	fma.rn.f32 	%f1309, %f1308, %f1302, %f1301;
	and.b32  	%r1700, %r2008, 2;
	setp.eq.s32 	%p402, %r1700, 0;
	mov.f32 	%f1310, 0f00000000;
	sub.f32 	%f1311, %f1310, %f1309;
	selp.f32 	%f133, %f1309, %f1311, %p402;
	mov.u32 	%r2012, %r2016;
	mov.f32 	%f1577, %f1578;
	@%p394 bra 	$L__BB0_157;
	setp.eq.f32 	%p403, %f129, 0f7F800000;
	@%p403 bra 	$L__BB0_156;
	mov.b32 	%r227, %f1550;
	shl.b32 	%r1702, %r227, 8;
	or.b32  	%r228, %r1702, -2147483648;
	mov.b64 	%rd869, 0;
	mov.b32 	%r2009, 0;
$L__BB0_152:
	.pragma "nounroll";
	mul.wide.u32 	%rd722, %r2009, 4;
	mov.u64 	%rd723, __cudart_i2opi_f;
	add.s64 	%rd724, %rd723, %rd722;
	ld.global.nc.u32 	%r1703, [%rd724];
	mad.wide.u32 	%rd725, %r1703, %r228, %rd869;
	shr.u64 	%rd869, %rd725, 32;
	add.s64 	%rd726, %rd14, %rd722;
	st.local.u32 	[%rd726], %rd725;
	add.s32 	%r2009, %r2009, 1;
	setp.ne.s32 	%p404, %r2009, 6;
	@%p404 bra 	$L__BB0_152;
	shr.u32 	%r1704, %r227, 23;
	st.local.u32 	[%rd14+24], %rd869;
	and.b32  	%r231, %r1704, 31;
	and.b32  	%r1705, %r1704, 224;
	add.s32 	%r1706, %r1705, -128;
	shr.u32 	%r1707, %r1706, 5;
	mul.wide.u32 	%rd727, %r1707, 4;
	sub.s64 	%rd68, %rd14, %rd727;
	ld.local.u32 	%r2010, [%rd68+24];
	ld.local.u32 	%r2011, [%rd68+20];
	setp.eq.s32 	%p405, %r231, 0;
	@%p405 bra 	$L__BB0_155;
	shf.l.wrap.b32 	%r2010, %r2011, %r2010, %r231;
	ld.local.u32 	%r1708, [%rd68+16];
	shf.l.wrap.b32 	%r2011, %r1708, %r2011, %r231;
$L__BB0_155:
	shr.u32 	%r1709, %r2010, 30;
	shf.l.wrap.b32 	%r1710, %r2011, %r2010, 2;
	shl.b32 	%r1711, %r2011, 2;
	shr.u32 	%r1712, %r1710, 31;
	add.s32 	%r1713, %r1712, %r1709;
	neg.s32 	%r1714, %r1713;
	setp.lt.s32 	%p406, %r227, 0;
	selp.b32 	%r2012, %r1714, %r1713, %p406;
	xor.b32  	%r1715, %r1710, %r227;
	shr.s32 	%r1716, %r1710, 31;
	xor.b32  	%r1717, %r1716, %r1710;
	xor.b32  	%r1718, %r1716, %r1711;
	cvt.u64.u32 	%rd728, %r1717;
	shl.b64 	%rd729, %rd728, 32;
	cvt.u64.u32 	%rd730, %r1718;
	or.b64  	%rd731, %rd729, %rd730;
	cvt.rn.f64.s64 	%fd87, %rd731;
	mul.f64 	%fd88, %fd87, 0d3BF921FB54442D19;
	cvt.rn.f32.f64 	%f1312, %fd88;
	neg.f32 	%f1313, %f1312;
	setp.lt.s32 	%p407, %r1715, 0;
	selp.f32 	%f1577, %f1313, %f1312, %p407;
	bra.uni 	$L__BB0_157;
$L__BB0_156:
	mov.f32 	%f1314, 0f00000000;
	mul.rn.f32 	%f1577, %f1550, %f1314;
	mov.b32 	%r2012, 0;
$L__BB0_157:
	add.s32 	%r1720, %r2012, 1;
	mul.rn.f32 	%f1315, %f1577, %f1577;
	and.b32  	%r1721, %r2012, 1;
	setp.eq.b32 	%p409, %r1721, 1;
	selp.f32 	%f1316, %f1577, 0f3F800000, %p409;
	fma.rn.f32 	%f1317, %f1315, %f1316, 0f00000000;
	fma.rn.f32 	%f1318, %f1315, 0f37CBAC00, 0fBAB607ED;
	selp.f32 	%f1319, 0fB94D4153, %f1318, %p409;
	selp.f32 	%f1320, 0f3C0885E4, 0f3D2AAABB, %p409;
	fma.rn.f32 	%f1321, %f1319, %f1315, %f1320;
	selp.f32 	%f1322, 0fBE2AAAA8, 0fBEFFFFFF, %p409;
	fma.rn.f32 	%f1323, %f1321, %f1315, %f1322;
	fma.rn.f32 	%f1324, %f1323, %f1317, %f1316;
	and.b32  	%r1722, %r1720, 2;
	setp.eq.s32 	%p410, %r1722, 0;
	mov.f32 	%f1325, 0f00000000;
	sub.f32 	%f1326, %f1325, %f1324;
	selp.f32 	%f137, %f1324, %f1326, %p410;
	@%p394 bra 	$L__BB0_165;
	setp.eq.f32 	%p411, %f129, 0f7F800000;
	@%p411 bra 	$L__BB0_164;
	mov.b32 	%r240, %f1550;
	shl.b32 	%r1724, %r240, 8;
	or.b32  	%r241, %r1724, -2147483648;
	mov.b64 	%rd870, 0;
	mov.b32 	%r2013, 0;
$L__BB0_160:
	.pragma "nounroll";
	mul.wide.u32 	%rd733, %r2013, 4;
	mov.u64 	%rd734, __cudart_i2opi_f;
	add.s64 	%rd735, %rd734, %rd733;
	ld.global.nc.u32 	%r1725, [%rd735];
	mad.wide.u32 	%rd736, %r1725, %r241, %rd870;
	shr.u64 	%rd870, %rd736, 32;
	add.s64 	%rd737, %rd13, %rd733;
	st.local.u32 	[%rd737], %rd736;
	add.s32 	%r2013, %r2013, 1;
	setp.ne.s32 	%p412, %r2013, 6;
	@%p412 bra 	$L__BB0_160;
	shr.u32 	%r1726, %r240, 23;
	st.local.u32 	[%rd13+24], %rd870;
	and.b32  	%r244, %r1726, 31;
	and.b32  	%r1727, %r1726, 224;
	add.s32 	%r1728, %r1727, -128;
	shr.u32 	%r1729, %r1728, 5;
	mul.wide.u32 	%rd738, %r1729, 4;
	sub.s64 	%rd71, %rd13, %rd738;
	ld.local.u32 	%r2014, [%rd71+24];
	ld.local.u32 	%r2015, [%rd71+20];
	setp.eq.s32 	%p413, %r244, 0;
	@%p413 bra 	$L__BB0_163;
	shf.l.wrap.b32 	%r2014, %r2015, %r2014, %r244;
	ld.local.u32 	%r1730, [%rd71+16];
	shf.l.wrap.b32 	%r2015, %r1730, %r2015, %r244;
$L__BB0_163:
	shr.u32 	%r1731, %r2014, 30;
	shf.l.wrap.b32 	%r1732, %r2015, %r2014, 2;
	shl.b32 	%r1733, %r2015, 2;
	shr.u32 	%r1734, %r1732, 31;
	add.s32 	%r1735, %r1734, %r1731;
	neg.s32 	%r1736, %r1735;
	setp.lt.s32 	%p414, %r240, 0;
	selp.b32 	%r2016, %r1736, %r1735, %p414;
	xor.b32  	%r1737, %r1732, %r240;
	shr.s32 	%r1738, %r1732, 31;
	xor.b32  	%r1739, %r1738, %r1732;
	xor.b32  	%r1740, %r1738, %r1733;
	cvt.u64.u32 	%rd739, %r1739;
	shl.b64 	%rd740, %rd739, 32;
	cvt.u64.u32 	%rd741, %r1740;
	or.b64  	%rd742, %rd740, %rd741;
	cvt.rn.f64.s64 	%fd89, %rd742;
	mul.f64 	%fd90, %fd89, 0d3BF921FB54442D19;
	cvt.rn.f32.f64 	%f1327, %fd90;
	neg.f32 	%f1328, %f1327;
	setp.lt.s32 	%p415, %r1737, 0;
	selp.f32 	%f1578, %f1328, %f1327, %p415;
	bra.uni 	$L__BB0_165;
$L__BB0_164:
	mov.f32 	%f1329, 0f00000000;
	mul.rn.f32 	%f1578, %f1550, %f1329;
	mov.b32 	%r2016, 0;
$L__BB0_165:
	mul.rn.f32 	%f1330, %f1578, %f1578;
	and.b32  	%r1742, %r2016, 1;
	setp.eq.b32 	%p416, %r1742, 1;
	selp.f32 	%f1331, 0f3F800000, %f1578, %p416;
	fma.rn.f32 	%f1332, %f1330, %f1331, 0f00000000;
	fma.rn.f32 	%f1333, %f1330, 0f37CBAC00, 0fBAB607ED;
	selp.f32 	%f1334, %f1333, 0fB94D4153, %p416;
	selp.f32 	%f1335, 0f3D2AAABB, 0f3C0885E4, %p416;
	fma.rn.f32 	%f1336, %f1334, %f1330, %f1335;
	selp.f32 	%f1337, 0fBEFFFFFF, 0fBE2AAAA8, %p416;
	fma.rn.f32 	%f1338, %f1336, %f1330, %f1337;
	fma.rn.f32 	%f1339, %f1338, %f1332, %f1331;
	and.b32  	%r1743, %r2016, 2;
	setp.eq.s32 	%p417, %r1743, 0;
	mov.f32 	%f1340, 0f00000000;
	sub.f32 	%f1341, %f1340, %f1339;
	selp.f32 	%f1342, %f1339, %f1341, %p417;
	fma.rn.f32 	%f1343, %f39, %f133, %f12;
	add.f32 	%f1344, %f13, %f1343;
	fma.rn.f32 	%f1345, %f40, %f137, %f1344;
	fma.rn.f32 	%f1346, %f22, %f137, %f1345;
	fma.rn.f32 	%f1347, %f23, %f137, %f1346;
	fma.rn.f32 	%f1348, %f24, %f1342, %f1347;
	div.rn.f32 	%f1349, %f1348, %f19;
	add.f32 	%f1350, %f14, %f1349;
	setp.lt.f32 	%p418, %f1594, %f1350;
	selp.f32 	%f1594, %f1350, %f1594, %p418;
	add.f32 	%f1550, %f11, %f1550;
	add.s32 	%r2004, %r2004, 1;
	setp.ne.s32 	%p419, %r2004, %r758;
	@%p419 bra 	$L__BB0_141;
	mov.b32 	%r2017, 0;
$L__BB0_167:
	mul.f32 	%f1351, %f1550, 0f3F22F983;
	cvt.rni.s32.f32 	%r2029, %f1351;
	cvt.rn.f32.s32 	%f1352, %r2029;
	fma.rn.f32 	%f1353, %f1352, 0fBFC90FDA, %f1550;
	fma.rn.f32 	%f1354, %f1352, 0fB3A22168, %f1353;
	fma.rn.f32 	%f1583, %f1352, 0fA7C234C5, %f1354;
	abs.f32 	%f146, %f1550;
	setp.ltu.f32 	%p420, %f146, 0f47CE4780;
	mov.u32 	%r2021, %r2029;
	mov.f32 	%f1581, %f1583;
	@%p420 bra 	$L__BB0_175;
	setp.eq.f32 	%p421, %f146, 0f7F800000;
	@%p421 bra 	$L__BB0_174;
	mov.b32 	%r256, %f1550;
	shl.b32 	%r1746, %r256, 8;
	or.b32  	%r257, %r1746, -2147483648;
	mov.b64 	%rd871, 0;
	mov.b32 	%r2018, 0;
$L__BB0_170:
	.pragma "nounroll";
	mul.wide.u32 	%rd744, %r2018, 4;
	mov.u64 	%rd745, __cudart_i2opi_f;
	add.s64 	%rd746, %rd745, %rd744;
	ld.global.nc.u32 	%r1747, [%rd746];
	mad.wide.u32 	%rd747, %r1747, %r257, %rd871;
	shr.u64 	%rd871, %rd747, 32;
	add.s64 	%rd748, %rd15, %rd744;
	st.local.u32 	[%rd748], %rd747;
	add.s32 	%r2018, %r2018, 1;
	setp.ne.s32 	%p422, %r2018, 6;
	@%p422 bra 	$L__BB0_170;
	shr.u32 	%r1748, %r256, 23;
	st.local.u32 	[%rd15+24], %rd871;
	and.b32  	%r260, %r1748, 31;
	and.b32  	%r1749, %r1748, 224;
	add.s32 	%r1750, %r1749, -128;
	shr.u32 	%r1751, %r1750, 5;
	mul.wide.u32 	%rd749, %r1751, 4;
	sub.s64 	%rd74, %rd15, %rd749;
	ld.local.u32 	%r2019, [%rd74+24];
	ld.local.u32 	%r2020, [%rd74+20];
	setp.eq.s32 	%p423, %r260, 0;
	@%p423 bra 	$L__BB0_173;
	shf.l.wrap.b32 	%r2019, %r2020, %r2019, %r260;
	ld.local.u32 	%r1752, [%rd74+16];
	shf.l.wrap.b32 	%r2020, %r1752, %r2020, %r260;
$L__BB0_173:
	shr.u32 	%r1753, %r2019, 30;
	shf.l.wrap.b32 	%r1754, %r2020, %r2019, 2;
	shl.b32 	%r1755, %r2020, 2;
	shr.u32 	%r1756, %r1754, 31;
	add.s32 	%r1757, %r1756, %r1753;
	neg.s32 	%r1758, %r1757;
	setp.lt.s32 	%p424, %r256, 0;
	selp.b32 	%r2021, %r1758, %r1757, %p424;
	xor.b32  	%r1759, %r1754, %r256;
	shr.s32 	%r1760, %r1754, 31;
	xor.b32  	%r1761, %r1760, %r1754;
	xor.b32  	%r1762, %r1760, %r1755;
	cvt.u64.u32 	%rd750, %r1761;
	shl.b64 	%rd751, %rd750, 32;
	cvt.u64.u32 	%rd752, %r1762;
	or.b64  	%rd753, %rd751, %rd752;
	cvt.rn.f64.s64 	%fd91, %rd753;
	mul.f64 	%fd92, %fd91, 0d3BF921FB54442D19;
	cvt.rn.f32.f64 	%f1355, %fd92;
	neg.f32 	%f1356, %f1355;
	setp.lt.s32 	%p425, %r1759, 0;
	selp.f32 	%f1581, %f1356, %f1355, %p425;
	bra.uni 	$L__BB0_175;
$L__BB0_174:
	mov.f32 	%f1357, 0f00000000;
	mul.rn.f32 	%f1581, %f1550, %f1357;
	mov.b32 	%r2021, 0;
$L__BB0_175:
	mul.rn.f32 	%f1358, %f1581, %f1581;
	and.b32  	%r1764, %r2021, 1;
	setp.eq.b32 	%p427, %r1764, 1;
	selp.f32 	%f1359, 0f3F800000, %f1581, %p427;
	fma.rn.f32 	%f1360, %f1358, %f1359, 0f00000000;
	fma.rn.f32 	%f1361, %f1358, 0f37CBAC00, 0fBAB607ED;
	selp.f32 	%f1362, %f1361, 0fB94D4153, %p427;
	selp.f32 	%f1363, 0f3D2AAABB, 0f3C0885E4, %p427;
	fma.rn.f32 	%f1364, %f1362, %f1358, %f1363;
	selp.f32 	%f1365, 0fBEFFFFFF, 0fBE2AAAA8, %p427;
	fma.rn.f32 	%f1366, %f1364, %f1358, %f1365;
	fma.rn.f32 	%f1367, %f1366, %f1360, %f1359;
	and.b32  	%r1765, %r2021, 2;
	setp.eq.s32 	%p428, %r1765, 0;
	mov.f32 	%f1368, 0f00000000;
	sub.f32 	%f1369, %f1368, %f1367;
	selp.f32 	%f150, %f1367, %f1369, %p428;
	mov.u32 	%r2025, %r2029;
	mov.f32 	%f1582, %f1583;
	@%p420 bra 	$L__BB0_183;
	setp.eq.f32 	%p429, %f146, 0f7F800000;
	@%p429 bra 	$L__BB0_182;
	mov.b32 	%r269, %f1550;
	shl.b32 	%r1767, %r269, 8;
	or.b32  	%r270, %r1767, -2147483648;
	mov.b64 	%rd872, 0;
	mov.b32 	%r2022, 0;
$L__BB0_178:
	.pragma "nounroll";
	mul.wide.u32 	%rd755, %r2022, 4;
	mov.u64 	%rd756, __cudart_i2opi_f;
	add.s64 	%rd757, %rd756, %rd755;
	ld.global.nc.u32 	%r1768, [%rd757];
	mad.wide.u32 	%rd758, %r1768, %r270, %rd872;
	shr.u64 	%rd872, %rd758, 32;
	add.s64 	%rd759, %rd14, %rd755;
	st.local.u32 	[%rd759], %rd758;
	add.s32 	%r2022, %r2022, 1;
	setp.ne.s32 	%p430, %r2022, 6;
	@%p430 bra 	$L__BB0_178;
	shr.u32 	%r1769, %r269, 23;
	st.local.u32 	[%rd14+24], %rd872;
	and.b32  	%r273, %r1769, 31;
	and.b32  	%r1770, %r1769, 224;
	add.s32 	%r1771, %r1770, -128;
	shr.u32 	%r1772, %r1771, 5;
	mul.wide.u32 	%rd760, %r1772, 4;
	sub.s64 	%rd77, %rd14, %rd760;
	ld.local.u32 	%r2023, [%rd77+24];
	ld.local.u32 	%r2024, [%rd77+20];
	setp.eq.s32 	%p431, %r273, 0;
	@%p431 bra 	$L__BB0_181;
	shf.l.wrap.b32 	%r2023, %r2024, %r2023, %r273;
	ld.local.u32 	%r1773, [%rd77+16];
	shf.l.wrap.b32 	%r2024, %r1773, %r2024, %r273;
$L__BB0_181:
	shr.u32 	%r1774, %r2023, 30;
	shf.l.wrap.b32 	%r1775, %r2024, %r2023, 2;
	shl.b32 	%r1776, %r2024, 2;
	shr.u32 	%r1777, %r1775, 31;
	add.s32 	%r1778, %r1777, %r1774;
	neg.s32 	%r1779, %r1778;
	setp.lt.s32 	%p432, %r269, 0;
	selp.b32 	%r2025, %r1779, %r1778, %p432;
	xor.b32  	%r1780, %r1775, %r269;
	shr.s32 	%r1781, %r1775, 31;
	xor.b32  	%r1782, %r1781, %r1775;
	xor.b32  	%r1783, %r1781, %r1776;
	cvt.u64.u32 	%rd761, %r1782;
	shl.b64 	%rd762, %rd761, 32;
	cvt.u64.u32 	%rd763, %r1783;
	or.b64  	%rd764, %rd762, %rd763;
	cvt.rn.f64.s64 	%fd93, %rd764;
	mul.f64 	%fd94, %fd93, 0d3BF921FB54442D19;
	cvt.rn.f32.f64 	%f1370, %fd94;
	neg.f32 	%f1371, %f1370;
	setp.lt.s32 	%p433, %r1780, 0;
	selp.f32 	%f1582, %f1371, %f1370, %p433;
	bra.uni 	$L__BB0_183;
$L__BB0_182:
	mov.f32 	%f1372, 0f00000000;
	mul.rn.f32 	%f1582, %f1550, %f1372;
	mov.b32 	%r2025, 0;
$L__BB0_183:
	add.s32 	%r1785, %r2025, 1;
	mul.rn.f32 	%f1373, %f1582, %f1582;
	and.b32  	%r1786, %r2025, 1;
	setp.eq.b32 	%p435, %r1786, 1;
	selp.f32 	%f1374, %f1582, 0f3F800000, %p435;
	fma.rn.f32 	%f1375, %f1373, %f1374, 0f00000000;
	fma.rn.f32 	%f1376, %f1373, 0f37CBAC00, 0fBAB607ED;
	selp.f32 	%f1377, 0fB94D4153, %f1376, %p435;
	selp.f32 	%f1378, 0f3C0885E4, 0f3D2AAABB, %p435;
	fma.rn.f32 	%f1379, %f1377, %f1373, %f1378;
	selp.f32 	%f1380, 0fBE2AAAA8, 0fBEFFFFFF, %p435;
	fma.rn.f32 	%f1381, %f1379, %f1373, %f1380;
	fma.rn.f32 	%f1382, %f1381, %f1375, %f1374;
	and.b32  	%r1787, %r1785, 2;
	setp.eq.s32 	%p436, %r1787, 0;
	mov.f32 	%f1383, 0f00000000;
	sub.f32 	%f1384, %f1383, %f1382;
	selp.f32 	%f154, %f1382, %f1384, %p436;
	@%p420 bra 	$L__BB0_191;
	setp.eq.f32 	%p437, %f146, 0f7F800000;
	@%p437 bra 	$L__BB0_190;
	mov.b32 	%r282, %f1550;
	shl.b32 	%r1789, %r282, 8;
	or.b32  	%r283, %r1789, -2147483648;
	mov.b64 	%rd873, 0;
	mov.b32 	%r2026, 0;
$L__BB0_186:
	.pragma "nounroll";
	mul.wide.u32 	%rd766, %r2026, 4;
	mov.u64 	%rd767, __cudart_i2opi_f;
	add.s64 	%rd768, %rd767, %rd766;
	ld.global.nc.u32 	%r1790, [%rd768];
	mad.wide.u32 	%rd769, %r1790, %r283, %rd873;
	shr.u64 	%rd873, %rd769, 32;
	add.s64 	%rd770, %rd13, %rd766;
	st.local.u32 	[%rd770], %rd769;
	add.s32 	%r2026, %r2026, 1;
	setp.ne.s32 	%p438, %r2026, 6;
	@%p438 bra 	$L__BB0_186;
	shr.u32 	%r1791, %r282, 23;
	st.local.u32 	[%rd13+24], %rd873;
	and.b32  	%r286, %r1791, 31;
	and.b32  	%r1792, %r1791, 224;
	add.s32 	%r1793, %r1792, -128;
	shr.u32 	%r1794, %r1793, 5;
	mul.wide.u32 	%rd771, %r1794, 4;
	sub.s64 	%rd80, %rd13, %rd771;
	ld.local.u32 	%r2027, [%rd80+24];
	ld.local.u32 	%r2028, [%rd80+20];
	setp.eq.s32 	%p439, %r286, 0;
	@%p439 bra 	$L__BB0_189;
	shf.l.wrap.b32 	%r2027, %r2028, %r2027, %r286;
	ld.local.u32 	%r1795, [%rd80+16];
	shf.l.wrap.b32 	%r2028, %r1795, %r2028, %r286;
$L__BB0_189:
	shr.u32 	%r1796, %r2027, 30;
	shf.l.wrap.b32 	%r1797, %r2028, %r2027, 2;
	shl.b32 	%r1798, %r2028, 2;
	shr.u32 	%r1799, %r1797, 31;
	add.s32 	%r1800, %r1799, %r1796;
	neg.s32 	%r1801, %r1800;
	setp.lt.s32 	%p440, %r282, 0;
	selp.b32 	%r2029, %r1801, %r1800, %p440;
	xor.b32  	%r1802, %r1797, %r282;
	shr.s32 	%r1803, %r1797, 31;
	xor.b32  	%r1804, %r1803, %r1797;
	xor.b32  	%r1805, %r1803, %r1798;
	cvt.u64.u32 	%rd772, %r1804;
	shl.b64 	%rd773, %rd772, 32;
	cvt.u64.u32 	%rd774, %r1805;
	or.b64  	%rd775, %rd773, %rd774;
	cvt.rn.f64.s64 	%fd95, %rd775;
	mul.f64 	%fd96, %fd95, 0d3BF921FB54442D19;
	cvt.rn.f32.f64 	%f1385, %fd96;
	neg.f32 	%f1386, %f1385;
	setp.lt.s32 	%p441, %r1802, 0;
	selp.f32 	%f1583, %f1386, %f1385, %p441;
	bra.uni 	$L__BB0_191;
$L__BB0_190:
	mov.f32 	%f1387, 0f00000000;
	mul.rn.f32 	%f1583, %f1550, %f1387;
	mov.b32 	%r2029, 0;
$L__BB0_191:
	mul.rn.f32 	%f1388, %f1583, %f1583;
	and.b32  	%r1807, %r2029, 1;
	setp.eq.b32 	%p442, %r1807, 1;
	selp.f32 	%f1389, 0f3F800000, %f1583, %p442;
	fma.rn.f32 	%f1390, %f1388, %f1389, 0f00000000;
	fma.rn.f32 	%f1391, %f1388, 0f37CBAC00, 0fBAB607ED;
	selp.f32 	%f1392, %f1391, 0fB94D4153, %p442;
	selp.f32 	%f1393, 0f3D2AAABB, 0f3C0885E4, %p442;
	fma.rn.f32 	%f1394, %f1392, %f1388, %f1393;
	selp.f32 	%f1395, 0fBEFFFFFF, 0fBE2AAAA8, %p442;
	fma.rn.f32 	%f1396, %f1394, %f1388, %f1395;
	fma.rn.f32 	%f1397, %f1396, %f1390, %f1389;
	and.b32  	%r1808, %r2029, 2;
	setp.eq.s32 	%p443, %r1808, 0;
	mov.f32 	%f1398, 0f00000000;
	sub.f32 	%f1399, %f1398, %f1397;
	selp.f32 	%f1400, %f1397, %f1399, %p443;
	fma.rn.f32 	%f1401, %f39, %f150, %f12;
	add.f32 	%f1402, %f13, %f1401;
	fma.rn.f32 	%f1403, %f40, %f154, %f1402;
	fma.rn.f32 	%f1404, %f22, %f154, %f1403;
	fma.rn.f32 	%f1405, %f25, %f154, %f1404;
	fma.rn.f32 	%f1406, %f26, %f1400, %f1405;
	div.rn.f32 	%f1407, %f1406, %f18;
	add.f32 	%f1408, %f14, %f1407;
	setp.lt.f32 	%p444, %f1594, %f1408;
	selp.f32 	%f1594, %f1408, %f1594, %p444;
	add.f32 	%f1550, %f11, %f1550;
	add.s32 	%r2017, %r2017, 1;
	setp.ne.s32 	%p445, %r2017, %r758;
	@%p445 bra 	$L__BB0_167;
	mov.b32 	%r2030, 0;
$L__BB0_193:
	mul.f32 	%f1409, %f1550, 0f3F22F983;
	cvt.rni.s32.f32 	%r2042, %f1409;
	cvt.rn.f32.s32 	%f1410, %r2042;
	fma.rn.f32 	%f1411, %f1410, 0fBFC90FDA, %f1550;
	fma.rn.f32 	%f1412, %f1410, 0fB3A22168, %f1411;
	fma.rn.f32 	%f1588, %f1410, 0fA7C234C5, %f1412;
	abs.f32 	%f163, %f1550;
	setp.ltu.f32 	%p446, %f163, 0f47CE4780;
	mov.u32 	%r2034, %r2042;
	mov.f32 	%f1586, %f1588;
	@%p446 bra 	$L__BB0_201;
	setp.eq.f32 	%p447, %f163, 0f7F800000;
	@%p447 bra 	$L__BB0_200;
	mov.b32 	%r298, %f1550;
	shl.b32 	%r1811, %r298, 8;
	or.b32  	%r299, %r1811, -2147483648;
	mov.b64 	%rd874, 0;
	mov.b32 	%r2031, 0;
$L__BB0_196:
	.pragma "nounroll";
	mul.wide.u32 	%rd777, %r2031, 4;
	mov.u64 	%rd778, __cudart_i2opi_f;
	add.s64 	%rd779, %rd778, %rd777;
	ld.global.nc.u32 	%r1812, [%rd779];
	mad.wide.u32 	%rd780, %r1812, %r299, %rd874;
	shr.u64 	%rd874, %rd780, 32;
	add.s64 	%rd781, %rd15, %rd777;
	st.local.u32 	[%rd781], %rd780;
	add.s32 	%r2031, %r2031, 1;
	setp.ne.s32 	%p448, %r2031, 6;
	@%p448 bra 	$L__BB0_196;
	shr.u32 	%r1813, %r298, 23;
	st.local.u32 	[%rd15+24], %rd874;
	and.b32  	%r302, %r1813, 31;
	and.b32  	%r1814, %r1813, 224;
	add.s32 	%r1815, %r1814, -128;
	shr.u32 	%r1816, %r1815, 5;
	mul.wide.u32 	%rd782, %r1816, 4;
	sub.s64 	%rd83, %rd15, %rd782;
	ld.local.u32 	%r2032, [%rd83+24];
	ld.local.u32 	%r2033, [%rd83+20];
	setp.eq.s32 	%p449, %r302, 0;
	@%p449 bra 	$L__BB0_199;
	shf.l.wrap.b32 	%r2032, %r2033, %r2032, %r302;
	ld.local.u32 	%r1817, [%rd83+16];
	shf.l.wrap.b32 	%r2033, %r1817, %r2033, %r302;
$L__BB0_199:
	shr.u32 	%r1818, %r2032, 30;
	shf.l.wrap.b32 	%r1819, %r2033, %r2032, 2;
	shl.b32 	%r1820, %r2033, 2;
	shr.u32 	%r1821, %r1819, 31;
	add.s32 	%r1822, %r1821, %r1818;
	neg.s32 	%r1823, %r1822;
	setp.lt.s32 	%p450, %r298, 0;
	selp.b32 	%r2034, %r1823, %r1822, %p450;
	xor.b32  	%r1824, %r1819, %r298;
	shr.s32 	%r1825, %r1819, 31;
	xor.b32  	%r1826, %r1825, %r1819;
	xor.b32  	%r1827, %r1825, %r1820;
	cvt.u64.u32 	%rd783, %r1826;
	shl.b64 	%rd784, %rd783, 32;
	cvt.u64.u32 	%rd785, %r1827;
	or.b64  	%rd786, %rd784, %rd785;
	cvt.rn.f64.s64 	%fd97, %rd786;
	mul.f64 	%fd98, %fd97, 0d3BF921FB54442D19;
	cvt.rn.f32.f64 	%f1413, %fd98;
	neg.f32 	%f1414, %f1413;
	setp.lt.s32 	%p451, %r1824, 0;
	selp.f32 	%f1586, %f1414, %f1413, %p451;
	bra.uni 	$L__BB0_201;
$L__BB0_200:
	mov.f32 	%f1415, 0f00000000;
	mul.rn.f32 	%f1586, %f1550, %f1415;
	mov.b32 	%r2034, 0;
$L__BB0_201:
	mul.rn.f32 	%f1416, %f1586, %f1586;
	and.b32  	%r1829, %r2034, 1;
	setp.eq.b32 	%p453, %r1829, 1;
	selp.f32 	%f1417, 0f3F800000, %f1586, %p453;
	fma.rn.f32 	%f1418, %f1416, %f1417, 0f00000000;
	fma.rn.f32 	%f1419, %f1416, 0f37CBAC00, 0fBAB607ED;
	selp.f32 	%f1420, %f1419, 0fB94D4153, %p453;
	selp.f32 	%f1421, 0f3D2AAABB, 0f3C0885E4, %p453;
	fma.rn.f32 	%f1422, %f1420, %f1416, %f1421;
	selp.f32 	%f1423, 0fBEFFFFFF, 0fBE2AAAA8, %p453;
	fma.rn.f32 	%f1424, %f1422, %f1416, %f1423;
	fma.rn.f32 	%f1425, %f1424, %f1418, %f1417;
	and.b32  	%r1830, %r2034, 2;
	setp.eq.s32 	%p454, %r1830, 0;
	mov.f32 	%f1426, 0f00000000;
	sub.f32 	%f1427, %f1426, %f1425;
	selp.f32 	%f167, %f1425, %f1427, %p454;
	mov.u32 	%r2038, %r2042;
	mov.f32 	%f1587, %f1588;
	@%p446 bra 	$L__BB0_209;
	setp.eq.f32 	%p455, %f163, 0f7F800000;
	@%p455 bra 	$L__BB0_208;
	mov.b32 	%r311, %f1550;
	shl.b32 	%r1832, %r311, 8;
	or.b32  	%r312, %r1832, -2147483648;
	mov.b64 	%rd875, 0;
	mov.b32 	%r2035, 0;
$L__BB0_204:
	.pragma "nounroll";
	mul.wide.u32 	%rd788, %r2035, 4;
	mov.u64 	%rd789, __cudart_i2opi_f;
	add.s64 	%rd790, %rd789, %rd788;
	ld.global.nc.u32 	%r1833, [%rd790];
	mad.wide.u32 	%rd791, %r1833, %r312, %rd875;
	shr.u64 	%rd875, %rd791, 32;
	add.s64 	%rd792, %rd14, %rd788;
	st.local.u32 	[%rd792], %rd791;
	add.s32 	%r2035, %r2035, 1;
	setp.ne.s32 	%p456, %r2035, 6;
	@%p456 bra 	$L__BB0_204;
	shr.u32 	%r1834, %r311, 23;
	st.local.u32 	[%rd14+24], %rd875;
	and.b32  	%r315, %r1834, 31;
	and.b32  	%r1835, %r1834, 224;
	add.s32 	%r1836, %r1835, -128;
	shr.u32 	%r1837, %r1836, 5;
	mul.wide.u32 	%rd793, %r1837, 4;
	sub.s64 	%rd86, %rd14, %rd793;
	ld.local.u32 	%r2036, [%rd86+24];
	ld.local.u32 	%r2037, [%rd86+20];
	setp.eq.s32 	%p457, %r315, 0;
	@%p457 bra 	$L__BB0_207;
	shf.l.wrap.b32 	%r2036, %r2037, %r2036, %r315;
	ld.local.u32 	%r1838, [%rd86+16];
	shf.l.wrap.b32 	%r2037, %r1838, %r2037, %r315;
$L__BB0_207:
	shr.u32 	%r1839, %r2036, 30;
	shf.l.wrap.b32 	%r1840, %r2037, %r2036, 2;
	shl.b32 	%r1841, %r2037, 2;
	shr.u32 	%r1842, %r1840, 31;
	add.s32 	%r1843, %r1842, %r1839;
	neg.s32 	%r1844, %r1843;
	setp.lt.s32 	%p458, %r311, 0;
	selp.b32 	%r2038, %r1844, %r1843, %p458;
	xor.b32  	%r1845, %r1840, %r311;
	shr.s32 	%r1846, %r1840, 31;
	xor.b32  	%r1847, %r1846, %r1840;
	xor.b32  	%r1848, %r1846, %r1841;
	cvt.u64.u32 	%rd794, %r1847;
	shl.b64 	%rd795, %rd794, 32;
	cvt.u64.u32 	%rd796, %r1848;
	or.b64  	%rd797, %rd795, %rd796;
	cvt.rn.f64.s64 	%fd99, %rd797;
	mul.f64 	%fd100, %fd99, 0d3BF921FB54442D19;
	cvt.rn.f32.f64 	%f1428, %fd100;
	neg.f32 	%f1429, %f1428;
	setp.lt.s32 	%p459, %r1845, 0;
	selp.f32 	%f1587, %f1429, %f1428, %p459;
	bra.uni 	$L__BB0_209;
$L__BB0_208:
	mov.f32 	%f1430, 0f00000000;
	mul.rn.f32 	%f1587, %f1550, %f1430;
	mov.b32 	%r2038, 0;
$L__BB0_209:
	add.s32 	%r1850, %r2038, 1;
	mul.rn.f32 	%f1431, %f1587, %f1587;
	and.b32  	%r1851, %r2038, 1;
	setp.eq.b32 	%p461, %r1851, 1;
	selp.f32 	%f1432, %f1587, 0f3F800000, %p461;
	fma.rn.f32 	%f1433, %f1431, %f1432, 0f00000000;
	fma.rn.f32 	%f1434, %f1431, 0f37CBAC00, 0fBAB607ED;
	selp.f32 	%f1435, 0fB94D4153, %f1434, %p461;
	selp.f32 	%f1436, 0f3C0885E4, 0f3D2AAABB, %p461;
	fma.rn.f32 	%f1437, %f1435, %f1431, %f1436;
	selp.f32 	%f1438, 0fBE2AAAA8, 0fBEFFFFFF, %p461;
	fma.rn.f32 	%f1439, %f1437, %f1431, %f1438;
	fma.rn.f32 	%f1440, %f1439, %f1433, %f1432;
	and.b32  	%r1852, %r1850, 2;
	setp.eq.s32 	%p462, %r1852, 0;
	mov.f32 	%f1441, 0f00000000;
	sub.f32 	%f1442, %f1441, %f1440;
	selp.f32 	%f171, %f1440, %f1442, %p462;
	@%p446 bra 	$L__BB0_217;
	setp.eq.f32 	%p463, %f163, 0f7F800000;
	@%p463 bra 	$L__BB0_216;
	mov.b32 	%r324, %f1550;
	shl.b32 	%r1854, %r324, 8;
	or.b32  	%r325, %r1854, -2147483648;
	mov.b64 	%rd876, 0;
	mov.b32 	%r2039, 0;
$L__BB0_212:
	.pragma "nounroll";
	mul.wide.u32 	%rd799, %r2039, 4;
	add.s64 	%rd801, %rd800, %rd799;
	ld.global.nc.u32 	%r1855, [%rd801];
	mad.wide.u32 	%rd802, %r1855, %r325, %rd876;
	shr.u64 	%rd876, %rd802, 32;
	add.s64 	%rd803, %rd13, %rd799;
	st.local.u32 	[%rd803], %rd802;
	add.s32 	%r2039, %r2039, 1;
	setp.ne.s32 	%p464, %r2039, 6;
	@%p464 bra 	$L__BB0_212;
	shr.u32 	%r1856, %r324, 23;
	st.local.u32 	[%rd13+24], %rd876;
	and.b32  	%r328, %r1856, 31;
	and.b32  	%r1857, %r1856, 224;
	add.s32 	%r1858, %r1857, -128;
	shr.u32 	%r1859, %r1858, 5;
	mul.wide.u32 	%rd804, %r1859, 4;
	sub.s64 	%rd89, %rd13, %rd804;
	ld.local.u32 	%r2040, [%rd89+24];
	ld.local.u32 	%r2041, [%rd89+20];
	setp.eq.s32 	%p465, %r328, 0;
	@%p465 bra 	$L__BB0_215;
	shf.l.wrap.b32 	%r2040, %r2041, %r2040, %r328;
	ld.local.u32 	%r1860, [%rd89+16];
	shf.l.wrap.b32 	%r2041, %r1860, %r2041, %r328;
$L__BB0_215:
	shr.u32 	%r1861, %r2040, 30;
	shf.l.wrap.b32 	%r1862, %r2041, %r2040, 2;
	shl.b32 	%r1863, %r2041, 2;
	shr.u32 	%r1864, %r1862, 31;
	add.s32 	%r1865, %r1864, %r1861;
	neg.s32 	%r1866, %r1865;
	setp.lt.s32 	%p466, %r324, 0;
	selp.b32 	%r2042, %r1866, %r1865, %p466;
	xor.b32  	%r1867, %r1862, %r324;
	shr.s32 	%r1868, %r1862, 31;
	xor.b32  	%r1869, %r1868, %r1862;
	xor.b32  	%r1870, %r1868, %r1863;
	cvt.u64.u32 	%rd805, %r1869;
	shl.b64 	%rd806, %rd805, 32;
	cvt.u64.u32 	%rd807, %r1870;
	or.b64  	%rd808, %rd806, %rd807;
	cvt.rn.f64.s64 	%fd101, %rd808;
	mul.f64 	%fd102, %fd101, 0d3BF921FB54442D19;
	cvt.rn.f32.f64 	%f1443, %fd102;
	neg.f32 	%f1444, %f1443;
	setp.lt.s32 	%p467, %r1867, 0;
	selp.f32 	%f1588, %f1444, %f1443, %p467;
	bra.uni 	$L__BB0_217;
$L__BB0_216:
	mov.f32 	%f1445, 0f00000000;
	mul.rn.f32 	%f1588, %f1550, %f1445;
	mov.b32 	%r2042, 0;
$L__BB0_217:
	mul.rn.f32 	%f1446, %f1588, %f1588;
	and.b32  	%r1872, %r2042, 1;
	setp.eq.b32 	%p468, %r1872, 1;
	selp.f32 	%f1447, 0f3F800000, %f1588, %p468;
	fma.rn.f32 	%f1448, %f1446, %f1447, 0f00000000;
	fma.rn.f32 	%f1449, %f1446, 0f37CBAC00, 0fBAB607ED;
	selp.f32 	%f1450, %f1449, 0fB94D4153, %p468;
	selp.f32 	%f1451, 0f3D2AAABB, 0f3C0885E4, %p468;
	fma.rn.f32 	%f1452, %f1450, %f1446, %f1451;
	selp.f32 	%f1453, 0fBEFFFFFF, 0fBE2AAAA8, %p468;
	fma.rn.f32 	%f1454, %f1452, %f1446, %f1453;
	fma.rn.f32 	%f1455, %f1454, %f1448, %f1447;
	and.b32  	%r1873, %r2042, 2;
	setp.eq.s32 	%p469, %r1873, 0;
	mov.f32 	%f1456, 0f00000000;
	sub.f32 	%f1457, %f1456, %f1455;
	selp.f32 	%f1458, %f1455, %f1457, %p469;
	fma.rn.f32 	%f1459, %f39, %f167, %f12;
	add.f32 	%f1460, %f13, %f1459;
	fma.rn.f32 	%f1461, %f40, %f171, %f1460;
	fma.rn.f32 	%f1462, %f22, %f171, %f1461;
	fma.rn.f32 	%f1463, %f25, %f171, %f1462;
	fma.rn.f32 	%f1464, %f26, %f1458, %f1463;
	div.rn.f32 	%f1465, %f1464, %f19;
	add.f32 	%f1466, %f14, %f1465;
	setp.lt.f32 	%p470, %f1594, %f1466;
	selp.f32 	%f1594, %f1466, %f1594, %p470;
	add.f32 	%f1550, %f11, %f1550;
	add.s32 	%r2030, %r2030, 1;
	setp.ne.s32 	%p471, %r2030, %r758;
	@%p471 bra 	$L__BB0_193;
	mov.pred 	%p503, 0;
	mov.b64 	%rd852, 1;
	@%p1 bra 	$L__BB0_5;
	bra.uni 	$L__BB0_241;
$L__BB0_219:
	mov.b32 	%r340, %f1590;
	shl.b32 	%r1876, %r340, 8;
	or.b32  	%r341, %r1876, -2147483648;
	mov.b64 	%rd879, 0;
	mov.b32 	%r2044, 0;
	mov.u64 	%rd877, %rd831;
	mov.u64 	%rd878, %rd12;
$L__BB0_220:
	.pragma "nounroll";
	ld.global.nc.u32 	%r1877, [%rd877];
	mad.wide.u32 	%rd812, %r1877, %r341, %rd879;
	shr.u64 	%rd879, %rd812, 32;
	st.local.u32 	[%rd878], %rd812;
	add.s32 	%r2044, %r2044, 1;
	add.s64 	%rd878, %rd878, 4;
	add.s64 	%rd877, %rd877, 4;
	setp.ne.s32 	%p477, %r2044, 6;
	@%p477 bra 	$L__BB0_220;
	shr.u32 	%r1878, %r340, 23;
	st.local.u32 	[%rd12+24], %rd879;
	and.b32  	%r344, %r1878, 31;
	and.b32  	%r1879, %r1878, 224;
	add.s32 	%r1880, %r1879, -128;
	shr.u32 	%r1881, %r1880, 5;
	mul.wide.u32 	%rd813, %r1881, 4;
	sub.s64 	%rd96, %rd12, %rd813;
	ld.local.u32 	%r2045, [%rd96+24];
	ld.local.u32 	%r2046, [%rd96+20];
	setp.eq.s32 	%p478, %r344, 0;
	@%p478 bra 	$L__BB0_223;
	shf.l.wrap.b32 	%r2045, %r2046, %r2045, %r344;
	ld.local.u32 	%r1882, [%rd96+16];
	shf.l.wrap.b32 	%r2046, %r1882, %r2046, %r344;
$L__BB0_223:
	shr.u32 	%r1883, %r2045, 30;
	shf.l.wrap.b32 	%r1884, %r2046, %r2045, 2;
	shl.b32 	%r1885, %r2046, 2;
	shr.u32 	%r1886, %r1884, 31;
	add.s32 	%r1887, %r1886, %r1883;
	neg.s32 	%r1888, %r1887;
	setp.lt.s32 	%p479, %r340, 0;
	selp.b32 	%r2047, %r1888, %r1887, %p479;
	xor.b32  	%r1889, %r1884, %r340;
	shr.s32 	%r1890, %r1884, 31;
	xor.b32  	%r1891, %r1890, %r1884;
	xor.b32  	%r1892, %r1890, %r1885;
	cvt.u64.u32 	%rd814, %r1891;
	shl.b64 	%rd815, %rd814, 32;
	cvt.u64.u32 	%rd816, %r1892;
	or.b64  	%rd817, %rd815, %rd816;
	cvt.rn.f64.s64 	%fd103, %rd817;
	mul.f64 	%fd104, %fd103, 0d3BF921FB54442D19;
	cvt.rn.f32.f64 	%f1488, %fd104;
	neg.f32 	%f1489, %f1488;
	setp.lt.s32 	%p480, %r1889, 0;
	selp.f32 	%f1591, %f1489, %f1488, %p480;
$L__BB0_224:
	setp.ltu.f32 	%p481, %f180, 0f47CE4780;
	mul.rn.f32 	%f1491, %f1591, %f1591;
	and.b32  	%r1894, %r2047, 1;
	setp.eq.b32 	%p482, %r1894, 1;
	selp.f32 	%f1492, 0f3F800000, %f1591, %p482;
	fma.rn.f32 	%f1493, %f1491, %f1492, 0f00000000;
	fma.rn.f32 	%f1494, %f1491, 0f37CBAC00, 0fBAB607ED;
	selp.f32 	%f1495, %f1494, 0fB94D4153, %p482;
	selp.f32 	%f1496, 0f3D2AAABB, 0f3C0885E4, %p482;
	fma.rn.f32 	%f1497, %f1495, %f1491, %f1496;
	selp.f32 	%f1498, 0fBEFFFFFF, 0fBE2AAAA8, %p482;
	fma.rn.f32 	%f1499, %f1497, %f1491, %f1498;
	fma.rn.f32 	%f1500, %f1499, %f1493, %f1492;
	and.b32  	%r1895, %r2047, 2;
	setp.eq.s32 	%p483, %r1895, 0;
	mov.f32 	%f1501, 0f00000000;
	sub.f32 	%f1502, %f1501, %f1500;
	selp.f32 	%f184, %f1500, %f1502, %p483;
	mov.u32 	%r2051, %r2055;
	mov.f32 	%f1592, %f1593;
	@%p481 bra 	$L__BB0_232;
	setp.neu.f32 	%p484, %f180, 0f7F800000;
	@%p484 bra 	$L__BB0_227;
	mov.f32 	%f1505, 0f00000000;
	mul.rn.f32 	%f1592, %f1590, %f1505;
	mov.b32 	%r2051, 0;
	bra.uni 	$L__BB0_232;
$L__BB0_227:
	mov.b32 	%r353, %f1590;
	shl.b32 	%r1897, %r353, 8;
	or.b32  	%r354, %r1897, -2147483648;
	mov.b64 	%rd880, 0;
	mov.b32 	%r2048, 0;
$L__BB0_228:
	.pragma "nounroll";
	mul.wide.u32 	%rd819, %r2048, 4;
	mov.u64 	%rd820, __cudart_i2opi_f;
	add.s64 	%rd821, %rd820, %rd819;
	ld.global.nc.u32 	%r1898, [%rd821];
	mad.wide.u32 	%rd822, %r1898, %r354, %rd880;
	shr.u64 	%rd880, %rd822, 32;
	add.s64 	%rd823, %rd11, %rd819;
	st.local.u32 	[%rd823], %rd822;
	add.s32 	%r2048, %r2048, 1;
	setp.ne.s32 	%p485, %r2048, 6;
	@%p485 bra 	$L__BB0_228;
	shr.u32 	%r1899, %r353, 23;
	st.local.u32 	[%rd11+24], %rd880;
	and.b32  	%r357, %r1899, 31;
	and.b32  	%r1900, %r1899, 224;
	add.s32 	%r1901, %r1900, -128;
	shr.u32 	%r1902, %r1901, 5;
	mul.wide.u32 	%rd824, %r1902, 4;
	sub.s64 	%rd99, %rd11, %rd824;
	ld.local.u32 	%r2049, [%rd99+24];
	ld.local.u32 	%r2050, [%rd99+20];
	setp.eq.s32 	%p486, %r357, 0;
	@%p486 bra 	$L__BB0_231;
	shf.l.wrap.b32 	%r2049, %r2050, %r2049, %r357;
	ld.local.u32 	%r1903, [%rd99+16];
	shf.l.wrap.b32 	%r2050, %r1903, %r2050, %r357;
$L__BB0_231:
	shr.u32 	%r1904, %r2049, 30;
	shf.l.wrap.b32 	%r1905, %r2050, %r2049, 2;
	shl.b32 	%r1906, %r2050, 2;
	shr.u32 	%r1907, %r1905, 31;
	add.s32 	%r1908, %r1907, %r1904;
	neg.s32 	%r1909, %r1908;
	setp.lt.s32 	%p487, %r353, 0;
	selp.b32 	%r2051, %r1909, %r1908, %p487;
	xor.b32  	%r1910, %r1905, %r353;
	shr.s32 	%r1911, %r1905, 31;
	xor.b32  	%r1912, %r1911, %r1905;
	xor.b32  	%r1913, %r1911, %r1906;
	cvt.u64.u32 	%rd825, %r1912;
	shl.b64 	%rd826, %rd825, 32;
	cvt.u64.u32 	%rd827, %r1913;
	or.b64  	%rd828, %rd826, %rd827;
	cvt.rn.f64.s64 	%fd105, %rd828;
	mul.f64 	%fd106, %fd105, 0d3BF921FB54442D19;
	cvt.rn.f32.f64 	%f1503, %fd106;
	neg.f32 	%f1504, %f1503;
	setp.lt.s32 	%p488, %r1910, 0;
	selp.f32 	%f1592, %f1504, %f1503, %p488;
$L__BB0_232:
	setp.ltu.f32 	%p489, %f180, 0f47CE4780;
	add.s32 	%r1915, %r2051, 1;
	mul.rn.f32 	%f1506, %f1592, %f1592;
	and.b32  	%r1916, %r2051, 1;
	setp.eq.b32 	%p490, %r1916, 1;
	selp.f32 	%f1507, %f1592, 0f3F800000, %p490;
	fma.rn.f32 	%f1508, %f1506, %f1507, 0f00000000;
	fma.rn.f32 	%f1509, %f1506, 0f37CBAC00, 0fBAB607ED;
	selp.f32 	%f1510, 0fB94D4153, %f1509, %p490;
	selp.f32 	%f1511, 0f3C0885E4, 0f3D2AAABB, %p490;
	fma.rn.f32 	%f1512, %f1510, %f1506, %f1511;
	selp.f32 	%f1513, 0fBE2AAAA8, 0fBEFFFFFF, %p490;
	fma.rn.f32 	%f1514, %f1512, %f1506, %f1513;
	fma.rn.f32 	%f1515, %f1514, %f1508, %f1507;
	and.b32  	%r1917, %r1915, 2;
	setp.eq.s32 	%p491, %r1917, 0;
	mov.f32 	%f1516, 0f00000000;
	sub.f32 	%f1517, %f1516, %f1515;
	selp.f32 	%f188, %f1515, %f1517, %p491;
	@%p489 bra 	$L__BB0_240;
	setp.neu.f32 	%p492, %f180, 0f7F800000;
	@%p492 bra 	$L__BB0_235;
	mov.f32 	%f1520, 0f00000000;
	mul.rn.f32 	%f1593, %f1590, %f1520;
	mov.b32 	%r2055, 0;
	bra.uni 	$L__BB0_240;
$L__BB0_235:
	mov.b32 	%r366, %f1590;
	shl.b32 	%r1919, %r366, 8;
	or.b32  	%r367, %r1919, -2147483648;
	mov.b64 	%rd881, 0;
	mov.b32 	%r2052, 0;
$L__BB0_236:
	.pragma "nounroll";
	mul.wide.u32 	%rd830, %r2052, 4;
	add.s64 	%rd832, %rd831, %rd830;
	ld.global.nc.u32 	%r1920, [%rd832];
	mad.wide.u32 	%rd833, %r1920, %r367, %rd881;
	shr.u64 	%rd881, %rd833, 32;
	add.s64 	%rd834, %rd10, %rd830;
	st.local.u32 	[%rd834], %rd833;
	add.s32 	%r2052, %r2052, 1;
	setp.ne.s32 	%p493, %r2052, 6;
	@%p493 bra 	$L__BB0_236;
	shr.u32 	%r1921, %r366, 23;
	st.local.u32 	[%rd10+24], %rd881;
	and.b32  	%r370, %r1921, 31;
	and.b32  	%r1922, %r1921, 224;
	add.s32 	%r1923, %r1922, -128;
	shr.u32 	%r1924, %r1923, 5;
	mul.wide.u32 	%rd835, %r1924, 4;
	sub.s64 	%rd102, %rd10, %rd835;
	ld.local.u32 	%r2053, [%rd102+24];
	ld.local.u32 	%r2054, [%rd102+20];
	setp.eq.s32 	%p494, %r370, 0;
	@%p494 bra 	$L__BB0_239;
	shf.l.wrap.b32 	%r2053, %r2054, %r2053, %r370;
	ld.local.u32 	%r1925, [%rd102+16];
	shf.l.wrap.b32 	%r2054, %r1925, %r2054, %r370;
$L__BB0_239:
	shr.u32 	%r1926, %r2053, 30;
	shf.l.wrap.b32 	%r1927, %r2054, %r2053, 2;
	shl.b32 	%r1928, %r2054, 2;
	shr.u32 	%r1929, %r1927, 31;
	add.s32 	%r1930, %r1929, %r1926;
	neg.s32 	%r1931, %r1930;
	setp.lt.s32 	%p495, %r366, 0;
	selp.b32 	%r2055, %r1931, %r1930, %p495;
	xor.b32  	%r1932, %r1927, %r366;
	shr.s32 	%r1933, %r1927, 31;
	xor.b32  	%r1934, %r1933, %r1927;
	xor.b32  	%r1935, %r1933, %r1928;
	cvt.u64.u32 	%rd836, %r1934;
	shl.b64 	%rd837, %rd836, 32;
	cvt.u64.u32 	%rd838, %r1935;
	or.b64  	%rd839, %rd837, %rd838;
	cvt.rn.f64.s64 	%fd107, %rd839;
	mul.f64 	%fd108, %fd107, 0d3BF921FB54442D19;
	cvt.rn.f32.f64 	%f1518, %fd108;
	neg.f32 	%f1519, %f1518;
	setp.lt.s32 	%p496, %r1932, 0;
	selp.f32 	%f1593, %f1519, %f1518, %p496;
$L__BB0_240:
	mul.rn.f32 	%f1521, %f1593, %f1593;
	and.b32  	%r1937, %r2055, 1;
	setp.eq.b32 	%p498, %r1937, 1;
	selp.f32 	%f1522, 0f3F800000, %f1593, %p498;
	fma.rn.f32 	%f1523, %f1521, %f1522, 0f00000000;
	fma.rn.f32 	%f1524, %f1521, 0f37CBAC00, 0fBAB607ED;
	selp.f32 	%f1525, %f1524, 0fB94D4153, %p498;
	selp.f32 	%f1526, 0f3D2AAABB, 0f3C0885E4, %p498;
	fma.rn.f32 	%f1527, %f1525, %f1521, %f1526;
	selp.f32 	%f1528, 0fBEFFFFFF, 0fBE2AAAA8, %p498;
	fma.rn.f32 	%f1529, %f1527, %f1521, %f1528;
	fma.rn.f32 	%f1530, %f1529, %f1523, %f1522;
	and.b32  	%r1938, %r2055, 2;
	setp.eq.s32 	%p499, %r1938, 0;
	mov.f32 	%f1531, 0f00000000;
	sub.f32 	%f1532, %f1531, %f1530;
	selp.f32 	%f1533, %f1530, %f1532, %p499;
	fma.rn.f32 	%f1534, %f30, %f184, %f29;
	add.f32 	%f1535, %f31, %f1534;
	mul.f32 	%f1536, %f32, %f188;
	sub.f32 	%f1537, %f1535, %f1536;
	fma.rn.f32 	%f1538, %f33, %f188, %f1537;
	mul.f32 	%f1539, %f34, %f188;
	sub.f32 	%f1540, %f1538, %f1539;
	fma.rn.f32 	%f1541, %f35, %f1533, %f1540;
	div.rn.f32 	%f1542, %f1541, %f28;
	add.f32 	%f1543, %f36, %f1542;
	setp.lt.f32 	%p500, %f1594, %f1543;
	selp.f32 	%f1545, %f1543, %f1594, %p500;
	selp.f32 	%f1594, %f1543, %f1545, %p505;
	add.f32 	%f1590, %f11, %f1590;
	add.s32 	%r2043, %r2043, 1;
	setp.ne.s32 	%p501, %r2043, %r758;
	mov.pred 	%p505, 0;
	@%p501 bra 	$L__BB0_11;
$L__BB0_241:
	cvt.s64.s32 	%rd840, %r1;
	mul.f32 	%f1546, %f5, 0fC59C4000;
	setp.lt.f32 	%p502, %f1594, %f1546;
	selp.u16 	%rs6, 1, 0, %p502;
	add.s64 	%rd841, %rd2, %rd840;
	st.global.u8 	[%rd841], %rs6;
	mul.wide.s32 	%rd842, %r1, 4;
	add.s64 	%rd843, %rd1, %rd842;
	st.global.f32 	[%rd843], %f1594;
	bra.uni 	$L__BB0_484;
$L__BB0_242:
	setp.lt.f32 	%p12, %f3, 0f00000000;
	setp.gtu.f32 	%p13, %f386, %f390;
	or.pred  	%p14, %p12, %p13;
	@%p14 bra 	$L__BB0_483;
	mul.f32 	%f195, %f3, %f3;
	mul.f32 	%f391, %f381, %f381;
	div.rn.f32 	%f392, %f195, %f391;
	add.f32 	%f393, %f392, 0f3F800000;
	rsqrt.approx.f32 	%f196, %f393;
	mov.f32 	%f394, 0f40C00000;
	mov.f32 	%f395, 0fC1200000;
	st.local.v2.f32 	[%rd9], {%f395, %f394};
	cvt.rn.f32.u32 	%f396, %r758;
	mov.f32 	%f397, 0f40C90FDB;
	div.rn.f32 	%f197, %f397, %f396;
	setp.eq.s16 	%p15, %rs1, 0;
	@%p15 bra 	$L__BB0_250;
	setp.eq.s32 	%p16, %r758, 0;
	add.f32 	%f399, %f386, %f386;
	mul.f32 	%f400, %f399, %f2;
	div.rn.f32 	%f401, %f400, %f4;
	mul.f32 	%f402, %f385, %f195;
	div.rn.f32 	%f403, %f402, %f381;
	mul.f32 	%f198, %f384, %f3;
	neg.f32 	%f404, %f381;
	mul.f32 	%f405, %f383, %f404;
	mul.f32 	%f199, %f382, %f405;
	fma.rn.f32 	%f406, %f381, %f385, %f401;
	add.f32 	%f200, %f406, %f403;
	@%p16 bra 	$L__BB0_482;
	add.f32 	%f409, %f381, %f381;
	mul.f32 	%f410, %f409, %f383;
	add.f32 	%f411, %f3, %f3;
	mul.f32 	%f412, %f383, %f411;
	mul.f32 	%f201, %f410, 0f00000000;
	mul.f32 	%f413, %f412, 0f00000000;
	mul.f32 	%f414, %f381, 0f3DCCCCCD;
	mul.f32 	%f202, %f414, 0f00000000;
	mul.f32 	%f415, %f3, 0fBDCCCCCD;
	mul.f32 	%f416, %f415, 0f00000000;
	sub.f32 	%f203, %f413, %f416;
	mul.f32 	%f204, %f196, %f6;
	mul.f32 	%f205, %f196, %f7;
	mul.f32 	%f417, %f381, 0fBDCCCCCD;
	mul.f32 	%f206, %f417, 0f00000000;
	mul.f32 	%f418, %f3, 0f3DCCCCCD;
	mul.f32 	%f419, %f418, 0f00000000;
	sub.f32 	%f207, %f413, %f419;
	mul.f32 	%f208, %f410, 0f41200000;
	mul.f32 	%f420, %f412, 0f41200000;
	mul.f32 	%f209, %f414, 0f41200000;
	mul.f32 	%f421, %f415, 0f41200000;
	sub.f32 	%f210, %f420, %f421;
	mul.f32 	%f211, %f417, 0f41200000;
	mul.f32 	%f422, %f418, 0f41200000;
	sub.f32 	%f212, %f420, %f422;
	neg.f32 	%f213, %f3;
	mov.f32 	%f1598, 0f00000000;
	mov.pred 	%p508, 0;
	mov.b64 	%rd882, 0;
	mov.pred 	%p506, -1;
	mov.u64 	%rd491, __cudart_i2opi_f;
$L__BB0_246:
	mov.pred 	%p4, %p506;
	shl.b64 	%rd234, %rd882, 2;
	add.s64 	%rd235, %rd9, %rd234;
	ld.local.f32 	%f423, [%rd235];
	mul.f32 	%f225, %f381, %f423;
	mul.f32 	%f226, %f423, %f213;
	mov.b32 	%r2056, 0;
$L__BB0_247:
	mul.f32 	%f424, %f1598, 0f3F22F983;
	cvt.rni.s32.f32 	%r2068, %f424;
	cvt.rn.f32.s32 	%f425, %r2068;
	fma.rn.f32 	%f426, %f425, 0fBFC90FDA, %f1598;
	fma.rn.f32 	%f427, %f425, 0fB3A22168, %f426;
	fma.rn.f32 	%f1601, %f425, 0fA7C234C5, %f427;
	abs.f32 	%f230, %f1598;
	setp.ltu.f32 	%p19, %f230, 0f47CE4780;
	mov.u32 	%r2060, %r2068;
	mov.f32 	%f1599, %f1601;
	@%p19 bra 	$L__BB0_260;
	setp.neu.f32 	%p20, %f230, 0f7F800000;
	@%p20 bra 	$L__BB0_255;
	mov.f32 	%f430, 0f00000000;
	mul.rn.f32 	%f1599, %f1598, %f430;
	mov.b32 	%r2060, 0;
	bra.uni 	$L__BB0_260;
$L__BB0_250:
	setp.eq.s32 	%p230, %r758, 0;
	@%p230 bra 	$L__BB0_482;
	add.f32 	%f892, %f386, %f386;
	mul.f32 	%f893, %f892, %f2;
	div.rn.f32 	%f894, %f893, %f4;
	mul.f32 	%f895, %f385, %f195;
	div.rn.f32 	%f896, %f895, %f381;
	mul.f32 	%f214, %f6, %f196;
	mul.f32 	%f215, %f384, %f3;
	mul.f32 	%f216, %f381, 0f00000000;
	neg.f32 	%f897, %f381;
	mul.f32 	%f898, %f383, %f897;
	mul.f32 	%f217, %f382, %f898;
	mul.f32 	%f218, %f3, 0f00000000;
	add.f32 	%f899, %f381, %f381;
	mul.f32 	%f900, %f899, %f383;
	mul.f32 	%f219, %f900, 0f00000000;
	mul.f32 	%f220, %f216, 0f00000000;
	add.f32 	%f901, %f3, %f3;
	mul.f32 	%f902, %f383, %f901;
	mul.f32 	%f903, %f902, 0f00000000;
	mul.f32 	%f904, %f218, 0f00000000;
	sub.f32 	%f221, %f903, %f904;
	fma.rn.f32 	%f905, %f381, %f385, %f894;
	add.f32 	%f222, %f905, %f896;
	mov.f32 	%f1638, 0f00000000;
	mov.pred 	%p509, 0;
	mov.b32 	%r2160, 0;
	mov.u64 	%rd525, __cudart_i2opi_f;
$L__BB0_252:
	mul.f32 	%f906, %f1638, 0f3F22F983;
	cvt.rni.s32.f32 	%r2172, %f906;
	cvt.rn.f32.s32 	%f907, %r2172;
	fma.rn.f32 	%f908, %f907, 0fBFC90FDA, %f1638;
	fma.rn.f32 	%f909, %f907, 0fB3A22168, %f908;
	fma.rn.f32 	%f1641, %f907, 0fA7C234C5, %f909;
	abs.f32 	%f366, %f1638;
	setp.ltu.f32 	%p232, %f366, 0f47CE4780;
	mov.u32 	%r2164, %r2172;
	mov.f32 	%f1639, %f1641;
	@%p232 bra 	$L__BB0_465;
	setp.neu.f32 	%p233, %f366, 0f7F800000;
	@%p233 bra 	$L__BB0_460;
	mov.f32 	%f912, 0f00000000;
	mul.rn.f32 	%f1639, %f1638, %f912;
	mov.b32 	%r2164, 0;
	bra.uni 	$L__BB0_465;
$L__BB0_255:
	mov.b32 	%r382, %f1598;
	shl.b32 	%r770, %r382, 8;
	or.b32  	%r383, %r770, -2147483648;
	mov.b64 	%rd883, 0;
	mov.b32 	%r2057, 0;
$L__BB0_256:
	.pragma "nounroll";
	mul.wide.u32 	%rd237, %r2057, 4;
	mov.u64 	%rd238, __cudart_i2opi_f;
	add.s64 	%rd239, %rd238, %rd237;
	ld.global.nc.u32 	%r771, [%rd239];
	mad.wide.u32 	%rd240, %r771, %r383, %rd883;
	shr.u64 	%rd883, %rd240, 32;
	add.s64 	%rd241, %rd8, %rd237;
	st.local.u32 	[%rd241], %rd240;
	add.s32 	%r2057, %r2057, 1;
	setp.ne.s32 	%p21, %r2057, 6;
	@%p21 bra 	$L__BB0_256;
	shr.u32 	%r772, %r382, 23;
	st.local.u32 	[%rd8+24], %rd883;
	and.b32  	%r386, %r772, 31;
	and.b32  	%r773, %r772, 224;
	add.s32 	%r774, %r773, -128;
	shr.u32 	%r775, %r774, 5;
	mul.wide.u32 	%rd242, %r775, 4;
	sub.s64 	%rd106, %rd8, %rd242;
	ld.local.u32 	%r2058, [%rd106+24];
	ld.local.u32 	%r2059, [%rd106+20];
	setp.eq.s32 	%p22, %r386, 0;
	@%p22 bra 	$L__BB0_259;
	shf.l.wrap.b32 	%r2058, %r2059, %r2058, %r386;
	ld.local.u32 	%r776, [%rd106+16];
	shf.l.wrap.b32 	%r2059, %r776, %r2059, %r386;
$L__BB0_259:
	shr.u32 	%r777, %r2058, 30;
	shf.l.wrap.b32 	%r778, %r2059, %r2058, 2;
	shl.b32 	%r779, %r2059, 2;
	shr.u32 	%r780, %r778, 31;
	add.s32 	%r781, %r780, %r777;
	neg.s32 	%r782, %r781;
	setp.lt.s32 	%p23, %r382, 0;
	selp.b32 	%r2060, %r782, %r781, %p23;
	xor.b32  	%r783, %r778, %r382;
	shr.s32 	%r784, %r778, 31;
	xor.b32  	%r785, %r784, %r778;
	xor.b32  	%r786, %r784, %r779;
	cvt.u64.u32 	%rd243, %r785;
	shl.b64 	%rd244, %rd243, 32;
	cvt.u64.u32 	%rd245, %r786;
	or.b64  	%rd246, %rd244, %rd245;
	cvt.rn.f64.s64 	%fd1, %rd246;
	mul.f64 	%fd2, %fd1, 0d3BF921FB54442D19;
	cvt.rn.f32.f64 	%f428, %fd2;
	neg.f32 	%f429, %f428;
	setp.lt.s32 	%p24, %r783, 0;
	selp.f32 	%f1599, %f429, %f428, %p24;
$L__BB0_260:
	mul.rn.f32 	%f431, %f1599, %f1599;
	and.b32  	%r788, %r2060, 1;
	setp.eq.b32 	%p26, %r788, 1;
	selp.f32 	%f432, 0f3F800000, %f1599, %p26;
	fma.rn.f32 	%f433, %f431, %f432, 0f00000000;
	fma.rn.f32 	%f434, %f431, 0f37CBAC00, 0fBAB607ED;
	selp.f32 	%f435, %f434, 0fB94D4153, %p26;
	selp.f32 	%f436, 0f3D2AAABB, 0f3C0885E4, %p26;
	fma.rn.f32 	%f437, %f435, %f431, %f436;
	selp.f32 	%f438, 0fBEFFFFFF, 0fBE2AAAA8, %p26;
	fma.rn.f32 	%f439, %f437, %f431, %f438;
	fma.rn.f32 	%f440, %f439, %f433, %f432;
	and.b32  	%r789, %r2060, 2;
	setp.eq.s32 	%p27, %r789, 0;
	mov.f32 	%f441, 0f00000000;
	sub.f32 	%f442, %f441, %f440;
	selp.f32 	%f234, %f440, %f442, %p27;
	mov.u32 	%r2064, %r2068;
	mov.f32 	%f1600, %f1601;
	@%p19 bra 	$L__BB0_268;
	setp.neu.f32 	%p28, %f230, 0f7F800000;
	@%p28 bra 	$L__BB0_263;
	mov.f32 	%f445, 0f00000000;
	mul.rn.f32 	%f1600, %f1598, %f445;
	mov.b32 	%r2064, 0;
	bra.uni 	$L__BB0_268;
$L__BB0_263:
	mov.b32 	%r395, %f1598;
	shl.b32 	%r791, %r395, 8;
	or.b32  	%r396, %r791, -2147483648;
	mov.b64 	%rd884, 0;
	mov.b32 	%r2061, 0;
$L__BB0_264:
	.pragma "nounroll";
	mul.wide.u32 	%rd248, %r2061, 4;
	mov.u64 	%rd249, __cudart_i2opi_f;
	add.s64 	%rd250, %rd249, %rd248;
	ld.global.nc.u32 	%r792, [%rd250];
	mad.wide.u32 	%rd251, %r792, %r396, %rd884;
	shr.u64 	%rd884, %rd251, 32;
	add.s64 	%rd252, %rd7, %rd248;
	st.local.u32 	[%rd252], %rd251;
	add.s32 	%r2061, %r2061, 1;
	setp.ne.s32 	%p29, %r2061, 6;
	@%p29 bra 	$L__BB0_264;
	shr.u32 	%r793, %r395, 23;
	st.local.u32 	[%rd7+24], %rd884;
	and.b32  	%r399, %r793, 31;
	and.b32  	%r794, %r793, 224;
	add.s32 	%r795, %r794, -128;
	shr.u32 	%r796, %r795, 5;
	mul.wide.u32 	%rd253, %r796, 4;
	sub.s64 	%rd109, %rd7, %rd253;
	ld.local.u32 	%r2062, [%rd109+24];
	ld.local.u32 	%r2063, [%rd109+20];
	setp.eq.s32 	%p30, %r399, 0;
	@%p30 bra 	$L__BB0_267;
	shf.l.wrap.b32 	%r2062, %r2063, %r2062, %r399;
	ld.local.u32 	%r797, [%rd109+16];
	shf.l.wrap.b32 	%r2063, %r797, %r2063, %r399;
$L__BB0_267:
	shr.u32 	%r798, %r2062, 30;
	shf.l.wrap.b32 	%r799, %r2063, %r2062, 2;
	shl.b32 	%r800, %r2063, 2;
	shr.u32 	%r801, %r799, 31;
	add.s32 	%r802, %r801, %r798;
	neg.s32 	%r803, %r802;
	setp.lt.s32 	%p31, %r395, 0;
	selp.b32 	%r2064, %r803, %r802, %p31;
	xor.b32  	%r804, %r799, %r395;
	shr.s32 	%r805, %r799, 31;
	xor.b32  	%r806, %r805, %r799;
	xor.b32  	%r807, %r805, %r800;
	cvt.u64.u32 	%rd254, %r806;
	shl.b64 	%rd255, %rd254, 32;
	cvt.u64.u32 	%rd256, %r807;
	or.b64  	%rd257, %rd255, %rd256;
	cvt.rn.f64.s64 	%fd3, %rd257;
	mul.f64 	%fd4, %fd3, 0d3BF921FB54442D19;
	cvt.rn.f32.f64 	%f443, %fd4;
	neg.f32 	%f444, %f443;
	setp.lt.s32 	%p32, %r804, 0;
	selp.f32 	%f1600, %f444, %f443, %p32;
$L__BB0_268:
	add.s32 	%r809, %r2064, 1;
	mul.rn.f32 	%f446, %f1600, %f1600;
	and.b32  	%r810, %r2064, 1;
	setp.eq.b32 	%p34, %r810, 1;
	selp.f32 	%f447, %f1600, 0f3F800000, %p34;
	fma.rn.f32 	%f448, %f446, %f447, 0f00000000;
	fma.rn.f32 	%f449, %f446, 0f37CBAC00, 0fBAB607ED;
	selp.f32 	%f450, 0fB94D4153, %f449, %p34;
	selp.f32 	%f451, 0f3C0885E4, 0f3D2AAABB, %p34;
	fma.rn.f32 	%f452, %f450, %f446, %f451;
	selp.f32 	%f453, 0fBE2AAAA8, 0fBEFFFFFF, %p34;
	fma.rn.f32 	%f454, %f452, %f446, %f453;
	fma.rn.f32 	%f455, %f454, %f448, %f447;
	and.b32  	%r811, %r809, 2;
	setp.eq.s32 	%p35, %r811, 0;
	mov.f32 	%f456, 0f00000000;
	sub.f32 	%f457, %f456, %f455;
	selp.f32 	%f238, %f455, %f457, %p35;
	@%p19 bra 	$L__BB0_276;
	setp.neu.f32 	%p36, %f230, 0f7F800000;
	@%p36 bra 	$L__BB0_271;
	mov.f32 	%f460, 0f00000000;
	mul.rn.f32 	%f1601, %f1598, %f460;
	mov.b32 	%r2068, 0;
	bra.uni 	$L__BB0_276;
$L__BB0_271:
	mov.b32 	%r408, %f1598;
	shl.b32 	%r813, %r408, 8;
	or.b32  	%r409, %r813, -2147483648;
	mov.b64 	%rd885, 0;
	mov.b32 	%r2065, 0;
$L__BB0_272:
	.pragma "nounroll";
	mul.wide.u32 	%rd259, %r2065, 4;
	mov.u64 	%rd260, __cudart_i2opi_f;
	add.s64 	%rd261, %rd260, %rd259;
	ld.global.nc.u32 	%r814, [%rd261];
	mad.wide.u32 	%rd262, %r814, %r409, %rd885;
	shr.u64 	%rd885, %rd262, 32;
	add.s64 	%rd263, %rd6, %rd259;
	st.local.u32 	[%rd263], %rd262;
	add.s32 	%r2065, %r2065, 1;
	setp.ne.s32 	%p37, %r2065, 6;
	@%p37 bra 	$L__BB0_272;
	shr.u32 	%r815, %r408, 23;
	st.local.u32 	[%rd6+24], %rd885;
	and.b32  	%r412, %r815, 31;
	and.b32  	%r816, %r815, 224;
	add.s32 	%r817, %r816, -128;
	shr.u32 	%r818, %r817, 5;
	mul.wide.u32 	%rd264, %r818, 4;
	sub.s64 	%rd112, %rd6, %rd264;
	ld.local.u32 	%r2066, [%rd112+24];
	ld.local.u32 	%r2067, [%rd112+20];
	setp.eq.s32 	%p38, %r412, 0;
	@%p38 bra 	$L__BB0_275;
	shf.l.wrap.b32 	%r2066, %r2067, %r2066, %r412;
	ld.local.u32 	%r819, [%rd112+16];
	shf.l.wrap.b32 	%r2067, %r819, %r2067, %r412;
$L__BB0_275:
	shr.u32 	%r820, %r2066, 30;
	shf.l.wrap.b32 	%r821, %r2067, %r2066, 2;
	shl.b32 	%r822, %r2067, 2;
	shr.u32 	%r823, %r821, 31;
	add.s32 	%r824, %r823, %r820;
	neg.s32 	%r825, %r824;
	setp.lt.s32 	%p39, %r408, 0;
	selp.b32 	%r2068, %r825, %r824, %p39;
	xor.b32  	%r826, %r821, %r408;
	shr.s32 	%r827, %r821, 31;
	xor.b32  	%r828, %r827, %r821;
	xor.b32  	%r829, %r827, %r822;
	cvt.u64.u32 	%rd265, %r828;
	shl.b64 	%rd266, %rd265, 32;
	cvt.u64.u32 	%rd267, %r829;
	or.b64  	%rd268, %rd266, %rd267;
	cvt.rn.f64.s64 	%fd5, %rd268;
	mul.f64 	%fd6, %fd5, 0d3BF921FB54442D19;
	cvt.rn.f32.f64 	%f458, %fd6;
	neg.f32 	%f459, %f458;
	setp.lt.s32 	%p40, %r826, 0;
	selp.f32 	%f1601, %f459, %f458, %p40;
$L__BB0_276:
	mul.rn.f32 	%f461, %f1601, %f1601;
	and.b32  	%r831, %r2068, 1;
	setp.eq.b32 	%p42, %r831, 1;
	selp.f32 	%f462, 0f3F800000, %f1601, %p42;
	fma.rn.f32 	%f463, %f461, %f462, 0f00000000;
	fma.rn.f32 	%f464, %f461, 0f37CBAC00, 0fBAB607ED;
	selp.f32 	%f465, %f464, 0fB94D4153, %p42;
	selp.f32 	%f466, 0f3D2AAABB, 0f3C0885E4, %p42;
	fma.rn.f32 	%f467, %f465, %f461, %f466;
	selp.f32 	%f468, 0fBEFFFFFF, 0fBE2AAAA8, %p42;
	fma.rn.f32 	%f469, %f467, %f461, %f468;
	fma.rn.f32 	%f470, %f469, %f463, %f462;
	and.b32  	%r832, %r2068, 2;
	setp.eq.s32 	%p43, %r832, 0;
	mov.f32 	%f471, 0f00000000;
	sub.f32 	%f472, %f471, %f470;
	selp.f32 	%f473, %f470, %f472, %p43;
	fma.rn.f32 	%f474, %f225, %f234, %f198;
	add.f32 	%f475, %f199, %f474;
	fma.rn.f32 	%f476, %f226, %f238, %f475;
	fma.rn.f32 	%f477, %f201, %f238, %f476;
	fma.rn.f32 	%f478, %f202, %f238, %f477;
	fma.rn.f32 	%f479, %f203, %f473, %f478;
	div.rn.f32 	%f480, %f479, %f204;
	add.f32 	%f481, %f200, %f480;
	setp.gt.f32 	%p44, %f1642, %f481;
	selp.f32 	%f482, %f481, %f1642, %p44;
	selp.f32 	%f1642, %f482, %f481, %p508;
	add.f32 	%f1598, %f197, %f1598;
	add.s32 	%r2056, %r2056, 1;
	setp.ne.s32 	%p45, %r2056, %r758;
	mov.pred 	%p508, -1;
	@%p45 bra 	$L__BB0_247;
	mov.b32 	%r2069, 0;
$L__BB0_278:
	mul.f32 	%f483, %f1598, 0f3F22F983;
	cvt.rni.s32.f32 	%r2081, %f483;
	cvt.rn.f32.s32 	%f484, %r2081;
	fma.rn.f32 	%f485, %f484, 0fBFC90FDA, %f1598;
	fma.rn.f32 	%f486, %f484, 0fB3A22168, %f485;
	fma.rn.f32 	%f1606, %f484, 0fA7C234C5, %f486;
	abs.f32 	%f247, %f1598;
	setp.ltu.f32 	%p46, %f247, 0f47CE4780;
	mov.u32 	%r2073, %r2081;
	mov.f32 	%f1604, %f1606;
	@%p46 bra 	$L__BB0_286;
	setp.eq.f32 	%p47, %f247, 0f7F800000;
	@%p47 bra 	$L__BB0_285;
	mov.b32 	%r424, %f1598;
	shl.b32 	%r835, %r424, 8;
	or.b32  	%r425, %r835, -2147483648;
	mov.b64 	%rd886, 0;
	mov.b32 	%r2070, 0;
$L__BB0_281:
	.pragma "nounroll";
	mul.wide.u32 	%rd270, %r2070, 4;
	mov.u64 	%rd271, __cudart_i2opi_f;
	add.s64 	%rd272, %rd271, %rd270;
	ld.global.nc.u32 	%r836, [%rd272];
	mad.wide.u32 	%rd273, %r836, %r425, %rd886;
	shr.u64 	%rd886, %rd273, 32;
	add.s64 	%rd274, %rd8, %rd270;
	st.local.u32 	[%rd274], %rd273;
	add.s32 	%r2070, %r2070, 1;
	setp.ne.s32 	%p48, %r2070, 6;
	@%p48 bra 	$L__BB0_281;
	shr.u32 	%r837, %r424, 23;
	st.local.u32 	[%rd8+24], %rd886;
	and.b32  	%r428, %r837, 31;
	and.b32  	%r838, %r837, 224;
	add.s32 	%r839, %r838, -128;
	shr.u32 	%r840, %r839, 5;
	mul.wide.u32 	%rd275, %r840, 4;
	sub.s64 	%rd115, %rd8, %rd275;
	ld.local.u32 	%r2071, [%rd115+24];
	ld.local.u32 	%r2072, [%rd115+20];
	setp.eq.s32 	%p49, %r428, 0;
	@%p49 bra 	$L__BB0_284;
	shf.l.wrap.b32 	%r2071, %r2072, %r2071, %r428;
	ld.local.u32 	%r841, [%rd115+16];
	shf.l.wrap.b32 	%r2072, %r841, %r2072, %r428;
$L__BB0_284:
	shr.u32 	%r842, %r2071, 30;
	shf.l.wrap.b32 	%r843, %r2072, %r2071, 2;
	shl.b32 	%r844, %r2072, 2;
	shr.u32 	%r845, %r843, 31;
	add.s32 	%r846, %r845, %r842;
	neg.s32 	%r847, %r846;
	setp.lt.s32 	%p50, %r424, 0;
	selp.b32 	%r2073, %r847, %r846, %p50;
	xor.b32  	%r848, %r843, %r424;
	shr.s32 	%r849, %r843, 31;
	xor.b32  	%r850, %r849, %r843;
	xor.b32  	%r851, %r849, %r844;
	cvt.u64.u32 	%rd276, %r850;
	shl.b64 	%rd277, %rd276, 32;
	cvt.u64.u32 	%rd278, %r851;
	or.b64  	%rd279, %rd277, %rd278;
	cvt.rn.f64.s64 	%fd7, %rd279;
	mul.f64 	%fd8, %fd7, 0d3BF921FB54442D19;
	cvt.rn.f32.f64 	%f487, %fd8;
	neg.f32 	%f488, %f487;
	setp.lt.s32 	%p51, %r848, 0;
	selp.f32 	%f1604, %f488, %f487, %p51;
	bra.uni 	$L__BB0_286;
$L__BB0_285:
	mov.f32 	%f489, 0f00000000;
	mul.rn.f32 	%f1604, %f1598, %f489;
	mov.b32 	%r2073, 0;
$L__BB0_286:
	mul.rn.f32 	%f490, %f1604, %f1604;
	and.b32  	%r853, %r2073, 1;
	setp.eq.b32 	%p53, %r853, 1;
	selp.f32 	%f491, 0f3F800000, %f1604, %p53;
	fma.rn.f32 	%f492, %f490, %f491, 0f00000000;
	fma.rn.f32 	%f493, %f490, 0f37CBAC00, 0fBAB607ED;
	selp.f32 	%f494, %f493, 0fB94D4153, %p53;
	selp.f32 	%f495, 0f3D2AAABB, 0f3C0885E4, %p53;
	fma.rn.f32 	%f496, %f494, %f490, %f495;
	selp.f32 	%f497, 0fBEFFFFFF, 0fBE2AAAA8, %p53;
	fma.rn.f32 	%f498, %f496, %f490, %f497;
	fma.rn.f32 	%f499, %f498, %f492, %f491;
	and.b32  	%r854, %r2073, 2;
	setp.eq.s32 	%p54, %r854, 0;
	mov.f32 	%f500, 0f00000000;
	sub.f32 	%f501, %f500, %f499;
	selp.f32 	%f251, %f499, %f501, %p54;
	mov.u32 	%r2077, %r2081;
	mov.f32 	%f1605, %f1606;
	@%p46 bra 	$L__BB0_294;
	setp.eq.f32 	%p55, %f247, 0f7F800000;
	@%p55 bra 	$L__BB0_293;
	mov.b32 	%r437, %f1598;
	shl.b32 	%r856, %r437, 8;
	or.b32  	%r438, %r856, -2147483648;
	mov.b64 	%rd887, 0;
	mov.b32 	%r2074, 0;
$L__BB0_289:
	.pragma "nounroll";
	mul.wide.u32 	%rd281, %r2074, 4;
	mov.u64 	%rd282, __cudart_i2opi_f;
	add.s64 	%rd283, %rd282, %rd281;
	ld.global.nc.u32 	%r857, [%rd283];
	mad.wide.u32 	%rd284, %r857, %r438, %rd887;
	shr.u64 	%rd887, %rd284, 32;
	add.s64 	%rd285, %rd7, %rd281;
	st.local.u32 	[%rd285], %rd284;
	add.s32 	%r2074, %r2074, 1;
	setp.ne.s32 	%p56, %r2074, 6;
	@%p56 bra 	$L__BB0_289;
	shr.u32 	%r858, %r437, 23;
	st.local.u32 	[%rd7+24], %rd887;
	and.b32  	%r441, %r858, 31;
	and.b32  	%r859, %r858, 224;
	add.s32 	%r860, %r859, -128;
	shr.u32 	%r861, %r860, 5;
	mul.wide.u32 	%rd286, %r861, 4;
	sub.s64 	%rd118, %rd7, %rd286;
	ld.local.u32 	%r2075, [%rd118+24];
	ld.local.u32 	%r2076, [%rd118+20];
	setp.eq.s32 	%p57, %r441, 0;
	@%p57 bra 	$L__BB0_292;
	shf.l.wrap.b32 	%r2075, %r2076, %r2075, %r441;
	ld.local.u32 	%r862, [%rd118+16];
	shf.l.wrap.b32 	%r2076, %r862, %r2076, %r441;
$L__BB0_292:
	shr.u32 	%r863, %r2075, 30;
	shf.l.wrap.b32 	%r864, %r2076, %r2075, 2;
	shl.b32 	%r865, %r2076, 2;
	shr.u32 	%r866, %r864, 31;
	add.s32 	%r867, %r866, %r863;
	neg.s32 	%r868, %r867;
	setp.lt.s32 	%p58, %r437, 0;
	selp.b32 	%r2077, %r868, %r867, %p58;
	xor.b32  	%r869, %r864, %r437;
	shr.s32 	%r870, %r864, 31;
	xor.b32  	%r871, %r870, %r864;
	xor.b32  	%r872, %r870, %r865;
	cvt.u64.u32 	%rd287, %r871;
	shl.b64 	%rd288, %rd287, 32;
	cvt.u64.u32 	%rd289, %r872;
	or.b64  	%rd290, %rd288, %rd289;
	cvt.rn.f64.s64 	%fd9, %rd290;
	mul.f64 	%fd10, %fd9, 0d3BF921FB54442D19;
	cvt.rn.f32.f64 	%f502, %fd10;
	neg.f32 	%f503, %f502;
	setp.lt.s32 	%p59, %r869, 0;
	selp.f32 	%f1605, %f503, %f502, %p59;
	bra.uni 	$L__BB0_294;
$L__BB0_293:
	mov.f32 	%f504, 0f00000000;
	mul.rn.f32 	%f1605, %f1598, %f504;
	mov.b32 	%r2077, 0;
$L__BB0_294:
	add.s32 	%r874, %r2077, 1;
	mul.rn.f32 	%f505, %f1605, %f1605;
	and.b32  	%r875, %r2077, 1;
	setp.eq.b32 	%p61, %r875, 1;
	selp.f32 	%f506, %f1605, 0f3F800000, %p61;
	fma.rn.f32 	%f507, %f505, %f506, 0f00000000;
	fma.rn.f32 	%f508, %f505, 0f37CBAC00, 0fBAB607ED;
	selp.f32 	%f509, 0fB94D4153, %f508, %p61;
	selp.f32 	%f510, 0f3C0885E4, 0f3D2AAABB, %p61;
	fma.rn.f32 	%f511, %f509, %f505, %f510;
	selp.f32 	%f512, 0fBE2AAAA8, 0fBEFFFFFF, %p61;
	fma.rn.f32 	%f513, %f511, %f505, %f512;
	fma.rn.f32 	%f514, %f513, %f507, %f506;
	and.b32  	%r876, %r874, 2;
	setp.eq.s32 	%p62, %r876, 0;
	mov.f32 	%f515, 0f00000000;
	sub.f32 	%f516, %f515, %f514;
	selp.f32 	%f255, %f514, %f516, %p62;
	@%p46 bra 	$L__BB0_302;
	setp.eq.f32 	%p63, %f247, 0f7F800000;
	@%p63 bra 	$L__BB0_301;
	mov.b32 	%r450, %f1598;
	shl.b32 	%r878, %r450, 8;
	or.b32  	%r451, %r878, -2147483648;
	mov.b64 	%rd888, 0;
	mov.b32 	%r2078, 0;
$L__BB0_297:
	.pragma "nounroll";
	mul.wide.u32 	%rd292, %r2078, 4;
	mov.u64 	%rd293, __cudart_i2opi_f;
	add.s64 	%rd294, %rd293, %rd292;
	ld.global.nc.u32 	%r879, [%rd294];
	mad.wide.u32 	%rd295, %r879, %r451, %rd888;
	shr.u64 	%rd888, %rd295, 32;
	add.s64 	%rd296, %rd6, %rd292;
	st.local.u32 	[%rd296], %rd295;
	add.s32 	%r2078, %r2078, 1;
	setp.ne.s32 	%p64, %r2078, 6;
	@%p64 bra 	$L__BB0_297;
	shr.u32 	%r880, %r450, 23;
	st.local.u32 	[%rd6+24], %rd888;
	and.b32  	%r454, %r880, 31;
	and.b32  	%r881, %r880, 224;
	add.s32 	%r882, %r881, -128;
	shr.u32 	%r883, %r882, 5;
	mul.wide.u32 	%rd297, %r883, 4;
	sub.s64 	%rd121, %rd6, %rd297;
	ld.local.u32 	%r2079, [%rd121+24];
	ld.local.u32 	%r2080, [%rd121+20];
	setp.eq.s32 	%p65, %r454, 0;
	@%p65 bra 	$L__BB0_300;
	shf.l.wrap.b32 	%r2079, %r2080, %r2079, %r454;
	ld.local.u32 	%r884, [%rd121+16];
	shf.l.wrap.b32 	%r2080, %r884, %r2080, %r454;
$L__BB0_300:
	shr.u32 	%r885, %r2079, 30;
	shf.l.wrap.b32 	%r886, %r2080, %r2079, 2;
	shl.b32 	%r887, %r2080, 2;
	shr.u32 	%r888, %r886, 31;
	add.s32 	%r889, %r888, %r885;
	neg.s32 	%r890, %r889;
	setp.lt.s32 	%p66, %r450, 0;
	selp.b32 	%r2081, %r890, %r889, %p66;
	xor.b32  	%r891, %r886, %r450;
	shr.s32 	%r892, %r886, 31;
	xor.b32  	%r893, %r892, %r886;
	xor.b32  	%r894, %r892, %r887;
	cvt.u64.u32 	%rd298, %r893;
	shl.b64 	%rd299, %rd298, 32;
	cvt.u64.u32 	%rd300, %r894;
	or.b64  	%rd301, %rd299, %rd300;
	cvt.rn.f64.s64 	%fd11, %rd301;
	mul.f64 	%fd12, %fd11, 0d3BF921FB54442D19;
	cvt.rn.f32.f64 	%f517, %fd12;
	neg.f32 	%f518, %f517;
	setp.lt.s32 	%p67, %r891, 0;
	selp.f32 	%f1606, %f518, %f517, %p67;
	bra.uni 	$L__BB0_302;
$L__BB0_301:
	mov.f32 	%f519, 0f00000000;
	mul.rn.f32 	%f1606, %f1598, %f519;
	mov.b32 	%r2081, 0;
$L__BB0_302:
	mul.rn.f32 	%f520, %f1606, %f1606;
	and.b32  	%r896, %r2081, 1;
	setp.eq.b32 	%p68, %r896, 1;
	selp.f32 	%f521, 0f3F800000, %f1606, %p68;
	fma.rn.f32 	%f522, %f520, %f521, 0f00000000;
	fma.rn.f32 	%f523, %f520, 0f37CBAC00, 0fBAB607ED;
	selp.f32 	%f524, %f523, 0fB94D4153, %p68;
	selp.f32 	%f525, 0f3D2AAABB, 0f3C0885E4, %p68;
	fma.rn.f32 	%f526, %f524, %f520, %f525;
	selp.f32 	%f527, 0fBEFFFFFF, 0fBE2AAAA8, %p68;
	fma.rn.f32 	%f528, %f526, %f520, %f527;
	fma.rn.f32 	%f529, %f528, %f522, %f521;
	and.b32  	%r897, %r2081, 2;
	setp.eq.s32 	%p69, %r897, 0;
	mov.f32 	%f530, 0f00000000;
	sub.f32 	%f531, %f530, %f529;
	selp.f32 	%f532, %f529, %f531, %p69;
	fma.rn.f32 	%f533, %f225, %f251, %f198;
	add.f32 	%f534, %f199, %f533;
	fma.rn.f32 	%f535, %f226, %f255, %f534;
	fma.rn.f32 	%f536, %f201, %f255, %f535;
	fma.rn.f32 	%f537, %f202, %f255, %f536;
	fma.rn.f32 	%f538, %f203, %f532, %f537;
	div.rn.f32 	%f539, %f538, %f205;
	add.f32 	%f540, %f200, %f539;
	setp.gt.f32 	%p70, %f1642, %f540;
	selp.f32 	%f1642, %f540, %f1642, %p70;
	add.f32 	%f1598, %f197, %f1598;
	add.s32 	%r2069, %r2069, 1;
	setp.ne.s32 	%p71, %r2069, %r758;
	@%p71 bra 	$L__BB0_278;
	mov.b32 	%r2082, 0;
$L__BB0_304:
	mul.f32 	%f541, %f1598, 0f3F22F983;
	cvt.rni.s32.f32 	%r2094, %f541;
	cvt.rn.f32.s32 	%f542, %r2094;
	fma.rn.f32 	%f543, %f542, 0fBFC90FDA, %f1598;
	fma.rn.f32 	%f544, %f542, 0fB3A22168, %f543;
	fma.rn.f32 	%f1611, %f542, 0fA7C234C5, %f544;
	abs.f32 	%f264, %f1598;
	setp.ltu.f32 	%p72, %f264, 0f47CE4780;
	mov.u32 	%r2086, %r2094;
	mov.f32 	%f1609, %f1611;
	@%p72 bra 	$L__BB0_312;
	setp.eq.f32 	%p73, %f264, 0f7F800000;
	@%p73 bra 	$L__BB0_311;
	mov.b32 	%r466, %f1598;
	shl.b32 	%r900, %r466, 8;
	or.b32  	%r467, %r900, -2147483648;
	mov.b64 	%rd889, 0;
	mov.b32 	%r2083, 0;
$L__BB0_307:
	.pragma "nounroll";
	mul.wide.u32 	%rd303, %r2083, 4;
	mov.u64 	%rd304, __cudart_i2opi_f;
	add.s64 	%rd305, %rd304, %rd303;
	ld.global.nc.u32 	%r901, [%rd305];
	mad.wide.u32 	%rd306, %r901, %r467, %rd889;
	shr.u64 	%rd889, %rd306, 32;
	add.s64 	%rd307, %rd8, %rd303;
	st.local.u32 	[%rd307], %rd306;
	add.s32 	%r2083, %r2083, 1;
	setp.ne.s32 	%p74, %r2083, 6;
	@%p74 bra 	$L__BB0_307;
	shr.u32 	%r902, %r466, 23;
	st.local.u32 	[%rd8+24], %rd889;
	and.b32  	%r470, %r902, 31;
	and.b32  	%r903, %r902, 224;
	add.s32 	%r904, %r903, -128;
	shr.u32 	%r905, %r904, 5;
	mul.wide.u32 	%rd308, %r905, 4;
	sub.s64 	%rd124, %rd8, %rd308;
	ld.local.u32 	%r2084, [%rd124+24];
	ld.local.u32 	%r2085, [%rd124+20];
	setp.eq.s32 	%p75, %r470, 0;
	@%p75 bra 	$L__BB0_310;
	shf.l.wrap.b32 	%r2084, %r2085, %r2084, %r470;
	ld.local.u32 	%r906, [%rd124+16];
	shf.l.wrap.b32 	%r2085, %r906, %r2085, %r470;
$L__BB0_310:
	shr.u32 	%r907, %r2084, 30;
	shf.l.wrap.b32 	%r908, %r2085, %r2084, 2;
	shl.b32 	%r909, %r2085, 2;
	shr.u32 	%r910, %r908, 31;
	add.s32 	%r911, %r910, %r907;
	neg.s32 	%r912, %r911;
	setp.lt.s32 	%p76, %r466, 0;
	selp.b32 	%r2086, %r912, %r911, %p76;
	xor.b32  	%r913, %r908, %r466;
	shr.s32 	%r914, %r908, 31;
	xor.b32  	%r915, %r914, %r908;
	xor.b32  	%r916, %r914, %r909;
	cvt.u64.u32 	%rd309, %r915;
	shl.b64 	%rd310, %rd309, 32;
	cvt.u64.u32 	%rd311, %r916;
	or.b64  	%rd312, %rd310, %rd311;
	cvt.rn.f64.s64 	%fd13, %rd312;
	mul.f64 	%fd14, %fd13, 0d3BF921FB54442D19;
	cvt.rn.f32.f64 	%f545, %fd14;
	neg.f32 	%f546, %f545;
	setp.lt.s32 	%p77, %r913, 0;
	selp.f32 	%f1609, %f546, %f545, %p77;
	bra.uni 	$L__BB0_312;
$L__BB0_311:
	mov.f32 	%f547, 0f00000000;
	mul.rn.f32 	%f1609, %f1598, %f547;
	mov.b32 	%r2086, 0;
$L__BB0_312:
	mul.rn.f32 	%f548, %f1609, %f1609;
	and.b32  	%r918, %r2086, 1;
	setp.eq.b32 	%p79, %r918, 1;
	selp.f32 	%f549, 0f3F800000, %f1609, %p79;
	fma.rn.f32 	%f550, %f548, %f549, 0f00000000;
	fma.rn.f32 	%f551, %f548, 0f37CBAC00, 0fBAB607ED;
	selp.f32 	%f552, %f551, 0fB94D4153, %p79;
	selp.f32 	%f553, 0f3D2AAABB, 0f3C0885E4, %p79;
	fma.rn.f32 	%f554, %f552, %f548, %f553;
	selp.f32 	%f555, 0fBEFFFFFF, 0fBE2AAAA8, %p79;
	fma.rn.f32 	%f556, %f554, %f548, %f555;
	fma.rn.f32 	%f557, %f556, %f550, %f549;
	and.b32  	%r919, %r2086, 2;
	setp.eq.s32 	%p80, %r919, 0;
	mov.f32 	%f558, 0f00000000;
	sub.f32 	%f559, %f558, %f557;
	selp.f32 	%f268, %f557, %f559, %p80;
	mov.u32 	%r2090, %r2094;
	mov.f32 	%f1610, %f1611;
	@%p72 bra 	$L__BB0_320;
	setp.eq.f32 	%p81, %f264, 0f7F800000;
	@%p81 bra 	$L__BB0_319;
	mov.b32 	%r479, %f1598;
	shl.b32 	%r921, %r479, 8;
	or.b32  	%r480, %r921, -2147483648;
	mov.b64 	%rd890, 0;
	mov.b32 	%r2087, 0;
$L__BB0_315:
	.pragma "nounroll";
	mul.wide.u32 	%rd314, %r2087, 4;
	mov.u64 	%rd315, __cudart_i2opi_f;
	add.s64 	%rd316, %rd315, %rd314;
	ld.global.nc.u32 	%r922, [%rd316];
	mad.wide.u32 	%rd317, %r922, %r480, %rd890;
	shr.u64 	%rd890, %rd317, 32;
	add.s64 	%rd318, %rd7, %rd314;
	st.local.u32 	[%rd318], %rd317;
	add.s32 	%r2087, %r2087, 1;
	setp.ne.s32 	%p82, %r2087, 6;
	@%p82 bra 	$L__BB0_315;
	shr.u32 	%r923, %r479, 23;
	st.local.u32 	[%rd7+24], %rd890;
	and.b32  	%r483, %r923, 31;
	and.b32  	%r924, %r923, 224;
	add.s32 	%r925, %r924, -128;
	shr.u32 	%r926, %r925, 5;
	mul.wide.u32 	%rd319, %r926, 4;
	sub.s64 	%rd127, %rd7, %rd319;
	ld.local.u32 	%r2088, [%rd127+24];
	ld.local.u32 	%r2089, [%rd127+20];
	setp.eq.s32 	%p83, %r483, 0;
	@%p83 bra 	$L__BB0_318;
	shf.l.wrap.b32 	%r2088, %r2089, %r2088, %r483;
	ld.local.u32 	%r927, [%rd127+16];
	shf.l.wrap.b32 	%r2089, %r927, %r2089, %r483;
$L__BB0_318:
	shr.u32 	%r928, %r2088, 30;
	shf.l.wrap.b32 	%r929, %r2089, %r2088, 2;
	shl.b32 	%r930, %r2089, 2;
	shr.u32 	%r931, %r929, 31;
	add.s32 	%r932, %r931, %r928;
	neg.s32 	%r933, %r932;
	setp.lt.s32 	%p84, %r479, 0;
	selp.b32 	%r2090, %r933, %r932, %p84;
	xor.b32  	%r934, %r929, %r479;
	shr.s32 	%r935, %r929, 31;
	xor.b32  	%r936, %r935, %r929;
	xor.b32  	%r937, %r935, %r930;
	cvt.u64.u32 	%rd320, %r936;
	shl.b64 	%rd321, %rd320, 32;
	cvt.u64.u32 	%rd322, %r937;
	or.b64  	%rd323, %rd321, %rd322;
	cvt.rn.f64.s64 	%fd15, %rd323;
	mul.f64 	%fd16, %fd15, 0d3BF921FB54442D19;
	cvt.rn.f32.f64 	%f560, %fd16;
	neg.f32 	%f561, %f560;
	setp.lt.s32 	%p85, %r934, 0;
	selp.f32 	%f1610, %f561, %f560, %p85;
	bra.uni 	$L__BB0_320;
$L__BB0_319:
	mov.f32 	%f562, 0f00000000;
	mul.rn.f32 	%f1610, %f1598, %f562;
	mov.b32 	%r2090, 0;
$L__BB0_320:
	add.s32 	%r939, %r2090, 1;
	mul.rn.f32 	%f563, %f1610, %f1610;
	and.b32  	%r940, %r2090, 1;
	setp.eq.b32 	%p87, %r940, 1;
	selp.f32 	%f564, %f1610, 0f3F800000, %p87;
	fma.rn.f32 	%f565, %f563, %f564, 0f00000000;
	fma.rn.f32 	%f566, %f563, 0f37CBAC00, 0fBAB607ED;
	selp.f32 	%f567, 0fB94D4153, %f566, %p87;
	selp.f32 	%f568, 0f3C0885E4, 0f3D2AAABB, %p87;
	fma.rn.f32 	%f569, %f567, %f563, %f568;
	selp.f32 	%f570, 0fBE2AAAA8, 0fBEFFFFFF, %p87;
	fma.rn.f32 	%f571, %f569, %f563, %f570;
	fma.rn.f32 	%f572, %f571, %f565, %f564;
	and.b32  	%r941, %r939, 2;
	setp.eq.s32 	%p88, %r941, 0;
	mov.f32 	%f573, 0f00000000;
	sub.f32 	%f574, %f573, %f572;
	selp.f32 	%f272, %f572, %f574, %p88;
	@%p72 bra 	$L__BB0_328;
	setp.eq.f32 	%p89, %f264, 0f7F800000;
	@%p89 bra 	$L__BB0_327;
	mov.b32 	%r492, %f1598;
	shl.b32 	%r943, %r492, 8;
	or.b32  	%r493, %r943, -2147483648;
	mov.b64 	%rd891, 0;
	mov.b32 	%r2091, 0;
$L__BB0_323:
	.pragma "nounroll";
	mul.wide.u32 	%rd325, %r2091, 4;
	mov.u64 	%rd326, __cudart_i2opi_f;
	add.s64 	%rd327, %rd326, %rd325;
	ld.global.nc.u32 	%r944, [%rd327];
	mad.wide.u32 	%rd328, %r944, %r493, %rd891;
	shr.u64 	%rd891, %rd328, 32;
	add.s64 	%rd329, %rd6, %rd325;
	st.local.u32 	[%rd329], %rd328;
	add.s32 	%r2091, %r2091, 1;
	setp.ne.s32 	%p90, %r2091, 6;
	@%p90 bra 	$L__BB0_323;
	shr.u32 	%r945, %r492, 23;
	st.local.u32 	[%rd6+24], %rd891;
	and.b32  	%r496, %r945, 31;
	and.b32  	%r946, %r945, 224;
	add.s32 	%r947, %r946, -128;
	shr.u32 	%r948, %r947, 5;
	mul.wide.u32 	%rd330, %r948, 4;
	sub.s64 	%rd130, %rd6, %rd330;
	ld.local.u32 	%r2092, [%rd130+24];
	ld.local.u32 	%r2093, [%rd130+20];
	setp.eq.s32 	%p91, %r496, 0;
	@%p91 bra 	$L__BB0_326;
	shf.l.wrap.b32 	%r2092, %r2093, %r2092, %r496;
	ld.local.u32 	%r949, [%rd130+16];
	shf.l.wrap.b32 	%r2093, %r949, %r2093, %r496;
$L__BB0_326:
	shr.u32 	%r950, %r2092, 30;
	shf.l.wrap.b32 	%r951, %r2093, %r2092, 2;
	shl.b32 	%r952, %r2093, 2;
	shr.u32 	%r953, %r951, 31;
	add.s32 	%r954, %r953, %r950;
	neg.s32 	%r955, %r954;
	setp.lt.s32 	%p92, %r492, 0;
	selp.b32 	%r2094, %r955, %r954, %p92;
	xor.b32  	%r956, %r951, %r492;
	shr.s32 	%r957, %r951, 31;
	xor.b32  	%r958, %r957, %r951;
	xor.b32  	%r959, %r957, %r952;
	cvt.u64.u32 	%rd331, %r958;
	shl.b64 	%rd332, %rd331, 32;
	cvt.u64.u32 	%rd333, %r959;
	or.b64  	%rd334, %rd332, %rd333;
	cvt.rn.f64.s64 	%fd17, %rd334;
	mul.f64 	%fd18, %fd17, 0d3BF921FB54442D19;
	cvt.rn.f32.f64 	%f575, %fd18;
	neg.f32 	%f576, %f575;
	setp.lt.s32 	%p93, %r956, 0;
	selp.f32 	%f1611, %f576, %f575, %p93;
	bra.uni 	$L__BB0_328;
$L__BB0_327:
	mov.f32 	%f577, 0f00000000;
	mul.rn.f32 	%f1611, %f1598, %f577;
	mov.b32 	%r2094, 0;
$L__BB0_328:
	mul.rn.f32 	%f578, %f1611, %f1611;
	and.b32  	%r961, %r2094, 1;
	setp.eq.b32 	%p94, %r961, 1;
	selp.f32 	%f579, 0f3F800000, %f1611, %p94;
	fma.rn.f32 	%f580, %f578, %f579, 0f00000000;
	fma.rn.f32 	%f581, %f578, 0f37CBAC00, 0fBAB607ED;
	selp.f32 	%f582, %f581, 0fB94D4153, %p94;
	selp.f32 	%f583, 0f3D2AAABB, 0f3C0885E4, %p94;
	fma.rn.f32 	%f584, %f582, %f578, %f583;
	selp.f32 	%f585, 0fBEFFFFFF, 0fBE2AAAA8, %p94;
	fma.rn.f32 	%f586, %f584, %f578, %f585;
	fma.rn.f32 	%f587, %f586, %f580, %f579;
	and.b32  	%r962, %r2094, 2;
	setp.eq.s32 	%p95, %r962, 0;
	mov.f32 	%f588, 0f00000000;
	sub.f32 	%f589, %f588, %f587;
	selp.f32 	%f590, %f587, %f589, %p95;
	fma.rn.f32 	%f591, %f225, %f268, %f198;
	add.f32 	%f592, %f199, %f591;
	fma.rn.f32 	%f593, %f226, %f272, %f592;
	fma.rn.f32 	%f594, %f201, %f272, %f593;
	fma.rn.f32 	%f595, %f206, %f272, %f594;
	fma.rn.f32 	%f596, %f207, %f590, %f595;
	div.rn.f32 	%f597, %f596, %f204;
	add.f32 	%f598, %f200, %f597;
	setp.gt.f32 	%p96, %f1642, %f598;
	selp.f32 	%f1642, %f598, %f1642, %p96;
	add.f32 	%f1598, %f197, %f1598;
	add.s32 	%r2082, %r2082, 1;
	setp.ne.s32 	%p97, %r2082, %r758;
	@%p97 bra 	$L__BB0_304;
	mov.b32 	%r2095, 0;
$L__BB0_330:
	mul.f32 	%f599, %f1598, 0f3F22F983;
	cvt.rni.s32.f32 	%r2107, %f599;
	cvt.rn.f32.s32 	%f600, %r2107;
	fma.rn.f32 	%f601, %f600, 0fBFC90FDA, %f1598;
	fma.rn.f32 	%f602, %f600, 0fB3A22168, %f601;
	fma.rn.f32 	%f1616, %f600, 0fA7C234C5, %f602;
	abs.f32 	%f281, %f1598;
	setp.ltu.f32 	%p98, %f281, 0f47CE4780;
	mov.u32 	%r2099, %r2107;
	mov.f32 	%f1614, %f1616;
	@%p98 bra 	$L__BB0_338;
	setp.eq.f32 	%p99, %f281, 0f7F800000;
	@%p99 bra 	$L__BB0_337;
	mov.b32 	%r508, %f1598;
	shl.b32 	%r965, %r508, 8;
	or.b32  	%r509, %r965, -2147483648;
	mov.b64 	%rd892, 0;
	mov.b32 	%r2096, 0;
$L__BB0_333:
	.pragma "nounroll";
	mul.wide.u32 	%rd336, %r2096, 4;
	mov.u64 	%rd337, __cudart_i2opi_f;
	add.s64 	%rd338, %rd337, %rd336;
	ld.global.nc.u32 	%r966, [%rd338];
	mad.wide.u32 	%rd339, %r966, %r509, %rd892;
	shr.u64 	%rd892, %rd339, 32;
	add.s64 	%rd340, %rd8, %rd336;
	st.local.u32 	[%rd340], %rd339;
	add.s32 	%r2096, %r2096, 1;
	setp.ne.s32 	%p100, %r2096, 6;
	@%p100 bra 	$L__BB0_333;
	shr.u32 	%r967, %r508, 23;
	st.local.u32 	[%rd8+24], %rd892;
	and.b32  	%r512, %r967, 31;
	and.b32  	%r968, %r967, 224;
	add.s32 	%r969, %r968, -128;
	shr.u32 	%r970, %r969, 5;
	mul.wide.u32 	%rd341, %r970, 4;
	sub.s64 	%rd133, %rd8, %rd341;
	ld.local.u32 	%r2097, [%rd133+24];
	ld.local.u32 	%r2098, [%rd133+20];
	setp.eq.s32 	%p101, %r512, 0;
	@%p101 bra 	$L__BB0_336;
	shf.l.wrap.b32 	%r2097, %r2098, %r2097, %r512;
	ld.local.u32 	%r971, [%rd133+16];
	shf.l.wrap.b32 	%r2098, %r971, %r2098, %r512;
$L__BB0_336:
	shr.u32 	%r972, %r2097, 30;
	shf.l.wrap.b32 	%r973, %r2098, %r2097, 2;
	shl.b32 	%r974, %r2098, 2;
	shr.u32 	%r975, %r973, 31;
	add.s32 	%r976, %r975, %r972;
	neg.s32 	%r977, %r976;
	setp.lt.s32 	%p102, %r508, 0;
	selp.b32 	%r2099, %r977, %r976, %p102;
	xor.b32  	%r978, %r973, %r508;
	shr.s32 	%r979, %r973, 31;
	xor.b32  	%r980, %r979, %r973;
	xor.b32  	%r981, %r979, %r974;
	cvt.u64.u32 	%rd342, %r980;
	shl.b64 	%rd343, %rd342, 32;
	cvt.u64.u32 	%rd344, %r981;
	or.b64  	%rd345, %rd343, %rd344;
	cvt.rn.f64.s64 	%fd19, %rd345;
	mul.f64 	%fd20, %fd19, 0d3BF921FB54442D19;
	cvt.rn.f32.f64 	%f603, %fd20;
	neg.f32 	%f604, %f603;
	setp.lt.s32 	%p103, %r978, 0;
	selp.f32 	%f1614, %f604, %f603, %p103;
	bra.uni 	$L__BB0_338;
$L__BB0_337:
	mov.f32 	%f605, 0f00000000;
	mul.rn.f32 	%f1614, %f1598, %f605;
	mov.b32 	%r2099, 0;
$L__BB0_338:
	mul.rn.f32 	%f606, %f1614, %f1614;
	and.b32  	%r983, %r2099, 1;
	setp.eq.b32 	%p105, %r983, 1;
	selp.f32 	%f607, 0f3F800000, %f1614, %p105;
	fma.rn.f32 	%f608, %f606, %f607, 0f00000000;
	fma.rn.f32 	%f609, %f606, 0f37CBAC00, 0fBAB607ED;
	selp.f32 	%f610, %f609, 0fB94D4153, %p105;
	selp.f32 	%f611, 0f3D2AAABB, 0f3C0885E4, %p105;
	fma.rn.f32 	%f612, %f610, %f606, %f611;
	selp.f32 	%f613, 0fBEFFFFFF, 0fBE2AAAA8, %p105;
	fma.rn.f32 	%f614, %f612, %f606, %f613;
	fma.rn.f32 	%f615, %f614, %f608, %f607;
	and.b32  	%r984, %r2099, 2;
	setp.eq.s32 	%p106, %r984, 0;
	mov.f32 	%f616, 0f00000000;
	sub.f32 	%f617, %f616, %f615;
	selp.f32 	%f285, %f615, %f617, %p106;
	mov.u32 	%r2103, %r2107;
	mov.f32 	%f1615, %f1616;
	@%p98 bra 	$L__BB0_346;
	setp.eq.f32 	%p107, %f281, 0f7F800000;
	@%p107 bra 	$L__BB0_345;
	mov.b32 	%r521, %f1598;
	shl.b32 	%r986, %r521, 8;
	or.b32  	%r522, %r986, -2147483648;
	mov.b64 	%rd893, 0;
	mov.b32 	%r2100, 0;
$L__BB0_341:
	.pragma "nounroll";
	mul.wide.u32 	%rd347, %r2100, 4;
	mov.u64 	%rd348, __cudart_i2opi_f;
	add.s64 	%rd349, %rd348, %rd347;
	ld.global.nc.u32 	%r987, [%rd349];
	mad.wide.u32 	%rd350, %r987, %r522, %rd893;
	shr.u64 	%rd893, %rd350, 32;
	add.s64 	%rd351, %rd7, %rd347;
	st.local.u32 	[%rd351], %rd350;
	add.s32 	%r2100, %r2100, 1;
	setp.ne.s32 	%p108, %r2100, 6;
	@%p108 bra 	$L__BB0_341;
	shr.u32 	%r988, %r521, 23;
	st.local.u32 	[%rd7+24], %rd893;
	and.b32  	%r525, %r988, 31;
	and.b32  	%r989, %r988, 224;
	add.s32 	%r990, %r989, -128;
	shr.u32 	%r991, %r990, 5;
	mul.wide.u32 	%rd352, %r991, 4;
	sub.s64 	%rd136, %rd7, %rd352;
	ld.local.u32 	%r2101, [%rd136+24];
	ld.local.u32 	%r2102, [%rd136+20];
	setp.eq.s32 	%p109, %r525, 0;
	@%p109 bra 	$L__BB0_344;
	shf.l.wrap.b32 	%r2101, %r2102, %r2101, %r525;
	ld.local.u32 	%r992, [%rd136+16];
	shf.l.wrap.b32 	%r2102, %r992, %r2102, %r525;
$L__BB0_344:
	shr.u32 	%r993, %r2101, 30;
	shf.l.wrap.b32 	%r994, %r2102, %r2101, 2;
	shl.b32 	%r995, %r2102, 2;
	shr.u32 	%r996, %r994, 31;
	add.s32 	%r997, %r996, %r993;
	neg.s32 	%r998, %r997;
	setp.lt.s32 	%p110, %r521, 0;
	selp.b32 	%r2103, %r998, %r997, %p110;
	xor.b32  	%r999, %r994, %r521;
	shr.s32 	%r1000, %r994, 31;
	xor.b32  	%r1001, %r1000, %r994;
	xor.b32  	%r1002, %r1000, %r995;
	cvt.u64.u32 	%rd353, %r1001;
	shl.b64 	%rd354, %rd353, 32;
	cvt.u64.u32 	%rd355, %r1002;
	or.b64  	%rd356, %rd354, %rd355;
	cvt.rn.f64.s64 	%fd21, %rd356;
	mul.f64 	%fd22, %fd21, 0d3BF921FB54442D19;
	cvt.rn.f32.f64 	%f618, %fd22;
	neg.f32 	%f619, %f618;
	setp.lt.s32 	%p111, %r999, 0;
	selp.f32 	%f1615, %f619, %f618, %p111;
	bra.uni 	$L__BB0_346;
$L__BB0_345:
	mov.f32 	%f620, 0f00000000;
	mul.rn.f32 	%f1615, %f1598, %f620;
	mov.b32 	%r2103, 0;
$L__BB0_346:
	add.s32 	%r1004, %r2103, 1;
	mul.rn.f32 	%f621, %f1615, %f1615;
	and.b32  	%r1005, %r2103, 1;
	setp.eq.b32 	%p113, %r1005, 1;
	selp.f32 	%f622, %f1615, 0f3F800000, %p113;
	fma.rn.f32 	%f623, %f621, %f622, 0f00000000;
	fma.rn.f32 	%f624, %f621, 0f37CBAC00, 0fBAB607ED;
	selp.f32 	%f625, 0fB94D4153, %f624, %p113;
	selp.f32 	%f626, 0f3C0885E4, 0f3D2AAABB, %p113;
	fma.rn.f32 	%f627, %f625, %f621, %f626;
	selp.f32 	%f628, 0fBE2AAAA8, 0fBEFFFFFF, %p113;
	fma.rn.f32 	%f629, %f627, %f621, %f628;
	fma.rn.f32 	%f630, %f629, %f623, %f622;
	and.b32  	%r1006, %r1004, 2;
	setp.eq.s32 	%p114, %r1006, 0;
	mov.f32 	%f631, 0f00000000;
	sub.f32 	%f632, %f631, %f630;
	selp.f32 	%f289, %f630, %f632, %p114;
	@%p98 bra 	$L__BB0_354;
	setp.eq.f32 	%p115, %f281, 0f7F800000;
	@%p115 bra 	$L__BB0_353;
	mov.b32 	%r534, %f1598;
	shl.b32 	%r1008, %r534, 8;
	or.b32  	%r535, %r1008, -2147483648;
	mov.b64 	%rd894, 0;
	mov.b32 	%r2104, 0;
$L__BB0_349:
	.pragma "nounroll";
	mul.wide.u32 	%rd358, %r2104, 4;
	mov.u64 	%rd359, __cudart_i2opi_f;
	add.s64 	%rd360, %rd359, %rd358;
	ld.global.nc.u32 	%r1009, [%rd360];
	mad.wide.u32 	%rd361, %r1009, %r535, %rd894;
	shr.u64 	%rd894, %rd361, 32;
	add.s64 	%rd362, %rd6, %rd358;
	st.local.u32 	[%rd362], %rd361;
	add.s32 	%r2104, %r2104, 1;
	setp.ne.s32 	%p116, %r2104, 6;
	@%p116 bra 	$L__BB0_349;
	shr.u32 	%r1010, %r534, 23;
	st.local.u32 	[%rd6+24], %rd894;
	and.b32  	%r538, %r1010, 31;
	and.b32  	%r1011, %r1010, 224;
	add.s32 	%r1012, %r1011, -128;
	shr.u32 	%r1013, %r1012, 5;
	mul.wide.u32 	%rd363, %r1013, 4;
	sub.s64 	%rd139, %rd6, %rd363;
	ld.local.u32 	%r2105, [%rd139+24];
	ld.local.u32 	%r2106, [%rd139+20];
	setp.eq.s32 	%p117, %r538, 0;
	@%p117 bra 	$L__BB0_352;
	shf.l.wrap.b32 	%r2105, %r2106, %r2105, %r538;
	ld.local.u32 	%r1014, [%rd139+16];
	shf.l.wrap.b32 	%r2106, %r1014, %r2106, %r538;
$L__BB0_352:
	shr.u32 	%r1015, %r2105, 30;
	shf.l.wrap.b32 	%r1016, %r2106, %r2105, 2;
	shl.b32 	%r1017, %r2106, 2;
	shr.u32 	%r1018, %r1016, 31;
	add.s32 	%r1019, %r1018, %r1015;
	neg.s32 	%r1020, %r1019;
	setp.lt.s32 	%p118, %r534, 0;
	selp.b32 	%r2107, %r1020, %r1019, %p118;
	xor.b32  	%r1021, %r1016, %r534;
	shr.s32 	%r1022, %r1016, 31;
	xor.b32  	%r1023, %r1022, %r1016;
	xor.b32  	%r1024, %r1022, %r1017;
	cvt.u64.u32 	%rd364, %r1023;
	shl.b64 	%rd365, %rd364, 32;
	cvt.u64.u32 	%rd366, %r1024;
	or.b64  	%rd367, %rd365, %rd366;
	cvt.rn.f64.s64 	%fd23, %rd367;
	mul.f64 	%fd24, %fd23, 0d3BF921FB54442D19;
	cvt.rn.f32.f64 	%f633, %fd24;
	neg.f32 	%f634, %f633;
	setp.lt.s32 	%p119, %r1021, 0;
	selp.f32 	%f1616, %f634, %f633, %p119;
	bra.uni 	$L__BB0_354;
$L__BB0_353:
	mov.f32 	%f635, 0f00000000;
	mul.rn.f32 	%f1616, %f1598, %f635;
	mov.b32 	%r2107, 0;
$L__BB0_354:
	mul.rn.f32 	%f636, %f1616, %f1616;
	and.b32  	%r1026, %r2107, 1;
	setp.eq.b32 	%p120, %r1026, 1;
	selp.f32 	%f637, 0f3F800000, %f1616, %p120;
	fma.rn.f32 	%f638, %f636, %f637, 0f00000000;
	fma.rn.f32 	%f639, %f636, 0f37CBAC00, 0fBAB607ED;
	selp.f32 	%f640, %f639, 0fB94D4153, %p120;
	selp.f32 	%f641, 0f3D2AAABB, 0f3C0885E4, %p120;
	fma.rn.f32 	%f642, %f640, %f636, %f641;
	selp.f32 	%f643, 0fBEFFFFFF, 0fBE2AAAA8, %p120;
	fma.rn.f32 	%f644, %f642, %f636, %f643;
	fma.rn.f32 	%f645, %f644, %f638, %f637;
	and.b32  	%r1027, %r2107, 2;
	setp.eq.s32 	%p121, %r1027, 0;
	mov.f32 	%f646, 0f00000000;
	sub.f32 	%f647, %f646, %f645;
	selp.f32 	%f648, %f645, %f647, %p121;
	fma.rn.f32 	%f649, %f225, %f285, %f198;
	add.f32 	%f650, %f199, %f649;
	fma.rn.f32 	%f651, %f226, %f289, %f650;
	fma.rn.f32 	%f652, %f201, %f289, %f651;
	fma.rn.f32 	%f653, %f206, %f289, %f652;
	fma.rn.f32 	%f654, %f207, %f648, %f653;
	div.rn.f32 	%f655, %f654, %f205;
	add.f32 	%f656, %f200, %f655;
	setp.gt.f32 	%p122, %f1642, %f656;
	selp.f32 	%f1642, %f656, %f1642, %p122;
	add.f32 	%f1598, %f197, %f1598;
	add.s32 	%r2095, %r2095, 1;
	setp.ne.s32 	%p123, %r2095, %r758;
	@%p123 bra 	$L__BB0_330;
	mov.b32 	%r2108, 0;
$L__BB0_356:
	mul.f32 	%f657, %f1598, 0f3F22F983;
	cvt.rni.s32.f32 	%r2120, %f657;
	cvt.rn.f32.s32 	%f658, %r2120;
	fma.rn.f32 	%f659, %f658, 0fBFC90FDA, %f1598;
	fma.rn.f32 	%f660, %f658, 0fB3A22168, %f659;
	fma.rn.f32 	%f1621, %f658, 0fA7C234C5, %f660;
	abs.f32 	%f298, %f1598;
	setp.ltu.f32 	%p124, %f298, 0f47CE4780;
	mov.u32 	%r2112, %r2120;
	mov.f32 	%f1619, %f1621;
	@%p124 bra 	$L__BB0_364;
	setp.eq.f32 	%p125, %f298, 0f7F800000;
	@%p125 bra 	$L__BB0_363;
	mov.b32 	%r550, %f1598;
	shl.b32 	%r1030, %r550, 8;
	or.b32  	%r551, %r1030, -2147483648;
	mov.b64 	%rd895, 0;
	mov.b32 	%r2109, 0;
$L__BB0_359:
	.pragma "nounroll";
	mul.wide.u32 	%rd369, %r2109, 4;
	mov.u64 	%rd370, __cudart_i2opi_f;
	add.s64 	%rd371, %rd370, %rd369;
	ld.global.nc.u32 	%r1031, [%rd371];
	mad.wide.u32 	%rd372, %r1031, %r551, %rd895;
	shr.u64 	%rd895, %rd372, 32;
	add.s64 	%rd373, %rd8, %rd369;
	st.local.u32 	[%rd373], %rd372;
	add.s32 	%r2109, %r2109, 1;
	setp.ne.s32 	%p126, %r2109, 6;
	@%p126 bra 	$L__BB0_359;
	shr.u32 	%r1032, %r550, 23;
	st.local.u32 	[%rd8+24], %rd895;
	and.b32  	%r554, %r1032, 31;
	and.b32  	%r1033, %r1032, 224;
	add.s32 	%r1034, %r1033, -128;
	shr.u32 	%r1035, %r1034, 5;
	mul.wide.u32 	%rd374, %r1035, 4;
	sub.s64 	%rd142, %rd8, %rd374;
	ld.local.u32 	%r2110, [%rd142+24];
	ld.local.u32 	%r2111, [%rd142+20];
	setp.eq.s32 	%p127, %r554, 0;
	@%p127 bra 	$L__BB0_362;
	shf.l.wrap.b32 	%r2110, %r2111, %r2110, %r554;
	ld.local.u32 	%r1036, [%rd142+16];
	shf.l.wrap.b32 	%r2111, %r1036, %r2111, %r554;
$L__BB0_362:
	shr.u32 	%r1037, %r2110, 30;
	shf.l.wrap.b32 	%r1038, %r2111, %r2110, 2;
	shl.b32 	%r1039, %r2111, 2;
	shr.u32 	%r1040, %r1038, 31;
	add.s32 	%r1041, %r1040, %r1037;
	neg.s32 	%r1042, %r1041;
	setp.lt.s32 	%p128, %r550, 0;
	selp.b32 	%r2112, %r1042, %r1041, %p128;
	xor.b32  	%r1043, %r1038, %r550;
	shr.s32 	%r1044, %r1038, 31;
	xor.b32  	%r1045, %r1044, %r1038;
	xor.b32  	%r1046, %r1044, %r1039;
	cvt.u64.u32 	%rd375, %r1045;
	shl.b64 	%rd376, %rd375, 32;
	cvt.u64.u32 	%rd377, %r1046;
	or.b64  	%rd378, %rd376, %rd377;
	cvt.rn.f64.s64 	%fd25, %rd378;
	mul.f64 	%fd26, %fd25, 0d3BF921FB54442D19;
	cvt.rn.f32.f64 	%f661, %fd26;
	neg.f32 	%f662, %f661;
	setp.lt.s32 	%p129, %r1043, 0;
	selp.f32 	%f1619, %f662, %f661, %p129;
	bra.uni 	$L__BB0_364;
$L__BB0_363:
	mov.f32 	%f663, 0f00000000;
	mul.rn.f32 	%f1619, %f1598, %f663;
	mov.b32 	%r2112, 0;
$L__BB0_364:
	mul.rn.f32 	%f664, %f1619, %f1619;
	and.b32  	%r1048, %r2112, 1;
	setp.eq.b32 	%p131, %r1048, 1;
	selp.f32 	%f665, 0f3F800000, %f1619, %p131;
	fma.rn.f32 	%f666, %f664, %f665, 0f00000000;
	fma.rn.f32 	%f667, %f664, 0f37CBAC00, 0fBAB607ED;
	selp.f32 	%f668, %f667, 0fB94D4153, %p131;
	selp.f32 	%f669, 0f3D2AAABB, 0f3C0885E4, %p131;
	fma.rn.f32 	%f670, %f668, %f664, %f669;
	selp.f32 	%f671, 0fBEFFFFFF, 0fBE2AAAA8, %p131;
	fma.rn.f32 	%f672, %f670, %f664, %f671;
	fma.rn.f32 	%f673, %f672, %f666, %f665;
	and.b32  	%r1049, %r2112, 2;
	setp.eq.s32 	%p132, %r1049, 0;
	mov.f32 	%f674, 0f00000000;
	sub.f32 	%f675, %f674, %f673;
	selp.f32 	%f302, %f673, %f675, %p132;
	mov.u32 	%r2116, %r2120;
	mov.f32 	%f1620, %f1621;
	@%p124 bra 	$L__BB0_372;
	setp.eq.f32 	%p133, %f298, 0f7F800000;
	@%p133 bra 	$L__BB0_371;
	mov.b32 	%r563, %f1598;
	shl.b32 	%r1051, %r563, 8;
	or.b32  	%r564, %r1051, -2147483648;
	mov.b64 	%rd896, 0;
	mov.b32 	%r2113, 0;
$L__BB0_367:
	.pragma "nounroll";
	mul.wide.u32 	%rd380, %r2113, 4;
	mov.u64 	%rd381, __cudart_i2opi_f;
	add.s64 	%rd382, %rd381, %rd380;
	ld.global.nc.u32 	%r1052, [%rd382];
	mad.wide.u32 	%rd383, %r1052, %r564, %rd896;
	shr.u64 	%rd896, %rd383, 32;
	add.s64 	%rd384, %rd7, %rd380;
	st.local.u32 	[%rd384], %rd383;
	add.s32 	%r2113, %r2113, 1;
	setp.ne.s32 	%p134, %r2113, 6;
	@%p134 bra 	$L__BB0_367;
	shr.u32 	%r1053, %r563, 23;
	st.local.u32 	[%rd7+24], %rd896;
	and.b32  	%r567, %r1053, 31;
	and.b32  	%r1054, %r1053, 224;
	add.s32 	%r1055, %r1054, -128;
	shr.u32 	%r1056, %r1055, 5;
	mul.wide.u32 	%rd385, %r1056, 4;
	sub.s64 	%rd145, %rd7, %rd385;
	ld.local.u32 	%r2114, [%rd145+24];
	ld.local.u32 	%r2115, [%rd145+20];
	setp.eq.s32 	%p135, %r567, 0;
	@%p135 bra 	$L__BB0_370;
	shf.l.wrap.b32 	%r2114, %r2115, %r2114, %r567;
	ld.local.u32 	%r1057, [%rd145+16];
	shf.l.wrap.b32 	%r2115, %r1057, %r2115, %r567;
$L__BB0_370:
	shr.u32 	%r1058, %r2114, 30;
	shf.l.wrap.b32 	%r1059, %r2115, %r2114, 2;
	shl.b32 	%r1060, %r2115, 2;
	shr.u32 	%r1061, %r1059, 31;
	add.s32 	%r1062, %r1061, %r1058;
	neg.s32 	%r1063, %r1062;
	setp.lt.s32 	%p136, %r563, 0;
	selp.b32 	%r2116, %r1063, %r1062, %p136;
	xor.b32  	%r1064, %r1059, %r563;
	shr.s32 	%r1065, %r1059, 31;
	xor.b32  	%r1066, %r1065, %r1059;
	xor.b32  	%r1067, %r1065, %r1060;
	cvt.u64.u32 	%rd386, %r1066;
	shl.b64 	%rd387, %rd386, 32;
	cvt.u64.u32 	%rd388, %r1067;
	or.b64  	%rd389, %rd387, %rd388;
	cvt.rn.f64.s64 	%fd27, %rd389;
	mul.f64 	%fd28, %fd27, 0d3BF921FB54442D19;
	cvt.rn.f32.f64 	%f676, %fd28;
	neg.f32 	%f677, %f676;
	setp.lt.s32 	%p137, %r1064, 0;
	selp.f32 	%f1620, %f677, %f676, %p137;
	bra.uni 	$L__BB0_372;
$L__BB0_371:
	mov.f32 	%f678, 0f00000000;
	mul.rn.f32 	%f1620, %f1598, %f678;
	mov.b32 	%r2116, 0;
$L__BB0_372:
	add.s32 	%r1069, %r2116, 1;
	mul.rn.f32 	%f679, %f1620, %f1620;
	and.b32  	%r1070, %r2116, 1;
	setp.eq.b32 	%p139, %r1070, 1;
	selp.f32 	%f680, %f1620, 0f3F800000, %p139;
	fma.rn.f32 	%f681, %f679, %f680, 0f00000000;
	fma.rn.f32 	%f682, %f679, 0f37CBAC00, 0fBAB607ED;
	selp.f32 	%f683, 0fB94D4153, %f682, %p139;
	selp.f32 	%f684, 0f3C0885E4, 0f3D2AAABB, %p139;
	fma.rn.f32 	%f685, %f683, %f679, %f684;
	selp.f32 	%f686, 0fBE2AAAA8, 0fBEFFFFFF, %p139;
	fma.rn.f32 	%f687, %f685, %f679, %f686;
	fma.rn.f32 	%f688, %f687, %f681, %f680;
	and.b32  	%r1071, %r1069, 2;
	setp.eq.s32 	%p140, %r1071, 0;
	mov.f32 	%f689, 0f00000000;
	sub.f32 	%f690, %f689, %f688;
	selp.f32 	%f306, %f688, %f690, %p140;
	@%p124 bra 	$L__BB0_380;
	setp.eq.f32 	%p141, %f298, 0f7F800000;
	@%p141 bra 	$L__BB0_379;
	mov.b32 	%r576, %f1598;
	shl.b32 	%r1073, %r576, 8;
	or.b32  	%r577, %r1073, -2147483648;
	mov.b64 	%rd897, 0;
	mov.b32 	%r2117, 0;
$L__BB0_375:
	.pragma "nounroll";
	mul.wide.u32 	%rd391, %r2117, 4;
	mov.u64 	%rd392, __cudart_i2opi_f;
	add.s64 	%rd393, %rd392, %rd391;
	ld.global.nc.u32 	%r1074, [%rd393];
	mad.wide.u32 	%rd394, %r1074, %r577, %rd897;
	shr.u64 	%rd897, %rd394, 32;
	add.s64 	%rd395, %rd6, %rd391;
	st.local.u32 	[%rd395], %rd394;
	add.s32 	%r2117, %r2117, 1;
	setp.ne.s32 	%p142, %r2117, 6;
	@%p142 bra 	$L__BB0_375;
	shr.u32 	%r1075, %r576, 23;
	st.local.u32 	[%rd6+24], %rd897;
	and.b32  	%r580, %r1075, 31;
	and.b32  	%r1076, %r1075, 224;
	add.s32 	%r1077, %r1076, -128;
	shr.u32 	%r1078, %r1077, 5;
	mul.wide.u32 	%rd396, %r1078, 4;
	sub.s64 	%rd148, %rd6, %rd396;
	ld.local.u32 	%r2118, [%rd148+24];
	ld.local.u32 	%r2119, [%rd148+20];
	setp.eq.s32 	%p143, %r580, 0;
	@%p143 bra 	$L__BB0_378;
	shf.l.wrap.b32 	%r2118, %r2119, %r2118, %r580;
	ld.local.u32 	%r1079, [%rd148+16];
	shf.l.wrap.b32 	%r2119, %r1079, %r2119, %r580;
$L__BB0_378:
	shr.u32 	%r1080, %r2118, 30;
	shf.l.wrap.b32 	%r1081, %r2119, %r2118, 2;
	shl.b32 	%r1082, %r2119, 2;
	shr.u32 	%r1083, %r1081, 31;
	add.s32 	%r1084, %r1083, %r1080;
	neg.s32 	%r1085, %r1084;
	setp.lt.s32 	%p144, %r576, 0;
	selp.b32 	%r2120, %r1085, %r1084, %p144;
	xor.b32  	%r1086, %r1081, %r576;
	shr.s32 	%r1087, %r1081, 31;
	xor.b32  	%r1088, %r1087, %r1081;
	xor.b32  	%r1089, %r1087, %r1082;
	cvt.u64.u32 	%rd397, %r1088;
	shl.b64 	%rd398, %rd397, 32;
	cvt.u64.u32 	%rd399, %r1089;
	or.b64  	%rd400, %rd398, %rd399;
	cvt.rn.f64.s64 	%fd29, %rd400;
	mul.f64 	%fd30, %fd29, 0d3BF921FB54442D19;
	cvt.rn.f32.f64 	%f691, %fd30;
	neg.f32 	%f692, %f691;
	setp.lt.s32 	%p145, %r1086, 0;
	selp.f32 	%f1621, %f692, %f691, %p145;
	bra.uni 	$L__BB0_380;
$L__BB0_379:
	mov.f32 	%f693, 0f00000000;
	mul.rn.f32 	%f1621, %f1598, %f693;
	mov.b32 	%r2120, 0;
$L__BB0_380:
	mul.rn.f32 	%f694, %f1621, %f1621;
	and.b32  	%r1091, %r2120, 1;
	setp.eq.b32 	%p146, %r1091, 1;
	selp.f32 	%f695, 0f3F800000, %f1621, %p146;
	fma.rn.f32 	%f696, %f694, %f695, 0f00000000;
	fma.rn.f32 	%f697, %f694, 0f37CBAC00, 0fBAB607ED;
	selp.f32 	%f698, %f697, 0fB94D4153, %p146;
	selp.f32 	%f699, 0f3D2AAABB, 0f3C0885E4, %p146;
	fma.rn.f32 	%f700, %f698, %f694, %f699;
	selp.f32 	%f701, 0fBEFFFFFF, 0fBE2AAAA8, %p146;
	fma.rn.f32 	%f702, %f700, %f694, %f701;
	fma.rn.f32 	%f703, %f702, %f696, %f695;
	and.b32  	%r1092, %r2120, 2;
	setp.eq.s32 	%p147, %r1092, 0;
	mov.f32 	%f704, 0f00000000;
	sub.f32 	%f705, %f704, %f703;
	selp.f32 	%f706, %f703, %f705, %p147;
	fma.rn.f32 	%f707, %f225, %f302, %f198;
	add.f32 	%f708, %f199, %f707;
	fma.rn.f32 	%f709, %f226, %f306, %f708;
	fma.rn.f32 	%f710, %f208, %f306, %f709;
	fma.rn.f32 	%f711, %f209, %f306, %f710;
	fma.rn.f32 	%f712, %f210, %f706, %f711;
	div.rn.f32 	%f713, %f712, %f204;
	add.f32 	%f714, %f200, %f713;
	setp.gt.f32 	%p148, %f1642, %f714;
	selp.f32 	%f1642, %f714, %f1642, %p148;
	add.f32 	%f1598, %f197, %f1598;
	add.s32 	%r2108, %r2108, 1;
	setp.ne.s32 	%p149, %r2108, %r758;
	@%p149 bra 	$L__BB0_356;
	mov.b32 	%r2121, 0;
$L__BB0_382:
	mul.f32 	%f715, %f1598, 0f3F22F983;
	cvt.rni.s32.f32 	%r2133, %f715;
	cvt.rn.f32.s32 	%f716, %r2133;
	fma.rn.f32 	%f717, %f716, 0fBFC90FDA, %f1598;
	fma.rn.f32 	%f718, %f716, 0fB3A22168, %f717;
	fma.rn.f32 	%f1626, %f716, 0fA7C234C5, %f718;
	abs.f32 	%f315, %f1598;
	setp.ltu.f32 	%p150, %f315, 0f47CE4780;
	mov.u32 	%r2125, %r2133;
	mov.f32 	%f1624, %f1626;
	@%p150 bra 	$L__BB0_390;
	setp.eq.f32 	%p151, %f315, 0f7F800000;
	@%p151 bra 	$L__BB0_389;
	mov.b32 	%r592, %f1598;
	shl.b32 	%r1095, %r592, 8;
	or.b32  	%r593, %r1095, -2147483648;
	mov.b64 	%rd898, 0;
	mov.b32 	%r2122, 0;
$L__BB0_385:
	.pragma "nounroll";
	mul.wide.u32 	%rd402, %r2122, 4;
	mov.u64 	%rd403, __cudart_i2opi_f;
	add.s64 	%rd404, %rd403, %rd402;
	ld.global.nc.u32 	%r1096, [%rd404];
	mad.wide.u32 	%rd405, %r1096, %r593, %rd898;
	shr.u64 	%rd898, %rd405, 32;
	add.s64 	%rd406, %rd8, %rd402;
	st.local.u32 	[%rd406], %rd405;
	add.s32 	%r2122, %r2122, 1;
	setp.ne.s32 	%p152, %r2122, 6;
	@%p152 bra 	$L__BB0_385;
	shr.u32 	%r1097, %r592, 23;
	st.local.u32 	[%rd8+24], %rd898;
	and.b32  	%r596, %r1097, 31;
	and.b32  	%r1098, %r1097, 224;
	add.s32 	%r1099, %r1098, -128;
	shr.u32 	%r1100, %r1099, 5;
	mul.wide.u32 	%rd407, %r1100, 4;
	sub.s64 	%rd151, %rd8, %rd407;
	ld.local.u32 	%r2123, [%rd151+24];
	ld.local.u32 	%r2124, [%rd151+20];
	setp.eq.s32 	%p153, %r596, 0;
	@%p153 bra 	$L__BB0_388;
	shf.l.wrap.b32 	%r2123, %r2124, %r2123, %r596;
	ld.local.u32 	%r1101, [%rd151+16];
	shf.l.wrap.b32 	%r2124, %r1101, %r2124, %r596;
$L__BB0_388:
	shr.u32 	%r1102, %r2123, 30;
	shf.l.wrap.b32 	%r1103, %r2124, %r2123, 2;
	shl.b32 	%r1104, %r2124, 2;
	shr.u32 	%r1105, %r1103, 31;
	add.s32 	%r1106, %r1105, %r1102;
	neg.s32 	%r1107, %r1106;
	setp.lt.s32 	%p154, %r592, 0;
	selp.b32 	%r2125, %r1107, %r1106, %p154;
	xor.b32  	%r1108, %r1103, %r592;
	shr.s32 	%r1109, %r1103, 31;
	xor.b32  	%r1110, %r1109, %r1103;
	xor.b32  	%r1111, %r1109, %r1104;
	cvt.u64.u32 	%rd408, %r1110;
	shl.b64 	%rd409, %rd408, 32;
	cvt.u64.u32 	%rd410, %r1111;
	or.b64  	%rd411, %rd409, %rd410;
	cvt.rn.f64.s64 	%fd31, %rd411;
	mul.f64 	%fd32, %fd31, 0d3BF921FB54442D19;
	cvt.rn.f32.f64 	%f719, %fd32;
	neg.f32 	%f720, %f719;
	setp.lt.s32 	%p155, %r1108, 0;
	selp.f32 	%f1624, %f720, %f719, %p155;
	bra.uni 	$L__BB0_390;
$L__BB0_389:
	mov.f32 	%f721, 0f00000000;
	mul.rn.f32 	%f1624, %f1598, %f721;
	mov.b32 	%r2125, 0;
$L__BB0_390:
	mul.rn.f32 	%f722, %f1624, %f1624;
	and.b32  	%r1113, %r2125, 1;
	setp.eq.b32 	%p157, %r1113, 1;
	selp.f32 	%f723, 0f3F800000, %f1624, %p157;
	fma.rn.f32 	%f724, %f722, %f723, 0f00000000;
	fma.rn.f32 	%f725, %f722, 0f37CBAC00, 0fBAB607ED;
	selp.f32 	%f726, %f725, 0fB94D4153, %p157;
	selp.f32 	%f727, 0f3D2AAABB, 0f3C0885E4, %p157;
	fma.rn.f32 	%f728, %f726, %f722, %f727;
	selp.f32 	%f729, 0fBEFFFFFF, 0fBE2AAAA8, %p157;
	fma.rn.f32 	%f730, %f728, %f722, %f729;
	fma.rn.f32 	%f731, %f730, %f724, %f723;
	and.b32  	%r1114, %r2125, 2;
	setp.eq.s32 	%p158, %r1114, 0;
	mov.f32 	%f732, 0f00000000;
	sub.f32 	%f733, %f732, %f731;
	selp.f32 	%f319, %f731, %f733, %p158;
	mov.u32 	%r2129, %r2133;
	mov.f32 	%f1625, %f1626;
	@%p150 bra 	$L__BB0_398;
	setp.eq.f32 	%p159, %f315, 0f7F800000;
	@%p159 bra 	$L__BB0_397;
	mov.b32 	%r605, %f1598;
	shl.b32 	%r1116, %r605, 8;
	or.b32  	%r606, %r1116, -2147483648;
	mov.b64 	%rd899, 0;
	mov.b32 	%r2126, 0;
$L__BB0_393:
	.pragma "nounroll";
	mul.wide.u32 	%rd413, %r2126, 4;
	mov.u64 	%rd414, __cudart_i2opi_f;
	add.s64 	%rd415, %rd414, %rd413;
	ld.global.nc.u32 	%r1117, [%rd415];
	mad.wide.u32 	%rd416, %r1117, %r606, %rd899;
	shr.u64 	%rd899, %rd416, 32;
	add.s64 	%rd417, %rd7, %rd413;
	st.local.u32 	[%rd417], %rd416;
	add.s32 	%r2126, %r2126, 1;
	setp.ne.s32 	%p160, %r2126, 6;
	@%p160 bra 	$L__BB0_393;
	shr.u32 	%r1118, %r605, 23;
	st.local.u32 	[%rd7+24], %rd899;
	and.b32  	%r609, %r1118, 31;
	and.b32  	%r1119, %r1118, 224;
	add.s32 	%r1120, %r1119, -128;
	shr.u32 	%r1121, %r1120, 5;
	mul.wide.u32 	%rd418, %r1121, 4;
	sub.s64 	%rd154, %rd7, %rd418;
	ld.local.u32 	%r2127, [%rd154+24];
	ld.local.u32 	%r2128, [%rd154+20];
	setp.eq.s32 	%p161, %r609, 0;
	@%p161 bra 	$L__BB0_396;
	shf.l.wrap.b32 	%r2127, %r2128, %r2127, %r609;
	ld.local.u32 	%r1122, [%rd154+16];
	shf.l.wrap.b32 	%r2128, %r1122, %r2128, %r609;
$L__BB0_396:
	shr.u32 	%r1123, %r2127, 30;
	shf.l.wrap.b32 	%r1124, %r2128, %r2127, 2;
	shl.b32 	%r1125, %r2128, 2;
	shr.u32 	%r1126, %r1124, 31;
	add.s32 	%r1127, %r1126, %r1123;
	neg.s32 	%r1128, %r1127;
	setp.lt.s32 	%p162, %r605, 0;
	selp.b32 	%r2129, %r1128, %r1127, %p162;
	xor.b32  	%r1129, %r1124, %r605;
	shr.s32 	%r1130, %r1124, 31;
	xor.b32  	%r1131, %r1130, %r1124;
	xor.b32  	%r1132, %r1130, %r1125;
	cvt.u64.u32 	%rd419, %r1131;
	shl.b64 	%rd420, %rd419, 32;
	cvt.u64.u32 	%rd421, %r1132;
	or.b64  	%rd422, %rd420, %rd421;
	cvt.rn.f64.s64 	%fd33, %rd422;
	mul.f64 	%fd34, %fd33, 0d3BF921FB54442D19;
	cvt.rn.f32.f64 	%f734, %fd34;
	neg.f32 	%f735, %f734;
	setp.lt.s32 	%p163, %r1129, 0;
	selp.f32 	%f1625, %f735, %f734, %p163;
	bra.uni 	$L__BB0_398;
$L__BB0_397:
	mov.f32 	%f736, 0f00000000;
	mul.rn.f32 	%f1625, %f1598, %f736;
	mov.b32 	%r2129, 0;
$L__BB0_398:
	add.s32 	%r1134, %r2129, 1;
	mul.rn.f32 	%f737, %f1625, %f1625;
	and.b32  	%r1135, %r2129, 1;
	setp.eq.b32 	%p165, %r1135, 1;
	selp.f32 	%f738, %f1625, 0f3F800000, %p165;
	fma.rn.f32 	%f739, %f737, %f738, 0f00000000;
	fma.rn.f32 	%f740, %f737, 0f37CBAC00, 0fBAB607ED;
	selp.f32 	%f741, 0fB94D4153, %f740, %p165;
	selp.f32 	%f742, 0f3C0885E4, 0f3D2AAABB, %p165;
	fma.rn.f32 	%f743, %f741, %f737, %f742;
	selp.f32 	%f744, 0fBE2AAAA8, 0fBEFFFFFF, %p165;
	fma.rn.f32 	%f745, %f743, %f737, %f744;
	fma.rn.f32 	%f746, %f745, %f739, %f738;
	and.b32  	%r1136, %r1134, 2;
	setp.eq.s32 	%p166, %r1136, 0;
	mov.f32 	%f747, 0f00000000;
	sub.f32 	%f748, %f747, %f746;
	selp.f32 	%f323, %f746, %f748, %p166;
	@%p150 bra 	$L__BB0_406;
	setp.eq.f32 	%p167, %f315, 0f7F800000;
	@%p167 bra 	$L__BB0_405;
	mov.b32 	%r618, %f1598;
	shl.b32 	%r1138, %r618, 8;
	or.b32  	%r619, %r1138, -2147483648;
	mov.b64 	%rd900, 0;
	mov.b32 	%r2130, 0;
$L__BB0_401:
	.pragma "nounroll";
	mul.wide.u32 	%rd424, %r2130, 4;
	mov.u64 	%rd425, __cudart_i2opi_f;
	add.s64 	%rd426, %rd425, %rd424;
	ld.global.nc.u32 	%r1139, [%rd426];
	mad.wide.u32 	%rd427, %r1139, %r619, %rd900;
	shr.u64 	%rd900, %rd427, 32;
	add.s64 	%rd428, %rd6, %rd424;
	st.local.u32 	[%rd428], %rd427;
	add.s32 	%r2130, %r2130, 1;
	setp.ne.s32 	%p168, %r2130, 6;
	@%p168 bra 	$L__BB0_401;
	shr.u32 	%r1140, %r618, 23;
	st.local.u32 	[%rd6+24], %rd900;
	and.b32  	%r622, %r1140, 31;
	and.b32  	%r1141, %r1140, 224;
	add.s32 	%r1142, %r1141, -128;
	shr.u32 	%r1143, %r1142, 5;
	mul.wide.u32 	%rd429, %r1143, 4;
	sub.s64 	%rd157, %rd6, %rd429;
	ld.local.u32 	%r2131, [%rd157+24];
	ld.local.u32 	%r2132, [%rd157+20];
	setp.eq.s32 	%p169, %r622, 0;
	@%p169 bra 	$L__BB0_404;
	shf.l.wrap.b32 	%r2131, %r2132, %r2131, %r622;
	ld.local.u32 	%r1144, [%rd157+16];
	shf.l.wrap.b32 	%r2132, %r1144, %r2132, %r622;
$L__BB0_404:
	shr.u32 	%r1145, %r2131, 30;
	shf.l.wrap.b32 	%r1146, %r2132, %r2131, 2;
	shl.b32 	%r1147, %r2132, 2;
	shr.u32 	%r1148, %r1146, 31;
	add.s32 	%r1149, %r1148, %r1145;
	neg.s32 	%r1150, %r1149;
	setp.lt.s32 	%p170, %r618, 0;
	selp.b32 	%r2133, %r1150, %r1149, %p170;
	xor.b32  	%r1151, %r1146, %r618;
	shr.s32 	%r1152, %r1146, 31;
	xor.b32  	%r1153, %r1152, %r1146;
	xor.b32  	%r1154, %r1152, %r1147;
	cvt.u64.u32 	%rd430, %r1153;
	shl.b64 	%rd431, %rd430, 32;
	cvt.u64.u32 	%rd432, %r1154;
	or.b64  	%rd433, %rd431, %rd432;
	cvt.rn.f64.s64 	%fd35, %rd433;
	mul.f64 	%fd36, %fd35, 0d3BF921FB54442D19;
	cvt.rn.f32.f64 	%f749, %fd36;
	neg.f32 	%f750, %f749;
	setp.lt.s32 	%p171, %r1151, 0;
	selp.f32 	%f1626, %f750, %f749, %p171;
	bra.uni 	$L__BB0_406;
$L__BB0_405:
	mov.f32 	%f751, 0f00000000;
	mul.rn.f32 	%f1626, %f1598, %f751;
	mov.b32 	%r2133, 0;
$L__BB0_406:
	mul.rn.f32 	%f752, %f1626, %f1626;
	and.b32  	%r1156, %r2133, 1;
	setp.eq.b32 	%p172, %r1156, 1;
	selp.f32 	%f753, 0f3F800000, %f1626, %p172;
	fma.rn.f32 	%f754, %f752, %f753, 0f00000000;
	fma.rn.f32 	%f755, %f752, 0f37CBAC00, 0fBAB607ED;
	selp.f32 	%f756, %f755, 0fB94D4153, %p172;
	selp.f32 	%f757, 0f3D2AAABB, 0f3C0885E4, %p172;
	fma.rn.f32 	%f758, %f756, %f752, %f757;
	selp.f32 	%f759, 0fBEFFFFFF, 0fBE2AAAA8, %p172;
	fma.rn.f32 	%f760, %f758, %f752, %f759;
	fma.rn.f32 	%f761, %f760, %f754, %f753;
	and.b32  	%r1157, %r2133, 2;
	setp.eq.s32 	%p173, %r1157, 0;
	mov.f32 	%f762, 0f00000000;
	sub.f32 	%f763, %f762, %f761;
	selp.f32 	%f764, %f761, %f763, %p173;
	fma.rn.f32 	%f765, %f225, %f319, %f198;
	add.f32 	%f766, %f199, %f765;
	fma.rn.f32 	%f767, %f226, %f323, %f766;
	fma.rn.f32 	%f768, %f208, %f323, %f767;
	fma.rn.f32 	%f769, %f209, %f323, %f768;
	fma.rn.f32 	%f770, %f210, %f764, %f769;
	div.rn.f32 	%f771, %f770, %f205;
	add.f32 	%f772, %f200, %f771;
	setp.gt.f32 	%p174, %f1642, %f772;
	selp.f32 	%f1642, %f772, %f1642, %p174;
	add.f32 	%f1598, %f197, %f1598;
	add.s32 	%r2121, %r2121, 1;
	setp.ne.s32 	%p175, %r2121, %r758;
	@%p175 bra 	$L__BB0_382;
	mov.b32 	%r2134, 0;
$L__BB0_408:
	mul.f32 	%f773, %f1598, 0f3F22F983;
	cvt.rni.s32.f32 	%r2146, %f773;
	cvt.rn.f32.s32 	%f774, %r2146;
	fma.rn.f32 	%f775, %f774, 0fBFC90FDA, %f1598;
	fma.rn.f32 	%f776, %f774, 0fB3A22168, %f775;
	fma.rn.f32 	%f1631, %f774, 0fA7C234C5, %f776;
	abs.f32 	%f332, %f1598;
	setp.ltu.f32 	%p176, %f332, 0f47CE4780;
	mov.u32 	%r2138, %r2146;
	mov.f32 	%f1629, %f1631;
	@%p176 bra 	$L__BB0_416;
	setp.eq.f32 	%p177, %f332, 0f7F800000;
	@%p177 bra 	$L__BB0_415;
	mov.b32 	%r634, %f1598;
	shl.b32 	%r1160, %r634, 8;
	or.b32  	%r635, %r1160, -2147483648;
	mov.b64 	%rd901, 0;
	mov.b32 	%r2135, 0;
$L__BB0_411:
	.pragma "nounroll";
	mul.wide.u32 	%rd435, %r2135, 4;
	mov.u64 	%rd436, __cudart_i2opi_f;
	add.s64 	%rd437, %rd436, %rd435;
	ld.global.nc.u32 	%r1161, [%rd437];
	mad.wide.u32 	%rd438, %r1161, %r635, %rd901;
	shr.u64 	%rd901, %rd438, 32;
	add.s64 	%rd439, %rd8, %rd435;
	st.local.u32 	[%rd439], %rd438;
	add.s32 	%r2135, %r2135, 1;
	setp.ne.s32 	%p178, %r2135, 6;
	@%p178 bra 	$L__BB0_411;
	shr.u32 	%r1162, %r634, 23;
	st.local.u32 	[%rd8+24], %rd901;
	and.b32  	%r638, %r1162, 31;
	and.b32  	%r1163, %r1162, 224;
	add.s32 	%r1164, %r1163, -128;
	shr.u32 	%r1165, %r1164, 5;
	mul.wide.u32 	%rd440, %r1165, 4;
	sub.s64 	%rd160, %rd8, %rd440;
	ld.local.u32 	%r2136, [%rd160+24];
	ld.local.u32 	%r2137, [%rd160+20];
	setp.eq.s32 	%p179, %r638, 0;
	@%p179 bra 	$L__BB0_414;
	shf.l.wrap.b32 	%r2136, %r2137, %r2136, %r638;
	ld.local.u32 	%r1166, [%rd160+16];
	shf.l.wrap.b32 	%r2137, %r1166, %r2137, %r638;
$L__BB0_414:
	shr.u32 	%r1167, %r2136, 30;
	shf.l.wrap.b32 	%r1168, %r2137, %r2136, 2;
	shl.b32 	%r1169, %r2137, 2;
	shr.u32 	%r1170, %r1168, 31;
	add.s32 	%r1171, %r1170, %r1167;
	neg.s32 	%r1172, %r1171;
	setp.lt.s32 	%p180, %r634, 0;
	selp.b32 	%r2138, %r1172, %r1171, %p180;
	xor.b32  	%r1173, %r1168, %r634;
	shr.s32 	%r1174, %r1168, 31;
	xor.b32  	%r1175, %r1174, %r1168;
	xor.b32  	%r1176, %r1174, %r1169;
	cvt.u64.u32 	%rd441, %r1175;
	shl.b64 	%rd442, %rd441, 32;
	cvt.u64.u32 	%rd443, %r1176;
	or.b64  	%rd444, %rd442, %rd443;
	cvt.rn.f64.s64 	%fd37, %rd444;
	mul.f64 	%fd38, %fd37, 0d3BF921FB54442D19;
	cvt.rn.f32.f64 	%f777, %fd38;
	neg.f32 	%f778, %f777;
	setp.lt.s32 	%p181, %r1173, 0;
	selp.f32 	%f1629, %f778, %f777, %p181;
	bra.uni 	$L__BB0_416;
$L__BB0_415:
	mov.f32 	%f779, 0f00000000;
	mul.rn.f32 	%f1629, %f1598, %f779;
	mov.b32 	%r2138, 0;
$L__BB0_416:
	mul.rn.f32 	%f780, %f1629, %f1629;
	and.b32  	%r1178, %r2138, 1;
	setp.eq.b32 	%p183, %r1178, 1;
	selp.f32 	%f781, 0f3F800000, %f1629, %p183;
	fma.rn.f32 	%f782, %f780, %f781, 0f00000000;
	fma.rn.f32 	%f783, %f780, 0f37CBAC00, 0fBAB607ED;
	selp.f32 	%f784, %f783, 0fB94D4153, %p183;
	selp.f32 	%f785, 0f3D2AAABB, 0f3C0885E4, %p183;
	fma.rn.f32 	%f786, %f784, %f780, %f785;
	selp.f32 	%f787, 0fBEFFFFFF, 0fBE2AAAA8, %p183;
	fma.rn.f32 	%f788, %f786, %f780, %f787;
	fma.rn.f32 	%f789, %f788, %f782, %f781;
	and.b32  	%r1179, %r2138, 2;
	setp.eq.s32 	%p184, %r1179, 0;
	mov.f32 	%f790, 0f00000000;
	sub.f32 	%f791, %f790, %f789;
	selp.f32 	%f336, %f789, %f791, %p184;
	mov.u32 	%r2142, %r2146;
	mov.f32 	%f1630, %f1631;
	@%p176 bra 	$L__BB0_424;
	setp.eq.f32 	%p185, %f332, 0f7F800000;
	@%p185 bra 	$L__BB0_423;
	mov.b32 	%r647, %f1598;
	shl.b32 	%r1181, %r647, 8;
	or.b32  	%r648, %r1181, -2147483648;
	mov.b64 	%rd902, 0;
	mov.b32 	%r2139, 0;
$L__BB0_419:
	.pragma "nounroll";
	mul.wide.u32 	%rd446, %r2139, 4;
	mov.u64 	%rd447, __cudart_i2opi_f;
	add.s64 	%rd448, %rd447, %rd446;
	ld.global.nc.u32 	%r1182, [%rd448];
	mad.wide.u32 	%rd449, %r1182, %r648, %rd902;
	shr.u64 	%rd902, %rd449, 32;
	add.s64 	%rd450, %rd7, %rd446;
	st.local.u32 	[%rd450], %rd449;
	add.s32 	%r2139, %r2139, 1;
	setp.ne.s32 	%p186, %r2139, 6;
	@%p186 bra 	$L__BB0_419;
	shr.u32 	%r1183, %r647, 23;
	st.local.u32 	[%rd7+24], %rd902;
	and.b32  	%r651, %r1183, 31;
	and.b32  	%r1184, %r1183, 224;
	add.s32 	%r1185, %r1184, -128;
	shr.u32 	%r1186, %r1185, 5;
	mul.wide.u32 	%rd451, %r1186, 4;
	sub.s64 	%rd163, %rd7, %rd451;
	ld.local.u32 	%r2140, [%rd163+24];
	ld.local.u32 	%r2141, [%rd163+20];
	setp.eq.s32 	%p187, %r651, 0;
	@%p187 bra 	$L__BB0_422;
	shf.l.wrap.b32 	%r2140, %r2141, %r2140, %r651;
	ld.local.u32 	%r1187, [%rd163+16];
	shf.l.wrap.b32 	%r2141, %r1187, %r2141, %r651;
$L__BB0_422:
	shr.u32 	%r1188, %r2140, 30;
	shf.l.wrap.b32 	%r1189, %r2141, %r2140, 2;
	shl.b32 	%r1190, %r2141, 2;
	shr.u32 	%r1191, %r1189, 31;
	add.s32 	%r1192, %r1191, %r1188;
	neg.s32 	%r1193, %r1192;
	setp.lt.s32 	%p188, %r647, 0;
	selp.b32 	%r2142, %r1193, %r1192, %p188;
	xor.b32  	%r1194, %r1189, %r647;
	shr.s32 	%r1195, %r1189, 31;
	xor.b32  	%r1196, %r1195, %r1189;
	xor.b32  	%r1197, %r1195, %r1190;
	cvt.u64.u32 	%rd452, %r1196;
	shl.b64 	%rd453, %rd452, 32;
	cvt.u64.u32 	%rd454, %r1197;
	or.b64  	%rd455, %rd453, %rd454;
	cvt.rn.f64.s64 	%fd39, %rd455;
	mul.f64 	%fd40, %fd39, 0d3BF921FB54442D19;
	cvt.rn.f32.f64 	%f792, %fd40;
	neg.f32 	%f793, %f792;
	setp.lt.s32 	%p189, %r1194, 0;
	selp.f32 	%f1630, %f793, %f792, %p189;
	bra.uni 	$L__BB0_424;
$L__BB0_423:
	mov.f32 	%f794, 0f00000000;
	mul.rn.f32 	%f1630, %f1598, %f794;
	mov.b32 	%r2142, 0;
$L__BB0_424:
	add.s32 	%r1199, %r2142, 1;
	mul.rn.f32 	%f795, %f1630, %f1630;
	and.b32  	%r1200, %r2142, 1;
	setp.eq.b32 	%p191, %r1200, 1;
	selp.f32 	%f796, %f1630, 0f3F800000, %p191;
	fma.rn.f32 	%f797, %f795, %f796, 0f00000000;
	fma.rn.f32 	%f798, %f795, 0f37CBAC00, 0fBAB607ED;
	selp.f32 	%f799, 0fB94D4153, %f798, %p191;
	selp.f32 	%f800, 0f3C0885E4, 0f3D2AAABB, %p191;
	fma.rn.f32 	%f801, %f799, %f795, %f800;
	selp.f32 	%f802, 0fBE2AAAA8, 0fBEFFFFFF, %p191;
	fma.rn.f32 	%f803, %f801, %f795, %f802;
	fma.rn.f32 	%f804, %f803, %f797, %f796;
	and.b32  	%r1201, %r1199, 2;
	setp.eq.s32 	%p192, %r1201, 0;
	mov.f32 	%f805, 0f00000000;
	sub.f32 	%f806, %f805, %f804;
	selp.f32 	%f340, %f804, %f806, %p192;
	@%p176 bra 	$L__BB0_432;
	setp.eq.f32 	%p193, %f332, 0f7F800000;
	@%p193 bra 	$L__BB0_431;
	mov.b32 	%r660, %f1598;
	shl.b32 	%r1203, %r660, 8;
	or.b32  	%r661, %r1203, -2147483648;
	mov.b64 	%rd903, 0;
	mov.b32 	%r2143, 0;
$L__BB0_427:
	.pragma "nounroll";
	mul.wide.u32 	%rd457, %r2143, 4;
	mov.u64 	%rd458, __cudart_i2opi_f;
	add.s64 	%rd459, %rd458, %rd457;
	ld.global.nc.u32 	%r1204, [%rd459];
	mad.wide.u32 	%rd460, %r1204, %r661, %rd903;
	shr.u64 	%rd903, %rd460, 32;
	add.s64 	%rd461, %rd6, %rd457;
	st.local.u32 	[%rd461], %rd460;
	add.s32 	%r2143, %r2143, 1;
	setp.ne.s32 	%p194, %r2143, 6;
	@%p194 bra 	$L__BB0_427;
	shr.u32 	%r1205, %r660, 23;
	st.local.u32 	[%rd6+24], %rd903;
	and.b32  	%r664, %r1205, 31;
	and.b32  	%r1206, %r1205, 224;
	add.s32 	%r1207, %r1206, -128;
	shr.u32 	%r1208, %r1207, 5;
	mul.wide.u32 	%rd462, %r1208, 4;
	sub.s64 	%rd166, %rd6, %rd462;
	ld.local.u32 	%r2144, [%rd166+24];
	ld.local.u32 	%r2145, [%rd166+20];
	setp.eq.s32 	%p195, %r664, 0;
	@%p195 bra 	$L__BB0_430;
	shf.l.wrap.b32 	%r2144, %r2145, %r2144, %r664;
	ld.local.u32 	%r1209, [%rd166+16];
	shf.l.wrap.b32 	%r2145, %r1209, %r2145, %r664;
$L__BB0_430:
	shr.u32 	%r1210, %r2144, 30;
	shf.l.wrap.b32 	%r1211, %r2145, %r2144, 2;
	shl.b32 	%r1212, %r2145, 2;
	shr.u32 	%r1213, %r1211, 31;
	add.s32 	%r1214, %r1213, %r1210;
	neg.s32 	%r1215, %r1214;
	setp.lt.s32 	%p196, %r660, 0;
	selp.b32 	%r2146, %r1215, %r1214, %p196;
	xor.b32  	%r1216, %r1211, %r660;
	shr.s32 	%r1217, %r1211, 31;
	xor.b32  	%r1218, %r1217, %r1211;
	xor.b32  	%r1219, %r1217, %r1212;
	cvt.u64.u32 	%rd463, %r1218;
	shl.b64 	%rd464, %rd463, 32;
	cvt.u64.u32 	%rd465, %r1219;
	or.b64  	%rd466, %rd464, %rd465;
	cvt.rn.f64.s64 	%fd41, %rd466;
	mul.f64 	%fd42, %fd41, 0d3BF921FB54442D19;
	cvt.rn.f32.f64 	%f807, %fd42;
	neg.f32 	%f808, %f807;
	setp.lt.s32 	%p197, %r1216, 0;
	selp.f32 	%f1631, %f808, %f807, %p197;
	bra.uni 	$L__BB0_432;
$L__BB0_431:
	mov.f32 	%f809, 0f00000000;
	mul.rn.f32 	%f1631, %f1598, %f809;
	mov.b32 	%r2146, 0;
$L__BB0_432:
	mul.rn.f32 	%f810, %f1631, %f1631;
	and.b32  	%r1221, %r2146, 1;
	setp.eq.b32 	%p198, %r1221, 1;
	selp.f32 	%f811, 0f3F800000, %f1631, %p198;
	fma.rn.f32 	%f812, %f810, %f811, 0f00000000;
	fma.rn.f32 	%f813, %f810, 0f37CBAC00, 0fBAB607ED;
	selp.f32 	%f814, %f813, 0fB94D4153, %p198;
	selp.f32 	%f815, 0f3D2AAABB, 0f3C0885E4, %p198;
	fma.rn.f32 	%f816, %f814, %f810, %f815;
	selp.f32 	%f817, 0fBEFFFFFF, 0fBE2AAAA8, %p198;
	fma.rn.f32 	%f818, %f816, %f810, %f817;
	fma.rn.f32 	%f819, %f818, %f812, %f811;
	and.b32  	%r1222, %r2146, 2;
	setp.eq.s32 	%p199, %r1222, 0;
	mov.f32 	%f820, 0f00000000;
	sub.f32 	%f821, %f820, %f819;
	selp.f32 	%f822, %f819, %f821, %p199;
	fma.rn.f32 	%f823, %f225, %f336, %f198;
	add.f32 	%f824, %f199, %f823;
	fma.rn.f32 	%f825, %f226, %f340, %f824;
	fma.rn.f32 	%f826, %f208, %f340, %f825;
	fma.rn.f32 	%f827, %f211, %f340, %f826;
	fma.rn.f32 	%f828, %f212, %f822, %f827;
	div.rn.f32 	%f829, %f828, %f204;
	add.f32 	%f830, %f200, %f829;
	setp.gt.f32 	%p200, %f1642, %f830;
	selp.f32 	%f1642, %f830, %f1642, %p200;
	add.f32 	%f1598, %f197, %f1598;
	add.s32 	%r2134, %r2134, 1;
	setp.ne.s32 	%p201, %r2134, %r758;
	@%p201 bra 	$L__BB0_408;
	mov.b32 	%r2147, 0;
$L__BB0_434:
	mul.f32 	%f831, %f1598, 0f3F22F983;
	cvt.rni.s32.f32 	%r2159, %f831;
	cvt.rn.f32.s32 	%f832, %r2159;
	fma.rn.f32 	%f833, %f832, 0fBFC90FDA, %f1598;
	fma.rn.f32 	%f834, %f832, 0fB3A22168, %f833;
	fma.rn.f32 	%f1636, %f832, 0fA7C234C5, %f834;
	abs.f32 	%f349, %f1598;
	setp.ltu.f32 	%p202, %f349, 0f47CE4780;
	mov.u32 	%r2151, %r2159;
	mov.f32 	%f1634, %f1636;
	@%p202 bra 	$L__BB0_442;
	setp.eq.f32 	%p203, %f349, 0f7F800000;
	@%p203 bra 	$L__BB0_441;
	mov.b32 	%r676, %f1598;
	shl.b32 	%r1225, %r676, 8;
	or.b32  	%r677, %r1225, -2147483648;
	mov.b64 	%rd904, 0;
	mov.b32 	%r2148, 0;
$L__BB0_437:
	.pragma "nounroll";
	mul.wide.u32 	%rd468, %r2148, 4;
	mov.u64 	%rd469, __cudart_i2opi_f;
	add.s64 	%rd470, %rd469, %rd468;
	ld.global.nc.u32 	%r1226, [%rd470];
	mad.wide.u32 	%rd471, %r1226, %r677, %rd904;
	shr.u64 	%rd904, %rd471, 32;
	add.s64 	%rd472, %rd8, %rd468;
	st.local.u32 	[%rd472], %rd471;
	add.s32 	%r2148, %r2148, 1;
	setp.ne.s32 	%p204, %r2148, 6;
	@%p204 bra 	$L__BB0_437;
	shr.u32 	%r1227, %r676, 23;
	st.local.u32 	[%rd8+24], %rd904;
	and.b32  	%r680, %r1227, 31;
	and.b32  	%r1228, %r1227, 224;
	add.s32 	%r1229, %r1228, -128;
	shr.u32 	%r1230, %r1229, 5;
	mul.wide.u32 	%rd473, %r1230, 4;
	sub.s64 	%rd169, %rd8, %rd473;
	ld.local.u32 	%r2149, [%rd169+24];
	ld.local.u32 	%r2150, [%rd169+20];
	setp.eq.s32 	%p205, %r680, 0;
	@%p205 bra 	$L__BB0_440;
	shf.l.wrap.b32 	%r2149, %r2150, %r2149, %r680;
	ld.local.u32 	%r1231, [%rd169+16];
	shf.l.wrap.b32 	%r2150, %r1231, %r2150, %r680;
$L__BB0_440:
	shr.u32 	%r1232, %r2149, 30;
	shf.l.wrap.b32 	%r1233, %r2150, %r2149, 2;
	shl.b32 	%r1234, %r2150, 2;
	shr.u32 	%r1235, %r1233, 31;
	add.s32 	%r1236, %r1235, %r1232;
	neg.s32 	%r1237, %r1236;
	setp.lt.s32 	%p206, %r676, 0;
	selp.b32 	%r2151, %r1237, %r1236, %p206;
	xor.b32  	%r1238, %r1233, %r676;
	shr.s32 	%r1239, %r1233, 31;
	xor.b32  	%r1240, %r1239, %r1233;
	xor.b32  	%r1241, %r1239, %r1234;
	cvt.u64.u32 	%rd474, %r1240;
	shl.b64 	%rd475, %rd474, 32;
	cvt.u64.u32 	%rd476, %r1241;
	or.b64  	%rd477, %rd475, %rd476;
	cvt.rn.f64.s64 	%fd43, %rd477;
	mul.f64 	%fd44, %fd43, 0d3BF921FB54442D19;
	cvt.rn.f32.f64 	%f835, %fd44;
	neg.f32 	%f836, %f835;
	setp.lt.s32 	%p207, %r1238, 0;
	selp.f32 	%f1634, %f836, %f835, %p207;
	bra.uni 	$L__BB0_442;
$L__BB0_441:
	mov.f32 	%f837, 0f00000000;
	mul.rn.f32 	%f1634, %f1598, %f837;
	mov.b32 	%r2151, 0;
$L__BB0_442:
	mul.rn.f32 	%f838, %f1634, %f1634;
	and.b32  	%r1243, %r2151, 1;
	setp.eq.b32 	%p209, %r1243, 1;
	selp.f32 	%f839, 0f3F800000, %f1634, %p209;
	fma.rn.f32 	%f840, %f838, %f839, 0f00000000;
	fma.rn.f32 	%f841, %f838, 0f37CBAC00, 0fBAB607ED;
	selp.f32 	%f842, %f841, 0fB94D4153, %p209;
	selp.f32 	%f843, 0f3D2AAABB, 0f3C0885E4, %p209;
	fma.rn.f32 	%f844, %f842, %f838, %f843;
	selp.f32 	%f845, 0fBEFFFFFF, 0fBE2AAAA8, %p209;
	fma.rn.f32 	%f846, %f844, %f838, %f845;
	fma.rn.f32 	%f847, %f846, %f840, %f839;
	and.b32  	%r1244, %r2151, 2;
	setp.eq.s32 	%p210, %r1244, 0;
	mov.f32 	%f848, 0f00000000;
	sub.f32 	%f849, %f848, %f847;
	selp.f32 	%f353, %f847, %f849, %p210;
	mov.u32 	%r2155, %r2159;
	mov.f32 	%f1635, %f1636;
	@%p202 bra 	$L__BB0_450;
	setp.eq.f32 	%p211, %f349, 0f7F800000;
	@%p211 bra 	$L__BB0_449;
	mov.b32 	%r689, %f1598;
	shl.b32 	%r1246, %r689, 8;
	or.b32  	%r690, %r1246, -2147483648;
	mov.b64 	%rd905, 0;
	mov.b32 	%r2152, 0;
$L__BB0_445:
	.pragma "nounroll";
	mul.wide.u32 	%rd479, %r2152, 4;
	mov.u64 	%rd480, __cudart_i2opi_f;
	add.s64 	%rd481, %rd480, %rd479;
	ld.global.nc.u32 	%r1247, [%rd481];
	mad.wide.u32 	%rd482, %r1247, %r690, %rd905;
	shr.u64 	%rd905, %rd482, 32;
	add.s64 	%rd483, %rd7, %rd479;
	st.local.u32 	[%rd483], %rd482;
	add.s32 	%r2152, %r2152, 1;
	setp.ne.s32 	%p212, %r2152, 6;
	@%p212 bra 	$L__BB0_445;
	shr.u32 	%r1248, %r689, 23;
	st.local.u32 	[%rd7+24], %rd905;
	and.b32  	%r693, %r1248, 31;
	and.b32  	%r1249, %r1248, 224;
	add.s32 	%r1250, %r1249, -128;
	shr.u32 	%r1251, %r1250, 5;
	mul.wide.u32 	%rd484, %r1251, 4;
	sub.s64 	%rd172, %rd7, %rd484;
	ld.local.u32 	%r2153, [%rd172+24];
	ld.local.u32 	%r2154, [%rd172+20];
	setp.eq.s32 	%p213, %r693, 0;
	@%p213 bra 	$L__BB0_448;
	shf.l.wrap.b32 	%r2153, %r2154, %r2153, %r693;
	ld.local.u32 	%r1252, [%rd172+16];
	shf.l.wrap.b32 	%r2154, %r1252, %r2154, %r693;
$L__BB0_448:
	shr.u32 	%r1253, %r2153, 30;
	shf.l.wrap.b32 	%r1254, %r2154, %r2153, 2;
	shl.b32 	%r1255, %r2154, 2;
	shr.u32 	%r1256, %r1254, 31;
	add.s32 	%r1257, %r1256, %r1253;
	neg.s32 	%r1258, %r1257;
	setp.lt.s32 	%p214, %r689, 0;
	selp.b32 	%r2155, %r1258, %r1257, %p214;
	xor.b32  	%r1259, %r1254, %r689;
	shr.s32 	%r1260, %r1254, 31;
	xor.b32  	%r1261, %r1260, %r1254;
	xor.b32  	%r1262, %r1260, %r1255;
	cvt.u64.u32 	%rd485, %r1261;
	shl.b64 	%rd486, %rd485, 32;
	cvt.u64.u32 	%rd487, %r1262;
	or.b64  	%rd488, %rd486, %rd487;
	cvt.rn.f64.s64 	%fd45, %rd488;
	mul.f64 	%fd46, %fd45, 0d3BF921FB54442D19;
	cvt.rn.f32.f64 	%f850, %fd46;
	neg.f32 	%f851, %f850;
	setp.lt.s32 	%p215, %r1259, 0;
	selp.f32 	%f1635, %f851, %f850, %p215;
	bra.uni 	$L__BB0_450;
$L__BB0_449:
	mov.f32 	%f852, 0f00000000;
	mul.rn.f32 	%f1635, %f1598, %f852;
	mov.b32 	%r2155, 0;
$L__BB0_450:
	add.s32 	%r1264, %r2155, 1;
	mul.rn.f32 	%f853, %f1635, %f1635;
	and.b32  	%r1265, %r2155, 1;
	setp.eq.b32 	%p217, %r1265, 1;
	selp.f32 	%f854, %f1635, 0f3F800000, %p217;
	fma.rn.f32 	%f855, %f853, %f854, 0f00000000;
	fma.rn.f32 	%f856, %f853, 0f37CBAC00, 0fBAB607ED;
	selp.f32 	%f857, 0fB94D4153, %f856, %p217;
	selp.f32 	%f858, 0f3C0885E4, 0f3D2AAABB, %p217;
	fma.rn.f32 	%f859, %f857, %f853, %f858;
	selp.f32 	%f860, 0fBE2AAAA8, 0fBEFFFFFF, %p217;
	fma.rn.f32 	%f861, %f859, %f853, %f860;
	fma.rn.f32 	%f862, %f861, %f855, %f854;
	and.b32  	%r1266, %r1264, 2;
	setp.eq.s32 	%p218, %r1266, 0;
	mov.f32 	%f863, 0f00000000;
	sub.f32 	%f864, %f863, %f862;
	selp.f32 	%f357, %f862, %f864, %p218;
	@%p202 bra 	$L__BB0_458;
	setp.eq.f32 	%p219, %f349, 0f7F800000;
	@%p219 bra 	$L__BB0_457;
	mov.b32 	%r702, %f1598;
	shl.b32 	%r1268, %r702, 8;
	or.b32  	%r703, %r1268, -2147483648;
	mov.b64 	%rd906, 0;
	mov.b32 	%r2156, 0;
$L__BB0_453:
	.pragma "nounroll";
	mul.wide.u32 	%rd490, %r2156, 4;
	add.s64 	%rd492, %rd491, %rd490;
	ld.global.nc.u32 	%r1269, [%rd492];
	mad.wide.u32 	%rd493, %r1269, %r703, %rd906;
	shr.u64 	%rd906, %rd493, 32;
	add.s64 	%rd494, %rd6, %rd490;
	st.local.u32 	[%rd494], %rd493;
	add.s32 	%r2156, %r2156, 1;
	setp.ne.s32 	%p220, %r2156, 6;
	@%p220 bra 	$L__BB0_453;
	shr.u32 	%r1270, %r702, 23;
	st.local.u32 	[%rd6+24], %rd906;
	and.b32  	%r706, %r1270, 31;
	and.b32  	%r1271, %r1270, 224;
	add.s32 	%r1272, %r1271, -128;
	shr.u32 	%r1273, %r1272, 5;
	mul.wide.u32 	%rd495, %r1273, 4;
	sub.s64 	%rd175, %rd6, %rd495;
	ld.local.u32 	%r2157, [%rd175+24];
	ld.local.u32 	%r2158, [%rd175+20];
	setp.eq.s32 	%p221, %r706, 0;
	@%p221 bra 	$L__BB0_456;
	shf.l.wrap.b32 	%r2157, %r2158, %r2157, %r706;
	ld.local.u32 	%r1274, [%rd175+16];
	shf.l.wrap.b32 	%r2158, %r1274, %r2158, %r706;
$L__BB0_456:
	shr.u32 	%r1275, %r2157, 30;
	shf.l.wrap.b32 	%r1276, %r2158, %r2157, 2;
	shl.b32 	%r1277, %r2158, 2;
	shr.u32 	%r1278, %r1276, 31;
	add.s32 	%r1279, %r1278, %r1275;
	neg.s32 	%r1280, %r1279;
	setp.lt.s32 	%p222, %r702, 0;
	selp.b32 	%r2159, %r1280, %r1279, %p222;
	xor.b32  	%r1281, %r1276, %r702;
	shr.s32 	%r1282, %r1276, 31;
	xor.b32  	%r1283, %r1282, %r1276;
	xor.b32  	%r1284, %r1282, %r1277;
	cvt.u64.u32 	%rd496, %r1283;
	shl.b64 	%rd497, %rd496, 32;
	cvt.u64.u32 	%rd498, %r1284;
	or.b64  	%rd499, %rd497, %rd498;
	cvt.rn.f64.s64 	%fd47, %rd499;
	mul.f64 	%fd48, %fd47, 0d3BF921FB54442D19;
	cvt.rn.f32.f64 	%f865, %fd48;
	neg.f32 	%f866, %f865;
	setp.lt.s32 	%p223, %r1281, 0;
	selp.f32 	%f1636, %f866, %f865, %p223;
	bra.uni 	$L__BB0_458;
$L__BB0_457:
	mov.f32 	%f867, 0f00000000;
	mul.rn.f32 	%f1636, %f1598, %f867;
	mov.b32 	%r2159, 0;
$L__BB0_458:
	mul.rn.f32 	%f868, %f1636, %f1636;
	and.b32  	%r1286, %r2159, 1;
	setp.eq.b32 	%p224, %r1286, 1;
	selp.f32 	%f869, 0f3F800000, %f1636, %p224;
	fma.rn.f32 	%f870, %f868, %f869, 0f00000000;
	fma.rn.f32 	%f871, %f868, 0f37CBAC00, 0fBAB607ED;
	selp.f32 	%f872, %f871, 0fB94D4153, %p224;
	selp.f32 	%f873, 0f3D2AAABB, 0f3C0885E4, %p224;
	fma.rn.f32 	%f874, %f872, %f868, %f873;
	selp.f32 	%f875, 0fBEFFFFFF, 0fBE2AAAA8, %p224;
	fma.rn.f32 	%f876, %f874, %f868, %f875;
	fma.rn.f32 	%f877, %f876, %f870, %f869;
	and.b32  	%r1287, %r2159, 2;
	setp.eq.s32 	%p225, %r1287, 0;
	mov.f32 	%f878, 0f00000000;
	sub.f32 	%f879, %f878, %f877;
	selp.f32 	%f880, %f877, %f879, %p225;
	fma.rn.f32 	%f881, %f225, %f353, %f198;
	add.f32 	%f882, %f199, %f881;
	fma.rn.f32 	%f883, %f226, %f357, %f882;
	fma.rn.f32 	%f884, %f208, %f357, %f883;
	fma.rn.f32 	%f885, %f211, %f357, %f884;
	fma.rn.f32 	%f886, %f212, %f880, %f885;
	div.rn.f32 	%f887, %f886, %f205;
	add.f32 	%f888, %f200, %f887;
	setp.gt.f32 	%p226, %f1642, %f888;
	selp.f32 	%f1642, %f888, %f1642, %p226;
	add.f32 	%f1598, %f197, %f1598;
	add.s32 	%r2147, %r2147, 1;
	setp.ne.s32 	%p227, %r2147, %r758;
	@%p227 bra 	$L__BB0_434;
	mov.pred 	%p508, -1;
	mov.b64 	%rd882, 1;
	mov.pred 	%p506, 0;
	@%p4 bra 	$L__BB0_246;
	bra.uni 	$L__BB0_482;
$L__BB0_460:
	mov.b32 	%r718, %f1638;
	shl.b32 	%r1290, %r718, 8;
	or.b32  	%r719, %r1290, -2147483648;
	mov.b64 	%rd907, 0;
	mov.b32 	%r2161, 0;
$L__BB0_461:
	.pragma "nounroll";
	mul.wide.u32 	%rd502, %r2161, 4;
	add.s64 	%rd504, %rd525, %rd502;
	ld.global.nc.u32 	%r1291, [%rd504];
	mad.wide.u32 	%rd505, %r1291, %r719, %rd907;
	shr.u64 	%rd907, %rd505, 32;
	add.s64 	%rd506, %rd5, %rd502;
	st.local.u32 	[%rd506], %rd505;
	add.s32 	%r2161, %r2161, 1;
	setp.ne.s32 	%p234, %r2161, 6;
	@%p234 bra 	$L__BB0_461;
	shr.u32 	%r1292, %r718, 23;
	st.local.u32 	[%rd5+24], %rd907;
	and.b32  	%r722, %r1292, 31;
	and.b32  	%r1293, %r1292, 224;
	add.s32 	%r1294, %r1293, -128;
	shr.u32 	%r1295, %r1294, 5;
	mul.wide.u32 	%rd507, %r1295, 4;
	sub.s64 	%rd178, %rd5, %rd507;
	ld.local.u32 	%r2162, [%rd178+24];
	ld.local.u32 	%r2163, [%rd178+20];
	setp.eq.s32 	%p235, %r722, 0;
	@%p235 bra 	$L__BB0_464;
	shf.l.wrap.b32 	%r2162, %r2163, %r2162, %r722;
	ld.local.u32 	%r1296, [%rd178+16];
	shf.l.wrap.b32 	%r2163, %r1296, %r2163, %r722;
$L__BB0_464:
	shr.u32 	%r1297, %r2162, 30;
	shf.l.wrap.b32 	%r1298, %r2163, %r2162, 2;
	shl.b32 	%r1299, %r2163, 2;
	shr.u32 	%r1300, %r1298, 31;
	add.s32 	%r1301, %r1300, %r1297;
	neg.s32 	%r1302, %r1301;
	setp.lt.s32 	%p236, %r718, 0;
	selp.b32 	%r2164, %r1302, %r1301, %p236;
	xor.b32  	%r1303, %r1298, %r718;
	shr.s32 	%r1304, %r1298, 31;
	xor.b32  	%r1305, %r1304, %r1298;
	xor.b32  	%r1306, %r1304, %r1299;
	cvt.u64.u32 	%rd508, %r1305;
	shl.b64 	%rd509, %rd508, 32;
	cvt.u64.u32 	%rd510, %r1306;
	or.b64  	%rd511, %rd509, %rd510;
	cvt.rn.f64.s64 	%fd49, %rd511;
	mul.f64 	%fd50, %fd49, 0d3BF921FB54442D19;
	cvt.rn.f32.f64 	%f910, %fd50;
	neg.f32 	%f911, %f910;
	setp.lt.s32 	%p237, %r1303, 0;
	selp.f32 	%f1639, %f911, %f910, %p237;
$L__BB0_465:
	setp.ltu.f32 	%p238, %f366, 0f47CE4780;
	mul.rn.f32 	%f913, %f1639, %f1639;
	and.b32  	%r1308, %r2164, 1;
	setp.eq.b32 	%p239, %r1308, 1;
	selp.f32 	%f914, 0f3F800000, %f1639, %p239;
	fma.rn.f32 	%f915, %f913, %f914, 0f00000000;
	fma.rn.f32 	%f916, %f913, 0f37CBAC00, 0fBAB607ED;
	selp.f32 	%f917, %f916, 0fB94D4153, %p239;
	selp.f32 	%f918, 0f3D2AAABB, 0f3C0885E4, %p239;
	fma.rn.f32 	%f919, %f917, %f913, %f918;
	selp.f32 	%f920, 0fBEFFFFFF, 0fBE2AAAA8, %p239;
	fma.rn.f32 	%f921, %f919, %f913, %f920;
	fma.rn.f32 	%f922, %f921, %f915, %f914;
	and.b32  	%r1309, %r2164, 2;
	setp.eq.s32 	%p240, %r1309, 0;
	mov.f32 	%f923, 0f00000000;
	sub.f32 	%f924, %f923, %f922;
	selp.f32 	%f370, %f922, %f924, %p240;
	mov.u32 	%r2168, %r2172;
	mov.f32 	%f1640, %f1641;
	@%p238 bra 	$L__BB0_473;
	setp.neu.f32 	%p241, %f366, 0f7F800000;
	@%p241 bra 	$L__BB0_468;
	mov.f32 	%f927, 0f00000000;
	mul.rn.f32 	%f1640, %f1638, %f927;
	mov.b32 	%r2168, 0;
	bra.uni 	$L__BB0_473;
$L__BB0_468:
	mov.b32 	%r731, %f1638;
	shl.b32 	%r1311, %r731, 8;
	or.b32  	%r732, %r1311, -2147483648;
	mov.b64 	%rd908, 0;
	mov.b32 	%r2165, 0;
$L__BB0_469:
	.pragma "nounroll";
	mul.wide.u32 	%rd513, %r2165, 4;
	add.s64 	%rd515, %rd525, %rd513;
	ld.global.nc.u32 	%r1312, [%rd515];
	mad.wide.u32 	%rd516, %r1312, %r732, %rd908;
	shr.u64 	%rd908, %rd516, 32;
	add.s64 	%rd517, %rd4, %rd513;
	st.local.u32 	[%rd517], %rd516;
	add.s32 	%r2165, %r2165, 1;
	setp.ne.s32 	%p242, %r2165, 6;
	@%p242 bra 	$L__BB0_469;
	shr.u32 	%r1313, %r731, 23;
	st.local.u32 	[%rd4+24], %rd908;
	and.b32  	%r735, %r1313, 31;
	and.b32  	%r1314, %r1313, 224;
	add.s32 	%r1315, %r1314, -128;
	shr.u32 	%r1316, %r1315, 5;
	mul.wide.u32 	%rd518, %r1316, 4;
	sub.s64 	%rd181, %rd4, %rd518;
	ld.local.u32 	%r2166, [%rd181+24];
	ld.local.u32 	%r2167, [%rd181+20];
	setp.eq.s32 	%p243, %r735, 0;
	@%p243 bra 	$L__BB0_472;
	shf.l.wrap.b32 	%r2166, %r2167, %r2166, %r735;
	ld.local.u32 	%r1317, [%rd181+16];
	shf.l.wrap.b32 	%r2167, %r1317, %r2167, %r735;
$L__BB0_472:
	shr.u32 	%r1318, %r2166, 30;
	shf.l.wrap.b32 	%r1319, %r2167, %r2166, 2;
	shl.b32 	%r1320, %r2167, 2;
	shr.u32 	%r1321, %r1319, 31;
	add.s32 	%r1322, %r1321, %r1318;
	neg.s32 	%r1323, %r1322;
	setp.lt.s32 	%p244, %r731, 0;
	selp.b32 	%r2168, %r1323, %r1322, %p244;
	xor.b32  	%r1324, %r1319, %r731;
	shr.s32 	%r1325, %r1319, 31;
	xor.b32  	%r1326, %r1325, %r1319;
	xor.b32  	%r1327, %r1325, %r1320;
	cvt.u64.u32 	%rd519, %r1326;
	shl.b64 	%rd520, %rd519, 32;
	cvt.u64.u32 	%rd521, %r1327;
	or.b64  	%rd522, %rd520, %rd521;
	cvt.rn.f64.s64 	%fd51, %rd522;
	mul.f64 	%fd52, %fd51, 0d3BF921FB54442D19;
	cvt.rn.f32.f64 	%f925, %fd52;
	neg.f32 	%f926, %f925;
	setp.lt.s32 	%p245, %r1324, 0;
	selp.f32 	%f1640, %f926, %f925, %p245;
$L__BB0_473:
	setp.ltu.f32 	%p246, %f366, 0f47CE4780;
	add.s32 	%r1329, %r2168, 1;
	mul.rn.f32 	%f928, %f1640, %f1640;
	and.b32  	%r1330, %r2168, 1;
	setp.eq.b32 	%p247, %r1330, 1;
	selp.f32 	%f929, %f1640, 0f3F800000, %p247;
	fma.rn.f32 	%f930, %f928, %f929, 0f00000000;
	fma.rn.f32 	%f931, %f928, 0f37CBAC00, 0fBAB607ED;
	selp.f32 	%f932, 0fB94D4153, %f931, %p247;
	selp.f32 	%f933, 0f3C0885E4, 0f3D2AAABB, %p247;
	fma.rn.f32 	%f934, %f932, %f928, %f933;
	selp.f32 	%f935, 0fBE2AAAA8, 0fBEFFFFFF, %p247;
	fma.rn.f32 	%f936, %f934, %f928, %f935;
	fma.rn.f32 	%f937, %f936, %f930, %f929;
	and.b32  	%r1331, %r1329, 2;
	setp.eq.s32 	%p248, %r1331, 0;
	mov.f32 	%f938, 0f00000000;
	sub.f32 	%f939, %f938, %f937;
	selp.f32 	%f374, %f937, %f939, %p248;
	@%p246 bra 	$L__BB0_481;
	setp.neu.f32 	%p249, %f366, 0f7F800000;
	@%p249 bra 	$L__BB0_476;
	mov.f32 	%f942, 0f00000000;
	mul.rn.f32 	%f1641, %f1638, %f942;
	mov.b32 	%r2172, 0;
	bra.uni 	$L__BB0_481;
$L__BB0_476:
	mov.b32 	%r744, %f1638;
	shl.b32 	%r1333, %r744, 8;
	or.b32  	%r745, %r1333, -2147483648;
	mov.b64 	%rd909, 0;
	mov.b32 	%r2169, 0;
$L__BB0_477:
	.pragma "nounroll";
	mul.wide.u32 	%rd524, %r2169, 4;
	add.s64 	%rd526, %rd525, %rd524;
	ld.global.nc.u32 	%r1334, [%rd526];
	mad.wide.u32 	%rd527, %r1334, %r745, %rd909;
	shr.u64 	%rd909, %rd527, 32;
	add.s64 	%rd528, %rd3, %rd524;
	st.local.u32 	[%rd528], %rd527;
	add.s32 	%r2169, %r2169, 1;
	setp.ne.s32 	%p250, %r2169, 6;
	@%p250 bra 	$L__BB0_477;
	shr.u32 	%r1335, %r744, 23;
	st.local.u32 	[%rd3+24], %rd909;
	and.b32  	%r748, %r1335, 31;
	and.b32  	%r1336, %r1335, 224;
	add.s32 	%r1337, %r1336, -128;
	shr.u32 	%r1338, %r1337, 5;
	mul.wide.u32 	%rd529, %r1338, 4;
	sub.s64 	%rd184, %rd3, %rd529;
	ld.local.u32 	%r2170, [%rd184+24];
	ld.local.u32 	%r2171, [%rd184+20];
	setp.eq.s32 	%p251, %r748, 0;
	@%p251 bra 	$L__BB0_480;
	shf.l.wrap.b32 	%r2170, %r2171, %r2170, %r748;
	ld.local.u32 	%r1339, [%rd184+16];
	shf.l.wrap.b32 	%r2171, %r1339, %r2171, %r748;
$L__BB0_480:
	shr.u32 	%r1340, %r2170, 30;
	shf.l.wrap.b32 	%r1341, %r2171, %r2170, 2;
	shl.b32 	%r1342, %r2171, 2;
	shr.u32 	%r1343, %r1341, 31;
	add.s32 	%r1344, %r1343, %r1340;
	neg.s32 	%r1345, %r1344;
	setp.lt.s32 	%p252, %r744, 0;
	selp.b32 	%r2172, %r1345, %r1344, %p252;
	xor.b32  	%r1346, %r1341, %r744;
	shr.s32 	%r1347, %r1341, 31;
	xor.b32  	%r1348, %r1347, %r1341;
	xor.b32  	%r1349, %r1347, %r1342;
	cvt.u64.u32 	%rd530, %r1348;
	shl.b64 	%rd531, %rd530, 32;
	cvt.u64.u32 	%rd532, %r1349;
	or.b64  	%rd533, %rd531, %rd532;
	cvt.rn.f64.s64 	%fd53, %rd533;
	mul.f64 	%fd54, %fd53, 0d3BF921FB54442D19;
	cvt.rn.f32.f64 	%f940, %fd54;
	neg.f32 	%f941, %f940;
	setp.lt.s32 	%p253, %r1346, 0;
	selp.f32 	%f1641, %f941, %f940, %p253;
$L__BB0_481:
	mul.rn.f32 	%f943, %f1641, %f1641;
	and.b32  	%r1351, %r2172, 1;
	setp.eq.b32 	%p255, %r1351, 1;
	selp.f32 	%f944, 0f3F800000, %f1641, %p255;
	fma.rn.f32 	%f945, %f943, %f944, 0f00000000;
	fma.rn.f32 	%f946, %f943, 0f37CBAC00, 0fBAB607ED;
	selp.f32 	%f947, %f946, 0fB94D4153, %p255;
	selp.f32 	%f948, 0f3D2AAABB, 0f3C0885E4, %p255;
	fma.rn.f32 	%f949, %f947, %f943, %f948;
	selp.f32 	%f950, 0fBEFFFFFF, 0fBE2AAAA8, %p255;
	fma.rn.f32 	%f951, %f949, %f943, %f950;
	fma.rn.f32 	%f952, %f951, %f945, %f944;
	and.b32  	%r1352, %r2172, 2;
	setp.eq.s32 	%p256, %r1352, 0;
	mov.f32 	%f953, 0f00000000;
	sub.f32 	%f954, %f953, %f952;
	selp.f32 	%f955, %f952, %f954, %p256;
	fma.rn.f32 	%f956, %f216, %f370, %f215;
	add.f32 	%f957, %f217, %f956;
	mul.f32 	%f958, %f218, %f374;
	sub.f32 	%f959, %f957, %f958;
	fma.rn.f32 	%f960, %f219, %f374, %f959;
	mul.f32 	%f961, %f220, %f374;
	sub.f32 	%f962, %f960, %f961;
	fma.rn.f32 	%f963, %f221, %f955, %f962;
	div.rn.f32 	%f964, %f963, %f214;
	add.f32 	%f965, %f222, %f964;
	setp.gt.f32 	%p257, %f1642, %f965;
	selp.f32 	%f966, %f965, %f1642, %p257;
	selp.f32 	%f1642, %f966, %f965, %p509;
	add.f32 	%f1638, %f197, %f1638;
	add.s32 	%r2160, %r2160, 1;
	setp.ne.s32 	%p258, %r2160, %r758;
	mov.pred 	%p509, -1;
	@%p258 bra 	$L__BB0_252;
$L__BB0_482:
	cvt.s64.s32 	%rd534, %r1;
	mul.f32 	%f967, %f5, 0f459C4000;
	setp.gt.f32 	%p259, %f1642, %f967;
	selp.u16 	%rs3, 1, 0, %p259;
	add.s64 	%rd535, %rd2, %rd534;
	st.global.u8 	[%rd535], %rs3;
	mul.wide.s32 	%rd536, %r1, 4;
	add.s64 	%rd537, %rd1, %rd536;
	st.global.f32 	[%rd537], %f1642;
	bra.uni 	$L__BB0_484;
$L__BB0_483:
	add.s64 	%rd539, %rd2, %rd221;
	mov.b16 	%rs4, 1;
	st.global.u8 	[%rd539], %rs4;
	add.s64 	%rd541, %rd1, %rd222;
	mov.b32 	%r1353, 0;
	st.global.u32 	[%rd541], %r1353;
$L__BB0_484:
	ret;

}
	// .globl	_Z16certify_u_for_nufPfS_S_S_S_ffffjjPbS_S_S_PaS_S_
.visible .entry _Z16certify_u_for_nufPfS_S_S_S_ffffjjPbS_S_S_PaS_S_(
	.param .f32 _Z16certify_u_for_nufPfS_S_S_S_ffffjjPbS_S_S_PaS_S__param_0,
	.param .u64 .ptr .align 1 _Z16certify_u_for_nufPfS_S_S_S_ffffjjPbS_S_S_PaS_S__param_1,
	.param .u64 .ptr .align 1 _Z16certify_u_for_nufPfS_S_S_S_ffffjjPbS_S_S_PaS_S__param_2,
	.param .u64 .ptr .align 1 _Z16certify_u_for_nufPfS_S_S_S_ffffjjPbS_S_S_PaS_S__param_3,
	.param .u64 .ptr .align 1 _Z16certify_u_for_nufPfS_S_S_S_ffffjjPbS_S_S_PaS_S__param_4,
	.param .u64 .ptr .align 1 _Z16certify_u_for_nufPfS_S_S_S_ffffjjPbS_S_S_PaS_S__param_5,
	.param .f32 _Z16certify_u_for_nufPfS_S_S_S_ffffjjPbS_S_S_PaS_S__param_6,
	.param .f32 _Z16certify_u_for_nufPfS_S_S_S_ffffjjPbS_S_S_PaS_S__param_7,
	.param .f32 _Z16certify_u_for_nufPfS_S_S_S_ffffjjPbS_S_S_PaS_S__param_8,
	.param .f32 _Z16certify_u_for_nufPfS_S_S_S_ffffjjPbS_S_S_PaS_S__param_9,
	.param .u32 _Z16certify_u_for_nufPfS_S_S_S_ffffjjPbS_S_S_PaS_S__param_10,
	.param .u32 _Z16certify_u_for_nufPfS_S_S_S_ffffjjPbS_S_S_PaS_S__param_11,
	.param .u64 .ptr .align 1 _Z16certify_u_for_nufPfS_S_S_S_ffffjjPbS_S_S_PaS_S__param_12,
	.param .u64 .ptr .align 1 _Z16certify_u_for_nufPfS_S_S_S_ffffjjPbS_S_S_PaS_S__param_13,
	.param .u64 .ptr .align 1 _Z16certify_u_for_nufPfS_S_S_S_ffffjjPbS_S_S_PaS_S__param_14,
	.param .u64 .ptr .align 1 _Z16certify_u_for_nufPfS_S_S_S_ffffjjPbS_S_S_PaS_S__param_15,
	.param .u64 .ptr .align 1 _Z16certify_u_for_nufPfS_S_S_S_ffffjjPbS_S_S_PaS_S__param_16,
	.param .u64 .ptr .align 1 _Z16certify_u_for_nufPfS_S_S_S_ffffjjPbS_S_S_PaS_S__param_17,
	.param .u64 .ptr .align 1 _Z16certify_u_for_nufPfS_S_S_S_ffffjjPbS_S_S_PaS_S__param_18
)
{
	.local .align 8 .b8 	__local_depot1[40];
	.reg .b64 	%SP;
	.reg .b64 	%SPL;
	.reg .pred 	%p<252>;
	.reg .b16 	%rs<5>;
	.reg .b32 	%r<1093>;
	.reg .b32 	%f<829>;
	.reg .b64 	%rd<476>;
	.reg .b64 	%fd<55>;

	mov.u64 	%SPL, __local_depot1;
	ld.param.f32 	%f194, [_Z16certify_u_for_nufPfS_S_S_S_ffffjjPbS_S_S_PaS_S__param_0];
	ld.param.u64 	%rd98, [_Z16certify_u_for_nufPfS_S_S_S_ffffjjPbS_S_S_PaS_S__param_3];
	ld.param.u64 	%rd99, [_Z16certify_u_for_nufPfS_S_S_S_ffffjjPbS_S_S_PaS_S__param_4];
	ld.param.u64 	%rd100, [_Z16certify_u_for_nufPfS_S_S_S_ffffjjPbS_S_S_PaS_S__param_5];
	ld.param.f32 	%f195, [_Z16certify_u_for_nufPfS_S_S_S_ffffjjPbS_S_S_PaS_S__param_6];
	ld.param.f32 	%f196, [_Z16certify_u_for_nufPfS_S_S_S_ffffjjPbS_S_S_PaS_S__param_7];
	ld.param.f32 	%f197, [_Z16certify_u_for_nufPfS_S_S_S_ffffjjPbS_S_S_PaS_S__param_8];
	ld.param.f32 	%f198, [_Z16certify_u_for_nufPfS_S_S_S_ffffjjPbS_S_S_PaS_S__param_9];
	ld.param.u32 	%r380, [_Z16certify_u_for_nufPfS_S_S_S_ffffjjPbS_S_S_PaS_S__param_10];
	ld.param.u64 	%rd106, [_Z16certify_u_for_nufPfS_S_S_S_ffffjjPbS_S_S_PaS_S__param_12];
	ld.param.u64 	%rd101, [_Z16certify_u_for_nufPfS_S_S_S_ffffjjPbS_S_S_PaS_S__param_13];
	ld.param.u64 	%rd107, [_Z16certify_u_for_nufPfS_S_S_S_ffffjjPbS_S_S_PaS_S__param_15];
	ld.param.u64 	%rd103, [_Z16certify_u_for_nufPfS_S_S_S_ffffjjPbS_S_S_PaS_S__param_16];
	ld.param.u64 	%rd104, [_Z16certify_u_for_nufPfS_S_S_S_ffffjjPbS_S_S_PaS_S__param_17];
	ld.param.u64 	%rd105, [_Z16certify_u_for_nufPfS_S_S_S_ffffjjPbS_S_S_PaS_S__param_18];
	cvta.to.global.u64 	%rd1, %rd107;
	cvta.to.global.u64 	%rd2, %rd106;
	add.u64 	%rd3, %SPL, 0;
	add.u64 	%rd4, %SPL, 0;
	add.u64 	%rd5, %SPL, 0;
	add.u64 	%rd6, %SPL, 0;
	add.u64 	%rd7, %SPL, 0;
	add.u64 	%rd8, %SPL, 0;
	add.u64 	%rd9, %SPL, 32;
	mov.u32 	%r381, %ctaid.x;
	mov.u32 	%r382, %ctaid.y;
	mov.u32 	%r383, %nctaid.x;
	mad.lo.s32 	%r384, %r382, %r383, %r381;
	mov.u32 	%r385, %ntid.x;
	mov.u32 	%r386, %ntid.y;
	mov.u32 	%r387, %tid.y;
	mov.u32 	%r388, %tid.x;
	mad.lo.s32 	%r389, %r384, %r386, %r387;
	mad.lo.s32 	%r1, %r389, %r385, %r388;
	setp.gt.s32 	%p4, %r1, 691199;
	@%p4 bra 	$L__BB1_243;
	ld.param.u64 	%rd445, [_Z16certify_u_for_nufPfS_S_S_S_ffffjjPbS_S_S_PaS_S__param_14];
	ld.param.u64 	%rd444, [_Z16certify_u_for_nufPfS_S_S_S_ffffjjPbS_S_S_PaS_S__param_2];
	ld.param.u64 	%rd443, [_Z16certify_u_for_nufPfS_S_S_S_ffffjjPbS_S_S_PaS_S__param_1];
	cvta.to.global.u64 	%rd115, %rd443;
	cvta.to.global.u64 	%rd116, %rd444;
	cvta.to.global.u64 	%rd117, %rd98;
	cvta.to.global.u64 	%rd118, %rd99;
	cvta.to.global.u64 	%rd119, %rd100;
	cvta.to.global.u64 	%rd120, %rd103;
	cvta.to.global.u64 	%rd121, %rd104;
	cvta.to.global.u64 	%rd122, %rd105;
	cvta.to.global.u64 	%rd123, %rd101;
	cvta.to.global.u64 	%rd124, %rd445;
	cvt.s64.s32 	%rd125, %r1;
	mul.wide.s32 	%rd126, %r1, 4;
	add.s64 	%rd127, %rd115, %rd126;
	ld.global.f32 	%f1, [%rd127];
	add.s64 	%rd128, %rd116, %rd126;
	ld.global.f32 	%f2, [%rd128];
	add.s64 	%rd129, %rd117, %rd126;
	ld.global.f32 	%f3, [%rd129];
	add.s64 	%rd130, %rd118, %rd126;
	ld.global.f32 	%f4, [%rd130];
	add.s64 	%rd131, %rd119, %rd126;
	ld.global.f32 	%f5, [%rd131];
	add.s64 	%rd132, %rd120, %rd125;
	ld.global.u8 	%rs1, [%rd132];
	add.s64 	%rd133, %rd121, %rd126;
	ld.global.f32 	%f6, [%rd133];
	add.s64 	%rd134, %rd122, %rd126;
	ld.global.f32 	%f7, [%rd134];
	mul.f32 	%f199, %f3, 0f40A947AE;
	mul.f32 	%f200, %f1, %f199;
	div.rn.f32 	%f201, %f200, %f4;
	add.s64 	%rd135, %rd123, %rd126;
	st.global.f32 	[%rd135], %f201;
	add.s64 	%rd136, %rd124, %rd126;
	st.global.f32 	[%rd136], %f2;
	setp.ltu.f32 	%p5, %f2, %f201;
	@%p5 bra 	$L__BB1_242;
	mul.f32 	%f8, %f3, %f3;
	mul.f32 	%f202, %f194, %f194;
	div.rn.f32 	%f203, %f8, %f202;
	add.f32 	%f204, %f203, 0f3F800000;
	rsqrt.approx.f32 	%f9, %f204;
	mov.f32 	%f205, 0f40C00000;
	mov.f32 	%f206, 0fC1200000;
	st.local.v2.f32 	[%rd9], {%f206, %f205};
	cvt.rn.f32.u32 	%f207, %r380;
	mov.f32 	%f208, 0f40C90FDB;
	div.rn.f32 	%f10, %f208, %f207;
	setp.eq.s16 	%p6, %rs1, 0;
	@%p6 bra 	$L__BB1_9;
	setp.eq.s32 	%p7, %r380, 0;
	add.f32 	%f210, %f1, %f1;
	mul.f32 	%f211, %f210, %f2;
	div.rn.f32 	%f212, %f211, %f4;
	mul.f32 	%f213, %f198, %f8;
	div.rn.f32 	%f214, %f213, %f194;
	mul.f32 	%f11, %f197, %f3;
	neg.f32 	%f215, %f194;
	mul.f32 	%f216, %f196, %f215;
	mul.f32 	%f12, %f195, %f216;
	fma.rn.f32 	%f217, %f194, %f198, %f212;
	add.f32 	%f13, %f217, %f214;
	@%p7 bra 	$L__BB1_241;
	add.f32 	%f220, %f194, %f194;
	mul.f32 	%f221, %f220, %f196;
	add.f32 	%f222, %f3, %f3;
	mul.f32 	%f223, %f196, %f222;
	mul.f32 	%f14, %f221, 0f00000000;
	mul.f32 	%f224, %f223, 0f00000000;
	mul.f32 	%f225, %f194, 0f3DCCCCCD;
	mul.f32 	%f15, %f225, 0f00000000;
	mul.f32 	%f226, %f3, 0fBDCCCCCD;
	mul.f32 	%f227, %f226, 0f00000000;
	sub.f32 	%f16, %f224, %f227;
	mul.f32 	%f17, %f9, %f6;
	mul.f32 	%f18, %f9, %f7;
	mul.f32 	%f228, %f194, 0fBDCCCCCD;
	mul.f32 	%f19, %f228, 0f00000000;
	mul.f32 	%f229, %f3, 0f3DCCCCCD;
	mul.f32 	%f230, %f229, 0f00000000;
	sub.f32 	%f20, %f224, %f230;
	mul.f32 	%f21, %f221, 0f41200000;
	mul.f32 	%f231, %f223, 0f41200000;
	mul.f32 	%f22, %f225, 0f41200000;
	mul.f32 	%f232, %f226, 0f41200000;
	sub.f32 	%f23, %f231, %f232;
	mul.f32 	%f24, %f228, 0f41200000;
	mul.f32 	%f233, %f229, 0f41200000;
	sub.f32 	%f25, %f231, %f233;
	neg.f32 	%f26, %f3;
	mov.f32 	%f784, 0f00000000;
	mov.pred 	%p249, -1;
	mov.b64 	%rd446, 0;
	mov.u64 	%rd395, __cudart_i2opi_f;
$L__BB1_5:
	mov.pred 	%p1, %p249;
	shl.b64 	%rd138, %rd446, 2;
	add.s64 	%rd139, %rd9, %rd138;
	ld.local.f32 	%f234, [%rd139];
	mul.f32 	%f38, %f194, %f234;
	mul.f32 	%f39, %f234, %f26;
	mov.b32 	%r976, 0;
	mov.pred 	%p250, %p1;
$L__BB1_6:
	mul.f32 	%f235, %f784, 0f3F22F983;
	cvt.rni.s32.f32 	%r988, %f235;
	cvt.rn.f32.s32 	%f236, %r988;
	fma.rn.f32 	%f237, %f236, 0fBFC90FDA, %f784;
	fma.rn.f32 	%f238, %f236, 0fB3A22168, %f237;
	fma.rn.f32 	%f787, %f236, 0fA7C234C5, %f238;
	abs.f32 	%f43, %f784;
	setp.ltu.f32 	%p9, %f43, 0f47CE4780;
	mov.u32 	%r980, %r988;
	mov.f32 	%f785, %f787;
	@%p9 bra 	$L__BB1_19;
	setp.neu.f32 	%p10, %f43, 0f7F800000;
	@%p10 bra 	$L__BB1_14;
	mov.f32 	%f241, 0f00000000;
	mul.rn.f32 	%f785, %f784, %f241;
	mov.b32 	%r980, 0;
	bra.uni 	$L__BB1_19;
$L__BB1_9:
	setp.eq.s32 	%p219, %r380, 0;
	@%p219 bra 	$L__BB1_241;
	add.f32 	%f704, %f1, %f1;
	mul.f32 	%f705, %f704, %f2;
	div.rn.f32 	%f706, %f705, %f4;
	mul.f32 	%f707, %f198, %f8;
	div.rn.f32 	%f708, %f707, %f194;
	mul.f32 	%f27, %f6, %f9;
	mul.f32 	%f28, %f197, %f3;
	mul.f32 	%f29, %f194, 0f00000000;
	neg.f32 	%f709, %f194;
	mul.f32 	%f710, %f196, %f709;
	mul.f32 	%f30, %f195, %f710;
	mul.f32 	%f31, %f3, 0f00000000;
	add.f32 	%f711, %f194, %f194;
	mul.f32 	%f712, %f711, %f196;
	mul.f32 	%f32, %f712, 0f00000000;
	mul.f32 	%f33, %f29, 0f00000000;
	add.f32 	%f713, %f3, %f3;
	mul.f32 	%f714, %f196, %f713;
	mul.f32 	%f715, %f714, 0f00000000;
	mul.f32 	%f716, %f31, 0f00000000;
	sub.f32 	%f34, %f715, %f716;
	fma.rn.f32 	%f717, %f194, %f198, %f706;
	add.f32 	%f35, %f717, %f708;
	mov.f32 	%f824, 0f00000000;
	mov.pred 	%p251, -1;
	mov.b32 	%r1080, 0;
	mov.u64 	%rd426, __cudart_i2opi_f;
$L__BB1_11:
	mul.f32 	%f718, %f824, 0f3F22F983;
	cvt.rni.s32.f32 	%r1092, %f718;
	cvt.rn.f32.s32 	%f719, %r1092;
	fma.rn.f32 	%f720, %f719, 0fBFC90FDA, %f824;
	fma.rn.f32 	%f721, %f719, 0fB3A22168, %f720;
	fma.rn.f32 	%f827, %f719, 0fA7C234C5, %f721;
	abs.f32 	%f179, %f824;
	setp.ltu.f32 	%p221, %f179, 0f47CE4780;
	mov.u32 	%r1084, %r1092;
	mov.f32 	%f825, %f827;
	@%p221 bra 	$L__BB1_224;
	setp.neu.f32 	%p222, %f179, 0f7F800000;
	@%p222 bra 	$L__BB1_219;
	mov.f32 	%f724, 0f00000000;
	mul.rn.f32 	%f825, %f824, %f724;
	mov.b32 	%r1084, 0;
	bra.uni 	$L__BB1_224;
$L__BB1_14:
	mov.b32 	%r4, %f784;
	shl.b32 	%r392, %r4, 8;
	or.b32  	%r5, %r392, -2147483648;
	mov.b64 	%rd447, 0;
	mov.b32 	%r977, 0;
$L__BB1_15:
	.pragma "nounroll";
	mul.wide.u32 	%rd141, %r977, 4;
	mov.u64 	%rd142, __cudart_i2opi_f;
	add.s64 	%rd143, %rd142, %rd141;
	ld.global.nc.u32 	%r393, [%rd143];
	mad.wide.u32 	%rd144, %r393, %r5, %rd447;
	shr.u64 	%rd447, %rd144, 32;
	add.s64 	%rd145, %rd8, %rd141;
	st.local.u32 	[%rd145], %rd144;
	add.s32 	%r977, %r977, 1;
	setp.ne.s32 	%p11, %r977, 6;
	@%p11 bra 	$L__BB1_15;
	shr.u32 	%r394, %r4, 23;
	st.local.u32 	[%rd8+24], %rd447;
	and.b32  	%r8, %r394, 31;
	and.b32  	%r395, %r394, 224;
	add.s32 	%r396, %r395, -128;
	shr.u32 	%r397, %r396, 5;
	mul.wide.u32 	%rd146, %r397, 4;
	sub.s64 	%rd13, %rd8, %rd146;
	ld.local.u32 	%r978, [%rd13+24];
	ld.local.u32 	%r979, [%rd13+20];
	setp.eq.s32 	%p12, %r8, 0;
	@%p12 bra 	$L__BB1_18;
	shf.l.wrap.b32 	%r978, %r979, %r978, %r8;
	ld.local.u32 	%r398, [%rd13+16];
	shf.l.wrap.b32 	%r979, %r398, %r979, %r8;
$L__BB1_18:
	shr.u32 	%r399, %r978, 30;
	shf.l.wrap.b32 	%r400, %r979, %r978, 2;
	shl.b32 	%r401, %r979, 2;
	shr.u32 	%r402, %r400, 31;
	add.s32 	%r403, %r402, %r399;
	neg.s32 	%r404, %r403;
	setp.lt.s32 	%p13, %r4, 0;
	selp.b32 	%r980, %r404, %r403, %p13;
	xor.b32  	%r405, %r400, %r4;
	shr.s32 	%r406, %r400, 31;
	xor.b32  	%r407, %r406, %r400;
	xor.b32  	%r408, %r406, %r401;
	cvt.u64.u32 	%rd147, %r407;
	shl.b64 	%rd148, %rd147, 32;
	cvt.u64.u32 	%rd149, %r408;
	or.b64  	%rd150, %rd148, %rd149;
	cvt.rn.f64.s64 	%fd1, %rd150;
	mul.f64 	%fd2, %fd1, 0d3BF921FB54442D19;
	cvt.rn.f32.f64 	%f239, %fd2;
	neg.f32 	%f240, %f239;
	setp.lt.s32 	%p14, %r405, 0;
	selp.f32 	%f785, %f240, %f239, %p14;
$L__BB1_19:
	mul.rn.f32 	%f242, %f785, %f785;
	and.b32  	%r410, %r980, 1;
	setp.eq.b32 	%p16, %r410, 1;
	selp.f32 	%f243, 0f3F800000, %f785, %p16;
	fma.rn.f32 	%f244, %f242, %f243, 0f00000000;
	fma.rn.f32 	%f245, %f242, 0f37CBAC00, 0fBAB607ED;
	selp.f32 	%f246, %f245, 0fB94D4153, %p16;
	selp.f32 	%f247, 0f3D2AAABB, 0f3C0885E4, %p16;
	fma.rn.f32 	%f248, %f246, %f242, %f247;
	selp.f32 	%f249, 0fBEFFFFFF, 0fBE2AAAA8, %p16;
	fma.rn.f32 	%f250, %f248, %f242, %f249;
	fma.rn.f32 	%f251, %f250, %f244, %f243;
	and.b32  	%r411, %r980, 2;
	setp.eq.s32 	%p17, %r411, 0;
	mov.f32 	%f252, 0f00000000;
	sub.f32 	%f253, %f252, %f251;
	selp.f32 	%f47, %f251, %f253, %p17;
	mov.u32 	%r984, %r988;
	mov.f32 	%f786, %f787;
	@%p9 bra 	$L__BB1_27;
	setp.neu.f32 	%p18, %f43, 0f7F800000;
	@%p18 bra 	$L__BB1_22;
	mov.f32 	%f256, 0f00000000;
	mul.rn.f32 	%f786, %f784, %f256;
	mov.b32 	%r984, 0;
	bra.uni 	$L__BB1_27;
$L__BB1_22:
	mov.b32 	%r17, %f784;
	shl.b32 	%r413, %r17, 8;
	or.b32  	%r18, %r413, -2147483648;
	mov.b64 	%rd448, 0;
	mov.b32 	%r981, 0;
$L__BB1_23:
	.pragma "nounroll";
	mul.wide.u32 	%rd152, %r981, 4;
	mov.u64 	%rd153, __cudart_i2opi_f;
	add.s64 	%rd154, %rd153, %rd152;
	ld.global.nc.u32 	%r414, [%rd154];
	mad.wide.u32 	%rd155, %r414, %r18, %rd448;
	shr.u64 	%rd448, %rd155, 32;
	add.s64 	%rd156, %rd7, %rd152;
	st.local.u32 	[%rd156], %rd155;
	add.s32 	%r981, %r981, 1;
	setp.ne.s32 	%p19, %r981, 6;
	@%p19 bra 	$L__BB1_23;
	shr.u32 	%r415, %r17, 23;
	st.local.u32 	[%rd7+24], %rd448;
	and.b32  	%r21, %r415, 31;
	and.b32  	%r416, %r415, 224;
	add.s32 	%r417, %r416, -128;
	shr.u32 	%r418, %r417, 5;
	mul.wide.u32 	%rd157, %r418, 4;
	sub.s64 	%rd16, %rd7, %rd157;
	ld.local.u32 	%r982, [%rd16+24];
	ld.local.u32 	%r983, [%rd16+20];
	setp.eq.s32 	%p20, %r21, 0;
	@%p20 bra 	$L__BB1_26;
	shf.l.wrap.b32 	%r982, %r983, %r982, %r21;
	ld.local.u32 	%r419, [%rd16+16];
	shf.l.wrap.b32 	%r983, %r419, %r983, %r21;
$L__BB1_26:
	shr.u32 	%r420, %r982, 30;
	shf.l.wrap.b32 	%r421, %r983, %r982, 2;
	shl.b32 	%r422, %r983, 2;
	shr.u32 	%r423, %r421, 31;
	add.s32 	%r424, %r423, %r420;
	neg.s32 	%r425, %r424;
	setp.lt.s32 	%p21, %r17, 0;
	selp.b32 	%r984, %r425, %r424, %p21;
	xor.b32  	%r426, %r421, %r17;
	shr.s32 	%r427, %r421, 31;
	xor.b32  	%r428, %r427, %r421;
	xor.b32  	%r429, %r427, %r422;
	cvt.u64.u32 	%rd158, %r428;
	shl.b64 	%rd159, %rd158, 32;
	cvt.u64.u32 	%rd160, %r429;
	or.b64  	%rd161, %rd159, %rd160;
	cvt.rn.f64.s64 	%fd3, %rd161;
	mul.f64 	%fd4, %fd3, 0d3BF921FB54442D19;
	cvt.rn.f32.f64 	%f254, %fd4;
	neg.f32 	%f255, %f254;
	setp.lt.s32 	%p22, %r426, 0;
	selp.f32 	%f786, %f255, %f254, %p22;
$L__BB1_27:
	add.s32 	%r431, %r984, 1;
	mul.rn.f32 	%f257, %f786, %f786;
	and.b32  	%r432, %r984, 1;
	setp.eq.b32 	%p24, %r432, 1;
	selp.f32 	%f258, %f786, 0f3F800000, %p24;
	fma.rn.f32 	%f259, %f257, %f258, 0f00000000;
	fma.rn.f32 	%f260, %f257, 0f37CBAC00, 0fBAB607ED;
	selp.f32 	%f261, 0fB94D4153, %f260, %p24;
	selp.f32 	%f262, 0f3C0885E4, 0f3D2AAABB, %p24;
	fma.rn.f32 	%f263, %f261, %f257, %f262;
	selp.f32 	%f264, 0fBE2AAAA8, 0fBEFFFFFF, %p24;
	fma.rn.f32 	%f265, %f263, %f257, %f264;
	fma.rn.f32 	%f266, %f265, %f259, %f258;
	and.b32  	%r433, %r431, 2;
	setp.eq.s32 	%p25, %r433, 0;
	mov.f32 	%f267, 0f00000000;
	sub.f32 	%f268, %f267, %f266;
	selp.f32 	%f51, %f266, %f268, %p25;
	@%p9 bra 	$L__BB1_35;
	setp.neu.f32 	%p26, %f43, 0f7F800000;
	@%p26 bra 	$L__BB1_30;
	mov.f32 	%f271, 0f00000000;
	mul.rn.f32 	%f787, %f784, %f271;
	mov.b32 	%r988, 0;
	bra.uni 	$L__BB1_35;
$L__BB1_30:
	mov.b32 	%r30, %f784;
	shl.b32 	%r435, %r30, 8;
	or.b32  	%r31, %r435, -2147483648;
	mov.b64 	%rd449, 0;
	mov.b32 	%r985, 0;
$L__BB1_31:
	.pragma "nounroll";
	mul.wide.u32 	%rd163, %r985, 4;
	mov.u64 	%rd164, __cudart_i2opi_f;
	add.s64 	%rd165, %rd164, %rd163;
	ld.global.nc.u32 	%r436, [%rd165];
	mad.wide.u32 	%rd166, %r436, %r31, %rd449;
	shr.u64 	%rd449, %rd166, 32;
	add.s64 	%rd167, %rd6, %rd163;
	st.local.u32 	[%rd167], %rd166;
	add.s32 	%r985, %r985, 1;
	setp.ne.s32 	%p27, %r985, 6;
	@%p27 bra 	$L__BB1_31;
	shr.u32 	%r437, %r30, 23;
	st.local.u32 	[%rd6+24], %rd449;
	and.b32  	%r34, %r437, 31;
	and.b32  	%r438, %r437, 224;
	add.s32 	%r439, %r438, -128;
	shr.u32 	%r440, %r439, 5;
	mul.wide.u32 	%rd168, %r440, 4;
	sub.s64 	%rd19, %rd6, %rd168;
	ld.local.u32 	%r986, [%rd19+24];
	ld.local.u32 	%r987, [%rd19+20];
	setp.eq.s32 	%p28, %r34, 0;
	@%p28 bra 	$L__BB1_34;
	shf.l.wrap.b32 	%r986, %r987, %r986, %r34;
	ld.local.u32 	%r441, [%rd19+16];
	shf.l.wrap.b32 	%r987, %r441, %r987, %r34;
$L__BB1_34:
	shr.u32 	%r442, %r986, 30;
	shf.l.wrap.b32 	%r443, %r987, %r986, 2;
	shl.b32 	%r444, %r987, 2;
	shr.u32 	%r445, %r443, 31;
	add.s32 	%r446, %r445, %r442;
	neg.s32 	%r447, %r446;
	setp.lt.s32 	%p29, %r30, 0;
	selp.b32 	%r988, %r447, %r446, %p29;
	xor.b32  	%r448, %r443, %r30;
	shr.s32 	%r449, %r443, 31;
	xor.b32  	%r450, %r449, %r443;
	xor.b32  	%r451, %r449, %r444;
	cvt.u64.u32 	%rd169, %r450;
	shl.b64 	%rd170, %rd169, 32;
	cvt.u64.u32 	%rd171, %r451;
	or.b64  	%rd172, %rd170, %rd171;
	cvt.rn.f64.s64 	%fd5, %rd172;
	mul.f64 	%fd6, %fd5, 0d3BF921FB54442D19;
	cvt.rn.f32.f64 	%f269, %fd6;
	neg.f32 	%f270, %f269;
	setp.lt.s32 	%p30, %r448, 0;
	selp.f32 	%f787, %f270, %f269, %p30;
$L__BB1_35:
	mul.rn.f32 	%f272, %f787, %f787;
	and.b32  	%r453, %r988, 1;
	setp.eq.b32 	%p32, %r453, 1;
	selp.f32 	%f273, 0f3F800000, %f787, %p32;
	fma.rn.f32 	%f274, %f272, %f273, 0f00000000;
	fma.rn.f32 	%f275, %f272, 0f37CBAC00, 0fBAB607ED;
	selp.f32 	%f276, %f275, 0fB94D4153, %p32;
	selp.f32 	%f277, 0f3D2AAABB, 0f3C0885E4, %p32;
	fma.rn.f32 	%f278, %f276, %f272, %f277;
	selp.f32 	%f279, 0fBEFFFFFF, 0fBE2AAAA8, %p32;
	fma.rn.f32 	%f280, %f278, %f272, %f279;
	fma.rn.f32 	%f281, %f280, %f274, %f273;
	and.b32  	%r454, %r988, 2;
	setp.eq.s32 	%p33, %r454, 0;
	mov.f32 	%f282, 0f00000000;
	sub.f32 	%f283, %f282, %f281;
	selp.f32 	%f284, %f281, %f283, %p33;
	fma.rn.f32 	%f285, %f38, %f47, %f11;
	add.f32 	%f286, %f12, %f285;
	fma.rn.f32 	%f287, %f39, %f51, %f286;
	fma.rn.f32 	%f288, %f14, %f51, %f287;
	fma.rn.f32 	%f289, %f15, %f51, %f288;
	fma.rn.f32 	%f290, %f16, %f284, %f289;
	div.rn.f32 	%f291, %f290, %f17;
	add.f32 	%f292, %f13, %f291;
	setp.lt.f32 	%p34, %f828, %f292;
	selp.f32 	%f294, %f292, %f828, %p34;
	selp.f32 	%f828, %f292, %f294, %p250;
	add.f32 	%f784, %f10, %f784;
	add.s32 	%r976, %r976, 1;
	setp.ne.s32 	%p35, %r976, %r380;
	mov.pred 	%p250, 0;
	@%p35 bra 	$L__BB1_6;
	mov.b32 	%r989, 0;
$L__BB1_37:
	mul.f32 	%f295, %f784, 0f3F22F983;
	cvt.rni.s32.f32 	%r1001, %f295;
	cvt.rn.f32.s32 	%f296, %r1001;
	fma.rn.f32 	%f297, %f296, 0fBFC90FDA, %f784;
	fma.rn.f32 	%f298, %f296, 0fB3A22168, %f297;
	fma.rn.f32 	%f792, %f296, 0fA7C234C5, %f298;
	abs.f32 	%f60, %f784;
	setp.ltu.f32 	%p36, %f60, 0f47CE4780;
	mov.u32 	%r993, %r1001;
	mov.f32 	%f790, %f792;
	@%p36 bra 	$L__BB1_45;
	setp.eq.f32 	%p37, %f60, 0f7F800000;
	@%p37 bra 	$L__BB1_44;
	mov.b32 	%r46, %f784;
	shl.b32 	%r457, %r46, 8;
	or.b32  	%r47, %r457, -2147483648;
	mov.b64 	%rd450, 0;
	mov.b32 	%r990, 0;
$L__BB1_40:
	.pragma "nounroll";
	mul.wide.u32 	%rd174, %r990, 4;
	mov.u64 	%rd175, __cudart_i2opi_f;
	add.s64 	%rd176, %rd175, %rd174;
	ld.global.nc.u32 	%r458, [%rd176];
	mad.wide.u32 	%rd177, %r458, %r47, %rd450;
	shr.u64 	%rd450, %rd177, 32;
	add.s64 	%rd178, %rd8, %rd174;
	st.local.u32 	[%rd178], %rd177;
	add.s32 	%r990, %r990, 1;
	setp.ne.s32 	%p38, %r990, 6;
	@%p38 bra 	$L__BB1_40;
	shr.u32 	%r459, %r46, 23;
	st.local.u32 	[%rd8+24], %rd450;
	and.b32  	%r50, %r459, 31;
	and.b32  	%r460, %r459, 224;
	add.s32 	%r461, %r460, -128;
	shr.u32 	%r462, %r461, 5;
	mul.wide.u32 	%rd179, %r462, 4;
	sub.s64 	%rd22, %rd8, %rd179;
	ld.local.u32 	%r991, [%rd22+24];
	ld.local.u32 	%r992, [%rd22+20];
	setp.eq.s32 	%p39, %r50, 0;
	@%p39 bra 	$L__BB1_43;
	shf.l.wrap.b32 	%r991, %r992, %r991, %r50;
	ld.local.u32 	%r463, [%rd22+16];
	shf.l.wrap.b32 	%r992, %r463, %r992, %r50;
$L__BB1_43:
	shr.u32 	%r464, %r991, 30;
	shf.l.wrap.b32 	%r465, %r992, %r991, 2;
	shl.b32 	%r466, %r992, 2;
	shr.u32 	%r467, %r465, 31;
	add.s32 	%r468, %r467, %r464;
	neg.s32 	%r469, %r468;
	setp.lt.s32 	%p40, %r46, 0;
	selp.b32 	%r993, %r469, %r468, %p40;
	xor.b32  	%r470, %r465, %r46;
	shr.s32 	%r471, %r465, 31;
	xor.b32  	%r472, %r471, %r465;
	xor.b32  	%r473, %r471, %r466;
	cvt.u64.u32 	%rd180, %r472;
	shl.b64 	%rd181, %rd180, 32;
	cvt.u64.u32 	%rd182, %r473;
	or.b64  	%rd183, %rd181, %rd182;
	cvt.rn.f64.s64 	%fd7, %rd183;
	mul.f64 	%fd8, %fd7, 0d3BF921FB54442D19;
	cvt.rn.f32.f64 	%f299, %fd8;
	neg.f32 	%f300, %f299;
	setp.lt.s32 	%p41, %r470, 0;
	selp.f32 	%f790, %f300, %f299, %p41;
	bra.uni 	$L__BB1_45;
$L__BB1_44:
	mov.f32 	%f301, 0f00000000;
	mul.rn.f32 	%f790, %f784, %f301;
	mov.b32 	%r993, 0;
$L__BB1_45:
	mul.rn.f32 	%f302, %f790, %f790;
	and.b32  	%r475, %r993, 1;
	setp.eq.b32 	%p43, %r475, 1;
	selp.f32 	%f303, 0f3F800000, %f790, %p43;
	fma.rn.f32 	%f304, %f302, %f303, 0f00000000;
	fma.rn.f32 	%f305, %f302, 0f37CBAC00, 0fBAB607ED;
	selp.f32 	%f306, %f305, 0fB94D4153, %p43;
	selp.f32 	%f307, 0f3D2AAABB, 0f3C0885E4, %p43;
	fma.rn.f32 	%f308, %f306, %f302, %f307;
	selp.f32 	%f309, 0fBEFFFFFF, 0fBE2AAAA8, %p43;
	fma.rn.f32 	%f310, %f308, %f302, %f309;
	fma.rn.f32 	%f311, %f310, %f304, %f303;
	and.b32  	%r476, %r993, 2;
	setp.eq.s32 	%p44, %r476, 0;
	mov.f32 	%f312, 0f00000000;
	sub.f32 	%f313, %f312, %f311;
	selp.f32 	%f64, %f311, %f313, %p44;
	mov.u32 	%r997, %r1001;
	mov.f32 	%f791, %f792;
	@%p36 bra 	$L__BB1_53;
	setp.eq.f32 	%p45, %f60, 0f7F800000;
	@%p45 bra 	$L__BB1_52;
	mov.b32 	%r59, %f784;
	shl.b32 	%r478, %r59, 8;
	or.b32  	%r60, %r478, -2147483648;
	mov.b64 	%rd451, 0;
	mov.b32 	%r994, 0;
$L__BB1_48:
	.pragma "nounroll";
	mul.wide.u32 	%rd185, %r994, 4;
	mov.u64 	%rd186, __cudart_i2opi_f;
	add.s64 	%rd187, %rd186, %rd185;
	ld.global.nc.u32 	%r479, [%rd187];
	mad.wide.u32 	%rd188, %r479, %r60, %rd451;
	shr.u64 	%rd451, %rd188, 32;
	add.s64 	%rd189, %rd7, %rd185;
	st.local.u32 	[%rd189], %rd188;
	add.s32 	%r994, %r994, 1;
	setp.ne.s32 	%p46, %r994, 6;
	@%p46 bra 	$L__BB1_48;
	shr.u32 	%r480, %r59, 23;
	st.local.u32 	[%rd7+24], %rd451;
	and.b32  	%r63, %r480, 31;
	and.b32  	%r481, %r480, 224;
	add.s32 	%r482, %r481, -128;
	shr.u32 	%r483, %r482, 5;
	mul.wide.u32 	%rd190, %r483, 4;
	sub.s64 	%rd25, %rd7, %rd190;
	ld.local.u32 	%r995, [%rd25+24];
	ld.local.u32 	%r996, [%rd25+20];
	setp.eq.s32 	%p47, %r63, 0;
	@%p47 bra 	$L__BB1_51;
	shf.l.wrap.b32 	%r995, %r996, %r995, %r63;
	ld.local.u32 	%r484, [%rd25+16];
	shf.l.wrap.b32 	%r996, %r484, %r996, %r63;
$L__BB1_51:
	shr.u32 	%r485, %r995, 30;
	shf.l.wrap.b32 	%r486, %r996, %r995, 2;
	shl.b32 	%r487, %r996, 2;
	shr.u32 	%r488, %r486, 31;
	add.s32 	%r489, %r488, %r485;
	neg.s32 	%r490, %r489;
	setp.lt.s32 	%p48, %r59, 0;
	selp.b32 	%r997, %r490, %r489, %p48;
	xor.b32  	%r491, %r486, %r59;
	shr.s32 	%r492, %r486, 31;
	xor.b32  	%r493, %r492, %r486;
	xor.b32  	%r494, %r492, %r487;
	cvt.u64.u32 	%rd191, %r493;
	shl.b64 	%rd192, %rd191, 32;
	cvt.u64.u32 	%rd193, %r494;
	or.b64  	%rd194, %rd192, %rd193;
	cvt.rn.f64.s64 	%fd9, %rd194;
	mul.f64 	%fd10, %fd9, 0d3BF921FB54442D19;
	cvt.rn.f32.f64 	%f314, %fd10;
	neg.f32 	%f315, %f314;
	setp.lt.s32 	%p49, %r491, 0;
	selp.f32 	%f791, %f315, %f314, %p49;
	bra.uni 	$L__BB1_53;
$L__BB1_52:
	mov.f32 	%f316, 0f00000000;
	mul.rn.f32 	%f791, %f784, %f316;
	mov.b32 	%r997, 0;
$L__BB1_53:
	add.s32 	%r496, %r997, 1;
	mul.rn.f32 	%f317, %f791, %f791;
	and.b32  	%r497, %r997, 1;
	setp.eq.b32 	%p51, %r497, 1;
	selp.f32 	%f318, %f791, 0f3F800000, %p51;
	fma.rn.f32 	%f319, %f317, %f318, 0f00000000;
	fma.rn.f32 	%f320, %f317, 0f37CBAC00, 0fBAB607ED;
	selp.f32 	%f321, 0fB94D4153, %f320, %p51;
	selp.f32 	%f322, 0f3C0885E4, 0f3D2AAABB, %p51;
	fma.rn.f32 	%f323, %f321, %f317, %f322;
	selp.f32 	%f324, 0fBE2AAAA8, 0fBEFFFFFF, %p51;
	fma.rn.f32 	%f325, %f323, %f317, %f324;
	fma.rn.f32 	%f326, %f325, %f319, %f318;
	and.b32  	%r498, %r496, 2;
	setp.eq.s32 	%p52, %r498, 0;
	mov.f32 	%f327, 0f00000000;
	sub.f32 	%f328, %f327, %f326;
	selp.f32 	%f68, %f326, %f328, %p52;
	@%p36 bra 	$L__BB1_61;
	setp.eq.f32 	%p53, %f60, 0f7F800000;
	@%p53 bra 	$L__BB1_60;
	mov.b32 	%r72, %f784;
	shl.b32 	%r500, %r72, 8;
	or.b32  	%r73, %r500, -2147483648;
	mov.b64 	%rd452, 0;
	mov.b32 	%r998, 0;
$L__BB1_56:
	.pragma "nounroll";
	mul.wide.u32 	%rd196, %r998, 4;
	mov.u64 	%rd197, __cudart_i2opi_f;
	add.s64 	%rd198, %rd197, %rd196;
	ld.global.nc.u32 	%r501, [%rd198];
	mad.wide.u32 	%rd199, %r501, %r73, %rd452;
	shr.u64 	%rd452, %rd199, 32;
	add.s64 	%rd200, %rd6, %rd196;
	st.local.u32 	[%rd200], %rd199;
	add.s32 	%r998, %r998, 1;
	setp.ne.s32 	%p54, %r998, 6;
	@%p54 bra 	$L__BB1_56;
	shr.u32 	%r502, %r72, 23;
	st.local.u32 	[%rd6+24], %rd452;
	and.b32  	%r76, %r502, 31;
	and.b32  	%r503, %r502, 224;
	add.s32 	%r504, %r503, -128;
	shr.u32 	%r505, %r504, 5;
	mul.wide.u32 	%rd201, %r505, 4;
	sub.s64 	%rd28, %rd6, %rd201;
	ld.local.u32 	%r999, [%rd28+24];
	ld.local.u32 	%r1000, [%rd28+20];
	setp.eq.s32 	%p55, %r76, 0;
	@%p55 bra 	$L__BB1_59;
	shf.l.wrap.b32 	%r999, %r1000, %r999, %r76;
	ld.local.u32 	%r506, [%rd28+16];
	shf.l.wrap.b32 	%r1000, %r506, %r1000, %r76;
$L__BB1_59:
	shr.u32 	%r507, %r999, 30;
	shf.l.wrap.b32 	%r508, %r1000, %r999, 2;
	shl.b32 	%r509, %r1000, 2;
	shr.u32 	%r510, %r508, 31;
	add.s32 	%r511, %r510, %r507;
	neg.s32 	%r512, %r511;
	setp.lt.s32 	%p56, %r72, 0;
	selp.b32 	%r1001, %r512, %r511, %p56;
	xor.b32  	%r513, %r508, %r72;
	shr.s32 	%r514, %r508, 31;
	xor.b32  	%r515, %r514, %r508;
	xor.b32  	%r516, %r514, %r509;
	cvt.u64.u32 	%rd202, %r515;
	shl.b64 	%rd203, %rd202, 32;
	cvt.u64.u32 	%rd204, %r516;
	or.b64  	%rd205, %rd203, %rd204;
	cvt.rn.f64.s64 	%fd11, %rd205;
	mul.f64 	%fd12, %fd11, 0d3BF921FB54442D19;
	cvt.rn.f32.f64 	%f329, %fd12;
	neg.f32 	%f330, %f329;
	setp.lt.s32 	%p57, %r513, 0;
	selp.f32 	%f792, %f330, %f329, %p57;
	bra.uni 	$L__BB1_61;
$L__BB1_60:
	mov.f32 	%f331, 0f00000000;
	mul.rn.f32 	%f792, %f784, %f331;
	mov.b32 	%r1001, 0;
$L__BB1_61:
	mul.rn.f32 	%f332, %f792, %f792;
	and.b32  	%r518, %r1001, 1;
	setp.eq.b32 	%p58, %r518, 1;
	selp.f32 	%f333, 0f3F800000, %f792, %p58;
	fma.rn.f32 	%f334, %f332, %f333, 0f00000000;
	fma.rn.f32 	%f335, %f332, 0f37CBAC00, 0fBAB607ED;
	selp.f32 	%f336, %f335, 0fB94D4153, %p58;
	selp.f32 	%f337, 0f3D2AAABB, 0f3C0885E4, %p58;
	fma.rn.f32 	%f338, %f336, %f332, %f337;
	selp.f32 	%f339, 0fBEFFFFFF, 0fBE2AAAA8, %p58;
	fma.rn.f32 	%f340, %f338, %f332, %f339;
	fma.rn.f32 	%f341, %f340, %f334, %f333;
	and.b32  	%r519, %r1001, 2;
	setp.eq.s32 	%p59, %r519, 0;
	mov.f32 	%f342, 0f00000000;
	sub.f32 	%f343, %f342, %f341;
	selp.f32 	%f344, %f341, %f343, %p59;
	fma.rn.f32 	%f345, %f38, %f64, %f11;
	add.f32 	%f346, %f12, %f345;
	fma.rn.f32 	%f347, %f39, %f68, %f346;
	fma.rn.f32 	%f348, %f14, %f68, %f347;
	fma.rn.f32 	%f349, %f15, %f68, %f348;
	fma.rn.f32 	%f350, %f16, %f344, %f349;
	div.rn.f32 	%f351, %f350, %f18;
	add.f32 	%f352, %f13, %f351;
	setp.lt.f32 	%p60, %f828, %f352;
	selp.f32 	%f828, %f352, %f828, %p60;
	add.f32 	%f784, %f10, %f784;
	add.s32 	%r989, %r989, 1;
	setp.ne.s32 	%p61, %r989, %r380;
	@%p61 bra 	$L__BB1_37;
	mov.b32 	%r1002, 0;
$L__BB1_63:
	mul.f32 	%f353, %f784, 0f3F22F983;
	cvt.rni.s32.f32 	%r1014, %f353;
	cvt.rn.f32.s32 	%f354, %r1014;
	fma.rn.f32 	%f355, %f354, 0fBFC90FDA, %f784;
	fma.rn.f32 	%f356, %f354, 0fB3A22168, %f355;
	fma.rn.f32 	%f797, %f354, 0fA7C234C5, %f356;
	abs.f32 	%f77, %f784;
	setp.ltu.f32 	%p62, %f77, 0f47CE4780;
	mov.u32 	%r1006, %r1014;
	mov.f32 	%f795, %f797;
	@%p62 bra 	$L__BB1_71;
	setp.eq.f32 	%p63, %f77, 0f7F800000;
	@%p63 bra 	$L__BB1_70;
	mov.b32 	%r88, %f784;
	shl.b32 	%r522, %r88, 8;
	or.b32  	%r89, %r522, -2147483648;
	mov.b64 	%rd453, 0;
	mov.b32 	%r1003, 0;
$L__BB1_66:
	.pragma "nounroll";
	mul.wide.u32 	%rd207, %r1003, 4;
	mov.u64 	%rd208, __cudart_i2opi_f;
	add.s64 	%rd209, %rd208, %rd207;
	ld.global.nc.u32 	%r523, [%rd209];
	mad.wide.u32 	%rd210, %r523, %r89, %rd453;
	shr.u64 	%rd453, %rd210, 32;
	add.s64 	%rd211, %rd8, %rd207;
	st.local.u32 	[%rd211], %rd210;
	add.s32 	%r1003, %r1003, 1;
	setp.ne.s32 	%p64, %r1003, 6;
	@%p64 bra 	$L__BB1_66;
	shr.u32 	%r524, %r88, 23;
	st.local.u32 	[%rd8+24], %rd453;
	and.b32  	%r92, %r524, 31;
	and.b32  	%r525, %r524, 224;
	add.s32 	%r526, %r525, -128;
	shr.u32 	%r527, %r526, 5;
	mul.wide.u32 	%rd212, %r527, 4;
	sub.s64 	%rd31, %rd8, %rd212;
	ld.local.u32 	%r1004, [%rd31+24];
	ld.local.u32 	%r1005, [%rd31+20];
	setp.eq.s32 	%p65, %r92, 0;
	@%p65 bra 	$L__BB1_69;
	shf.l.wrap.b32 	%r1004, %r1005, %r1004, %r92;
	ld.local.u32 	%r528, [%rd31+16];
	shf.l.wrap.b32 	%r1005, %r528, %r1005, %r92;
$L__BB1_69:
	shr.u32 	%r529, %r1004, 30;
	shf.l.wrap.b32 	%r530, %r1005, %r1004, 2;
	shl.b32 	%r531, %r1005, 2;
	shr.u32 	%r532, %r530, 31;
	add.s32 	%r533, %r532, %r529;
	neg.s32 	%r534, %r533;
	setp.lt.s32 	%p66, %r88, 0;
	selp.b32 	%r1006, %r534, %r533, %p66;
	xor.b32  	%r535, %r530, %r88;
	shr.s32 	%r536, %r530, 31;
	xor.b32  	%r537, %r536, %r530;
	xor.b32  	%r538, %r536, %r531;
	cvt.u64.u32 	%rd213, %r537;
	shl.b64 	%rd214, %rd213, 32;
	cvt.u64.u32 	%rd215, %r538;
	or.b64  	%rd216, %rd214, %rd215;
	cvt.rn.f64.s64 	%fd13, %rd216;
	mul.f64 	%fd14, %fd13, 0d3BF921FB54442D19;
	cvt.rn.f32.f64 	%f357, %fd14;
	neg.f32 	%f358, %f357;
	setp.lt.s32 	%p67, %r535, 0;
	selp.f32 	%f795, %f358, %f357, %p67;
	bra.uni 	$L__BB1_71;
$L__BB1_70:
	mov.f32 	%f359, 0f00000000;
	mul.rn.f32 	%f795, %f784, %f359;
	mov.b32 	%r1006, 0;
$L__BB1_71:
	mul.rn.f32 	%f360, %f795, %f795;
	and.b32  	%r540, %r1006, 1;
	setp.eq.b32 	%p69, %r540, 1;
	selp.f32 	%f361, 0f3F800000, %f795, %p69;
	fma.rn.f32 	%f362, %f360, %f361, 0f00000000;
	fma.rn.f32 	%f363, %f360, 0f37CBAC00, 0fBAB607ED;
	selp.f32 	%f364, %f363, 0fB94D4153, %p69;
	selp.f32 	%f365, 0f3D2AAABB, 0f3C0885E4, %p69;
	fma.rn.f32 	%f366, %f364, %f360, %f365;
	selp.f32 	%f367, 0fBEFFFFFF, 0fBE2AAAA8, %p69;
	fma.rn.f32 	%f368, %f366, %f360, %f367;
	fma.rn.f32 	%f369, %f368, %f362, %f361;
	and.b32  	%r541, %r1006, 2;
	setp.eq.s32 	%p70, %r541, 0;
	mov.f32 	%f370, 0f00000000;
	sub.f32 	%f371, %f370, %f369;
	selp.f32 	%f81, %f369, %f371, %p70;
	mov.u32 	%r1010, %r1014;
	mov.f32 	%f796, %f797;
	@%p62 bra 	$L__BB1_79;
	setp.eq.f32 	%p71, %f77, 0f7F800000;
	@%p71 bra 	$L__BB1_78;
	mov.b32 	%r101, %f784;
	shl.b32 	%r543, %r101, 8;
	or.b32  	%r102, %r543, -2147483648;
	mov.b64 	%rd454, 0;
	mov.b32 	%r1007, 0;
$L__BB1_74:
	.pragma "nounroll";
	mul.wide.u32 	%rd218, %r1007, 4;
	mov.u64 	%rd219, __cudart_i2opi_f;
	add.s64 	%rd220, %rd219, %rd218;
	ld.global.nc.u32 	%r544, [%rd220];
	mad.wide.u32 	%rd221, %r544, %r102, %rd454;
	shr.u64 	%rd454, %rd221, 32;
	add.s64 	%rd222, %rd7, %rd218;
	st.local.u32 	[%rd222], %rd221;
	add.s32 	%r1007, %r1007, 1;
	setp.ne.s32 	%p72, %r1007, 6;
	@%p72 bra 	$L__BB1_74;
	shr.u32 	%r545, %r101, 23;
	st.local.u32 	[%rd7+24], %rd454;
	and.b32  	%r105, %r545, 31;
	and.b32  	%r546, %r545, 224;
	add.s32 	%r547, %r546, -128;
	shr.u32 	%r548, %r547, 5;
	mul.wide.u32 	%rd223, %r548, 4;
	sub.s64 	%rd34, %rd7, %rd223;
	ld.local.u32 	%r1008, [%rd34+24];
	ld.local.u32 	%r1009, [%rd34+20];
	setp.eq.s32 	%p73, %r105, 0;
	@%p73 bra 	$L__BB1_77;
	shf.l.wrap.b32 	%r1008, %r1009, %r1008, %r105;
	ld.local.u32 	%r549, [%rd34+16];
	shf.l.wrap.b32 	%r1009, %r549, %r1009, %r105;
$L__BB1_77:
	shr.u32 	%r550, %r1008, 30;
	shf.l.wrap.b32 	%r551, %r1009, %r1008, 2;
	shl.b32 	%r552, %r1009, 2;
	shr.u32 	%r553, %r551, 31;
	add.s32 	%r554, %r553, %r550;
	neg.s32 	%r555, %r554;
	setp.lt.s32 	%p74, %r101, 0;
	selp.b32 	%r1010, %r555, %r554, %p74;
	xor.b32  	%r556, %r551, %r101;
	shr.s32 	%r557, %r551, 31;
	xor.b32  	%r558, %r557, %r551;
	xor.b32  	%r559, %r557, %r552;
	cvt.u64.u32 	%rd224, %r558;
	shl.b64 	%rd225, %rd224, 32;
	cvt.u64.u32 	%rd226, %r559;
	or.b64  	%rd227, %rd225, %rd226;
	cvt.rn.f64.s64 	%fd15, %rd227;
	mul.f64 	%fd16, %fd15, 0d3BF921FB54442D19;
	cvt.rn.f32.f64 	%f372, %fd16;
	neg.f32 	%f373, %f372;
	setp.lt.s32 	%p75, %r556, 0;
	selp.f32 	%f796, %f373, %f372, %p75;
	bra.uni 	$L__BB1_79;
$L__BB1_78:
	mov.f32 	%f374, 0f00000000;
	mul.rn.f32 	%f796, %f784, %f374;
	mov.b32 	%r1010, 0;
$L__BB1_79:
	add.s32 	%r561, %r1010, 1;
	mul.rn.f32 	%f375, %f796, %f796;
	and.b32  	%r562, %r1010, 1;
	setp.eq.b32 	%p77, %r562, 1;
	selp.f32 	%f376, %f796, 0f3F800000, %p77;
	fma.rn.f32 	%f377, %f375, %f376, 0f00000000;
	fma.rn.f32 	%f378, %f375, 0f37CBAC00, 0fBAB607ED;
	selp.f32 	%f379, 0fB94D4153, %f378, %p77;
	selp.f32 	%f380, 0f3C0885E4, 0f3D2AAABB, %p77;
	fma.rn.f32 	%f381, %f379, %f375, %f380;
	selp.f32 	%f382, 0fBE2AAAA8, 0fBEFFFFFF, %p77;
	fma.rn.f32 	%f383, %f381, %f375, %f382;
	fma.rn.f32 	%f384, %f383, %f377, %f376;
	and.b32  	%r563, %r561, 2;
	setp.eq.s32 	%p78, %r563, 0;
	mov.f32 	%f385, 0f00000000;
	sub.f32 	%f386, %f385, %f384;
	selp.f32 	%f85, %f384, %f386, %p78;
	@%p62 bra 	$L__BB1_87;
	setp.eq.f32 	%p79, %f77, 0f7F800000;
	@%p79 bra 	$L__BB1_86;
	mov.b32 	%r114, %f784;
	shl.b32 	%r565, %r114, 8;
	or.b32  	%r115, %r565, -2147483648;
	mov.b64 	%rd455, 0;
	mov.b32 	%r1011, 0;
$L__BB1_82:
	.pragma "nounroll";
	mul.wide.u32 	%rd229, %r1011, 4;
	mov.u64 	%rd230, __cudart_i2opi_f;
	add.s64 	%rd231, %rd230, %rd229;
	ld.global.nc.u32 	%r566, [%rd231];
	mad.wide.u32 	%rd232, %r566, %r115, %rd455;
	shr.u64 	%rd455, %rd232, 32;
	add.s64 	%rd233, %rd6, %rd229;
	st.local.u32 	[%rd233], %rd232;
	add.s32 	%r1011, %r1011, 1;
	setp.ne.s32 	%p80, %r1011, 6;
	@%p80 bra 	$L__BB1_82;
	shr.u32 	%r567, %r114, 23;
	st.local.u32 	[%rd6+24], %rd455;
	and.b32  	%r118, %r567, 31;
	and.b32  	%r568, %r567, 224;
	add.s32 	%r569, %r568, -128;
	shr.u32 	%r570, %r569, 5;
	mul.wide.u32 	%rd234, %r570, 4;
	sub.s64 	%rd37, %rd6, %rd234;
	ld.local.u32 	%r1012, [%rd37+24];
	ld.local.u32 	%r1013, [%rd37+20];
	setp.eq.s32 	%p81, %r118, 0;
	@%p81 bra 	$L__BB1_85;
	shf.l.wrap.b32 	%r1012, %r1013, %r1012, %r118;
	ld.local.u32 	%r571, [%rd37+16];
	shf.l.wrap.b32 	%r1013, %r571, %r1013, %r118;
$L__BB1_85:
	shr.u32 	%r572, %r1012, 30;
	shf.l.wrap.b32 	%r573, %r1013, %r1012, 2;
	shl.b32 	%r574, %r1013, 2;
	shr.u32 	%r575, %r573, 31;
	add.s32 	%r576, %r575, %r572;
	neg.s32 	%r577, %r576;
	setp.lt.s32 	%p82, %r114, 0;
	selp.b32 	%r1014, %r577, %r576, %p82;
	xor.b32  	%r578, %r573, %r114;
	shr.s32 	%r579, %r573, 31;
	xor.b32  	%r580, %r579, %r573;
	xor.b32  	%r581, %r579, %r574;
	cvt.u64.u32 	%rd235, %r580;
	shl.b64 	%rd236, %rd235, 32;
	cvt.u64.u32 	%rd237, %r581;
	or.b64  	%rd238, %rd236, %rd237;
	cvt.rn.f64.s64 	%fd17, %rd238;
	mul.f64 	%fd18, %fd17, 0d3BF921FB54442D19;
	cvt.rn.f32.f64 	%f387, %fd18;
	neg.f32 	%f388, %f387;
	setp.lt.s32 	%p83, %r578, 0;
	selp.f32 	%f797, %f388, %f387, %p83;
	bra.uni 	$L__BB1_87;
$L__BB1_86:
	mov.f32 	%f389, 0f00000000;
	mul.rn.f32 	%f797, %f784, %f389;
	mov.b32 	%r1014, 0;
$L__BB1_87:
	mul.rn.f32 	%f390, %f797, %f797;
	and.b32  	%r583, %r1014, 1;
	setp.eq.b32 	%p84, %r583, 1;
	selp.f32 	%f391, 0f3F800000, %f797, %p84;
	fma.rn.f32 	%f392, %f390, %f391, 0f00000000;
	fma.rn.f32 	%f393, %f390, 0f37CBAC00, 0fBAB607ED;
	selp.f32 	%f394, %f393, 0fB94D4153, %p84;
	selp.f32 	%f395, 0f3D2AAABB, 0f3C0885E4, %p84;
	fma.rn.f32 	%f396, %f394, %f390, %f395;
	selp.f32 	%f397, 0fBEFFFFFF, 0fBE2AAAA8, %p84;
	fma.rn.f32 	%f398, %f396, %f390, %f397;
	fma.rn.f32 	%f399, %f398, %f392, %f391;
	and.b32  	%r584, %r1014, 2;
	setp.eq.s32 	%p85, %r584, 0;
	mov.f32 	%f400, 0f00000000;
	sub.f32 	%f401, %f400, %f399;
	selp.f32 	%f402, %f399, %f401, %p85;
	fma.rn.f32 	%f403, %f38, %f81, %f11;
	add.f32 	%f404, %f12, %f403;
	fma.rn.f32 	%f405, %f39, %f85, %f404;
	fma.rn.f32 	%f406, %f14, %f85, %f405;
	fma.rn.f32 	%f407, %f19, %f85, %f406;
	fma.rn.f32 	%f408, %f20, %f402, %f407;
	div.rn.f32 	%f409, %f408, %f17;
	add.f32 	%f410, %f13, %f409;
	setp.lt.f32 	%p86, %f828, %f410;
	selp.f32 	%f828, %f410, %f828, %p86;
	add.f32 	%f784, %f10, %f784;
	add.s32 	%r1002, %r1002, 1;
	setp.ne.s32 	%p87, %r1002, %r380;
	@%p87 bra 	$L__BB1_63;
	mov.b32 	%r1015, 0;
$L__BB1_89:
	mul.f32 	%f411, %f784, 0f3F22F983;
	cvt.rni.s32.f32 	%r1027, %f411;
	cvt.rn.f32.s32 	%f412, %r1027;
	fma.rn.f32 	%f413, %f412, 0fBFC90FDA, %f784;
	fma.rn.f32 	%f414, %f412, 0fB3A22168, %f413;
	fma.rn.f32 	%f802, %f412, 0fA7C234C5, %f414;
	abs.f32 	%f94, %f784;
	setp.ltu.f32 	%p88, %f94, 0f47CE4780;
	mov.u32 	%r1019, %r1027;
	mov.f32 	%f800, %f802;
	@%p88 bra 	$L__BB1_97;
	setp.eq.f32 	%p89, %f94, 0f7F800000;
	@%p89 bra 	$L__BB1_96;
	mov.b32 	%r130, %f784;
	shl.b32 	%r587, %r130, 8;
	or.b32  	%r131, %r587, -2147483648;
	mov.b64 	%rd456, 0;
	mov.b32 	%r1016, 0;
$L__BB1_92:
	.pragma "nounroll";
	mul.wide.u32 	%rd240, %r1016, 4;
	mov.u64 	%rd241, __cudart_i2opi_f;
	add.s64 	%rd242, %rd241, %rd240;
	ld.global.nc.u32 	%r588, [%rd242];
	mad.wide.u32 	%rd243, %r588, %r131, %rd456;
	shr.u64 	%rd456, %rd243, 32;
	add.s64 	%rd244, %rd8, %rd240;
	st.local.u32 	[%rd244], %rd243;
	add.s32 	%r1016, %r1016, 1;
	setp.ne.s32 	%p90, %r1016, 6;
	@%p90 bra 	$L__BB1_92;
	shr.u32 	%r589, %r130, 23;
	st.local.u32 	[%rd8+24], %rd456;
	and.b32  	%r134, %r589, 31;
	and.b32  	%r590, %r589, 224;
	add.s32 	%r591, %r590, -128;
	shr.u32 	%r592, %r591, 5;
	mul.wide.u32 	%rd245, %r592, 4;
	sub.s64 	%rd40, %rd8, %rd245;
	ld.local.u32 	%r1017, [%rd40+24];
	ld.local.u32 	%r1018, [%rd40+20];
	setp.eq.s32 	%p91, %r134, 0;
	@%p91 bra 	$L__BB1_95;
	shf.l.wrap.b32 	%r1017, %r1018, %r1017, %r134;
	ld.local.u32 	%r593, [%rd40+16];
	shf.l.wrap.b32 	%r1018, %r593, %r1018, %r134;
$L__BB1_95:
	shr.u32 	%r594, %r1017, 30;
	shf.l.wrap.b32 	%r595, %r1018, %r1017, 2;
	shl.b32 	%r596, %r1018, 2;
	shr.u32 	%r597, %r595, 31;
	add.s32 	%r598, %r597, %r594;
	neg.s32 	%r599, %r598;
	setp.lt.s32 	%p92, %r130, 0;
	selp.b32 	%r1019, %r599, %r598, %p92;
	xor.b32  	%r600, %r595, %r130;
	shr.s32 	%r601, %r595, 31;
	xor.b32  	%r602, %r601, %r595;
	xor.b32  	%r603, %r601, %r596;
	cvt.u64.u32 	%rd246, %r602;
	shl.b64 	%rd247, %rd246, 32;
	cvt.u64.u32 	%rd248, %r603;
	or.b64  	%rd249, %rd247, %rd248;
	cvt.rn.f64.s64 	%fd19, %rd249;
	mul.f64 	%fd20, %fd19, 0d3BF921FB54442D19;
	cvt.rn.f32.f64 	%f415, %fd20;
	neg.f32 	%f416, %f415;
	setp.lt.s32 	%p93, %r600, 0;
	selp.f32 	%f800, %f416, %f415, %p93;
	bra.uni 	$L__BB1_97;
$L__BB1_96:
	mov.f32 	%f417, 0f00000000;
	mul.rn.f32 	%f800, %f784, %f417;
	mov.b32 	%r1019, 0;
$L__BB1_97:
	mul.rn.f32 	%f418, %f800, %f800;
	and.b32  	%r605, %r1019, 1;
	setp.eq.b32 	%p95, %r605, 1;
	selp.f32 	%f419, 0f3F800000, %f800, %p95;
	fma.rn.f32 	%f420, %f418, %f419, 0f00000000;
	fma.rn.f32 	%f421, %f418, 0f37CBAC00, 0fBAB607ED;
	selp.f32 	%f422, %f421, 0fB94D4153, %p95;
	selp.f32 	%f423, 0f3D2AAABB, 0f3C0885E4, %p95;
	fma.rn.f32 	%f424, %f422, %f418, %f423;
	selp.f32 	%f425, 0fBEFFFFFF, 0fBE2AAAA8, %p95;
	fma.rn.f32 	%f426, %f424, %f418, %f425;
	fma.rn.f32 	%f427, %f426, %f420, %f419;
	and.b32  	%r606, %r1019, 2;
	setp.eq.s32 	%p96, %r606, 0;
	mov.f32 	%f428, 0f00000000;
	sub.f32 	%f429, %f428, %f427;
	selp.f32 	%f98, %f427, %f429, %p96;
	mov.u32 	%r1023, %r1027;
	mov.f32 	%f801, %f802;
	@%p88 bra 	$L__BB1_105;
	setp.eq.f32 	%p97, %f94, 0f7F800000;
	@%p97 bra 	$L__BB1_104;
	mov.b32 	%r143, %f784;
	shl.b32 	%r608, %r143, 8;
	or.b32  	%r144, %r608, -2147483648;
	mov.b64 	%rd457, 0;
	mov.b32 	%r1020, 0;
$L__BB1_100:
	.pragma "nounroll";
	mul.wide.u32 	%rd251, %r1020, 4;
	mov.u64 	%rd252, __cudart_i2opi_f;
	add.s64 	%rd253, %rd252, %rd251;
	ld.global.nc.u32 	%r609, [%rd253];
	mad.wide.u32 	%rd254, %r609, %r144, %rd457;
	shr.u64 	%rd457, %rd254, 32;
	add.s64 	%rd255, %rd7, %rd251;
	st.local.u32 	[%rd255], %rd254;
	add.s32 	%r1020, %r1020, 1;
	setp.ne.s32 	%p98, %r1020, 6;
	@%p98 bra 	$L__BB1_100;
	shr.u32 	%r610, %r143, 23;
	st.local.u32 	[%rd7+24], %rd457;
	and.b32  	%r147, %r610, 31;
	and.b32  	%r611, %r610, 224;
	add.s32 	%r612, %r611, -128;
	shr.u32 	%r613, %r612, 5;
	mul.wide.u32 	%rd256, %r613, 4;
	sub.s64 	%rd43, %rd7, %rd256;
	ld.local.u32 	%r1021, [%rd43+24];
	ld.local.u32 	%r1022, [%rd43+20];
	setp.eq.s32 	%p99, %r147, 0;
	@%p99 bra 	$L__BB1_103;
	shf.l.wrap.b32 	%r1021, %r1022, %r1021, %r147;
	ld.local.u32 	%r614, [%rd43+16];
	shf.l.wrap.b32 	%r1022, %r614, %r1022, %r147;
$L__BB1_103:
	shr.u32 	%r615, %r1021, 30;
	shf.l.wrap.b32 	%r616, %r1022, %r1021, 2;
	shl.b32 	%r617, %r1022, 2;
	shr.u32 	%r618, %r616, 31;
	add.s32 	%r619, %r618, %r615;
	neg.s32 	%r620, %r619;
	setp.lt.s32 	%p100, %r143, 0;
	selp.b32 	%r1023, %r620, %r619, %p100;
	xor.b32  	%r621, %r616, %r143;
	shr.s32 	%r622, %r616, 31;
	xor.b32  	%r623, %r622, %r616;
	xor.b32  	%r624, %r622, %r617;
	cvt.u64.u32 	%rd257, %r623;
	shl.b64 	%rd258, %rd257, 32;
	cvt.u64.u32 	%rd259, %r624;
	or.b64  	%rd260, %rd258, %rd259;
	cvt.rn.f64.s64 	%fd21, %rd260;
	mul.f64 	%fd22, %fd21, 0d3BF921FB54442D19;
	cvt.rn.f32.f64 	%f430, %fd22;
	neg.f32 	%f431, %f430;
	setp.lt.s32 	%p101, %r621, 0;
	selp.f32 	%f801, %f431, %f430, %p101;
	bra.uni 	$L__BB1_105;
$L__BB1_104:
	mov.f32 	%f432, 0f00000000;
	mul.rn.f32 	%f801, %f784, %f432;
	mov.b32 	%r1023, 0;
$L__BB1_105:
	add.s32 	%r626, %r1023, 1;
	mul.rn.f32 	%f433, %f801, %f801;
	and.b32  	%r627, %r1023, 1;
	setp.eq.b32 	%p103, %r627, 1;
	selp.f32 	%f434, %f801, 0f3F800000, %p103;
	fma.rn.f32 	%f435, %f433, %f434, 0f00000000;
	fma.rn.f32 	%f436, %f433, 0f37CBAC00, 0fBAB607ED;
	selp.f32 	%f437, 0fB94D4153, %f436, %p103;
	selp.f32 	%f438, 0f3C0885E4, 0f3D2AAABB, %p103;
	fma.rn.f32 	%f439, %f437, %f433, %f438;
	selp.f32 	%f440, 0fBE2AAAA8, 0fBEFFFFFF, %p103;
	fma.rn.f32 	%f441, %f439, %f433, %f440;
	fma.rn.f32 	%f442, %f441, %f435, %f434;
	and.b32  	%r628, %r626, 2;
	setp.eq.s32 	%p104, %r628, 0;
	mov.f32 	%f443, 0f00000000;
	sub.f32 	%f444, %f443, %f442;
	selp.f32 	%f102, %f442, %f444, %p104;
	@%p88 bra 	$L__BB1_113;
	setp.eq.f32 	%p105, %f94, 0f7F800000;
	@%p105 bra 	$L__BB1_112;
	mov.b32 	%r156, %f784;
	shl.b32 	%r630, %r156, 8;
	or.b32  	%r157, %r630, -2147483648;
	mov.b64 	%rd458, 0;
	mov.b32 	%r1024, 0;
$L__BB1_108:
	.pragma "nounroll";
	mul.wide.u32 	%rd262, %r1024, 4;
	mov.u64 	%rd263, __cudart_i2opi_f;
	add.s64 	%rd264, %rd263, %rd262;
	ld.global.nc.u32 	%r631, [%rd264];
	mad.wide.u32 	%rd265, %r631, %r157, %rd458;
	shr.u64 	%rd458, %rd265, 32;
	add.s64 	%rd266, %rd6, %rd262;
	st.local.u32 	[%rd266], %rd265;
	add.s32 	%r1024, %r1024, 1;
	setp.ne.s32 	%p106, %r1024, 6;
	@%p106 bra 	$L__BB1_108;
	shr.u32 	%r632, %r156, 23;
	st.local.u32 	[%rd6+24], %rd458;
	and.b32  	%r160, %r632, 31;
	and.b32  	%r633, %r632, 224;
	add.s32 	%r634, %r633, -128;
	shr.u32 	%r635, %r634, 5;
	mul.wide.u32 	%rd267, %r635, 4;
	sub.s64 	%rd46, %rd6, %rd267;
	ld.local.u32 	%r1025, [%rd46+24];
	ld.local.u32 	%r1026, [%rd46+20];
	setp.eq.s32 	%p107, %r160, 0;
	@%p107 bra 	$L__BB1_111;
	shf.l.wrap.b32 	%r1025, %r1026, %r1025, %r160;
	ld.local.u32 	%r636, [%rd46+16];
	shf.l.wrap.b32 	%r1026, %r636, %r1026, %r160;
$L__BB1_111:
	shr.u32 	%r637, %r1025, 30;
	shf.l.wrap.b32 	%r638, %r1026, %r1025, 2;
	shl.b32 	%r639, %r1026, 2;
	shr.u32 	%r640, %r638, 31;
	add.s32 	%r641, %r640, %r637;
	neg.s32 	%r642, %r641;
	setp.lt.s32 	%p108, %r156, 0;
	selp.b32 	%r1027, %r642, %r641, %p108;
	xor.b32  	%r643, %r638, %r156;
	shr.s32 	%r644, %r638, 31;
	xor.b32  	%r645, %r644, %r638;
	xor.b32  	%r646, %r644, %r639;
	cvt.u64.u32 	%rd268, %r645;
	shl.b64 	%rd269, %rd268, 32;
	cvt.u64.u32 	%rd270, %r646;
	or.b64  	%rd271, %rd269, %rd270;
	cvt.rn.f64.s64 	%fd23, %rd271;
	mul.f64 	%fd24, %fd23, 0d3BF921FB54442D19;
	cvt.rn.f32.f64 	%f445, %fd24;
	neg.f32 	%f446, %f445;
	setp.lt.s32 	%p109, %r643, 0;
	selp.f32 	%f802, %f446, %f445, %p109;
	bra.uni 	$L__BB1_113;
$L__BB1_112:
	mov.f32 	%f447, 0f00000000;
	mul.rn.f32 	%f802, %f784, %f447;
	mov.b32 	%r1027, 0;
$L__BB1_113:
	mul.rn.f32 	%f448, %f802, %f802;
	and.b32  	%r648, %r1027, 1;
	setp.eq.b32 	%p110, %r648, 1;
	selp.f32 	%f449, 0f3F800000, %f802, %p110;
	fma.rn.f32 	%f450, %f448, %f449, 0f00000000;
	fma.rn.f32 	%f451, %f448, 0f37CBAC00, 0fBAB607ED;
	selp.f32 	%f452, %f451, 0fB94D4153, %p110;
	selp.f32 	%f453, 0f3D2AAABB, 0f3C0885E4, %p110;
	fma.rn.f32 	%f454, %f452, %f448, %f453;
	selp.f32 	%f455, 0fBEFFFFFF, 0fBE2AAAA8, %p110;
	fma.rn.f32 	%f456, %f454, %f448, %f455;
	fma.rn.f32 	%f457, %f456, %f450, %f449;
	and.b32  	%r649, %r1027, 2;
	setp.eq.s32 	%p111, %r649, 0;
	mov.f32 	%f458, 0f00000000;
	sub.f32 	%f459, %f458, %f457;
	selp.f32 	%f460, %f457, %f459, %p111;
	fma.rn.f32 	%f461, %f38, %f98, %f11;
	add.f32 	%f462, %f12, %f461;
	fma.rn.f32 	%f463, %f39, %f102, %f462;
	fma.rn.f32 	%f464, %f14, %f102, %f463;
	fma.rn.f32 	%f465, %f19, %f102, %f464;
	fma.rn.f32 	%f466, %f20, %f460, %f465;
	div.rn.f32 	%f467, %f466, %f18;
	add.f32 	%f468, %f13, %f467;
	setp.lt.f32 	%p112, %f828, %f468;
	selp.f32 	%f828, %f468, %f828, %p112;
	add.f32 	%f784, %f10, %f784;
	add.s32 	%r1015, %r1015, 1;
	setp.ne.s32 	%p113, %r1015, %r380;
	@%p113 bra 	$L__BB1_89;
	mov.b32 	%r1028, 0;
$L__BB1_115:
	mul.f32 	%f469, %f784, 0f3F22F983;
	cvt.rni.s32.f32 	%r1040, %f469;
	cvt.rn.f32.s32 	%f470, %r1040;
	fma.rn.f32 	%f471, %f470, 0fBFC90FDA, %f784;
	fma.rn.f32 	%f472, %f470, 0fB3A22168, %f471;
	fma.rn.f32 	%f807, %f470, 0fA7C234C5, %f472;
	abs.f32 	%f111, %f784;
	setp.ltu.f32 	%p114, %f111, 0f47CE4780;
	mov.u32 	%r1032, %r1040;
	mov.f32 	%f805, %f807;
	@%p114 bra 	$L__BB1_123;
	setp.eq.f32 	%p115, %f111, 0f7F800000;
	@%p115 bra 	$L__BB1_122;
	mov.b32 	%r172, %f784;
	shl.b32 	%r652, %r172, 8;
	or.b32  	%r173, %r652, -2147483648;
	mov.b64 	%rd459, 0;
	mov.b32 	%r1029, 0;
$L__BB1_118:
	.pragma "nounroll";
	mul.wide.u32 	%rd273, %r1029, 4;
	mov.u64 	%rd274, __cudart_i2opi_f;
	add.s64 	%rd275, %rd274, %rd273;
	ld.global.nc.u32 	%r653, [%rd275];
	mad.wide.u32 	%rd276, %r653, %r173, %rd459;
	shr.u64 	%rd459, %rd276, 32;
	add.s64 	%rd277, %rd8, %rd273;
	st.local.u32 	[%rd277], %rd276;
	add.s32 	%r1029, %r1029, 1;
	setp.ne.s32 	%p116, %r1029, 6;
	@%p116 bra 	$L__BB1_118;
	shr.u32 	%r654, %r172, 23;
	st.local.u32 	[%rd8+24], %rd459;
	and.b32  	%r176, %r654, 31;
	and.b32  	%r655, %r654, 224;
	add.s32 	%r656, %r655, -128;
	shr.u32 	%r657, %r656, 5;
	mul.wide.u32 	%rd278, %r657, 4;
	sub.s64 	%rd49, %rd8, %rd278;
	ld.local.u32 	%r1030, [%rd49+24];
	ld.local.u32 	%r1031, [%rd49+20];
	setp.eq.s32 	%p117, %r176, 0;
	@%p117 bra 	$L__BB1_121;
	shf.l.wrap.b32 	%r1030, %r1031, %r1030, %r176;
	ld.local.u32 	%r658, [%rd49+16];
	shf.l.wrap.b32 	%r1031, %r658, %r1031, %r176;
$L__BB1_121:
	shr.u32 	%r659, %r1030, 30;
	shf.l.wrap.b32 	%r660, %r1031, %r1030, 2;
	shl.b32 	%r661, %r1031, 2;
	shr.u32 	%r662, %r660, 31;
	add.s32 	%r663, %r662, %r659;
	neg.s32 	%r664, %r663;
	setp.lt.s32 	%p118, %r172, 0;
	selp.b32 	%r1032, %r664, %r663, %p118;
	xor.b32  	%r665, %r660, %r172;
	shr.s32 	%r666, %r660, 31;
	xor.b32  	%r667, %r666, %r660;
	xor.b32  	%r668, %r666, %r661;
	cvt.u64.u32 	%rd279, %r667;
	shl.b64 	%rd280, %rd279, 32;
	cvt.u64.u32 	%rd281, %r668;
	or.b64  	%rd282, %rd280, %rd281;
	cvt.rn.f64.s64 	%fd25, %rd282;
	mul.f64 	%fd26, %fd25, 0d3BF921FB54442D19;
	cvt.rn.f32.f64 	%f473, %fd26;
	neg.f32 	%f474, %f473;
	setp.lt.s32 	%p119, %r665, 0;
	selp.f32 	%f805, %f474, %f473, %p119;
	bra.uni 	$L__BB1_123;
$L__BB1_122:
	mov.f32 	%f475, 0f00000000;
	mul.rn.f32 	%f805, %f784, %f475;
	mov.b32 	%r1032, 0;
$L__BB1_123:
	mul.rn.f32 	%f476, %f805, %f805;
	and.b32  	%r670, %r1032, 1;
	setp.eq.b32 	%p121, %r670, 1;
	selp.f32 	%f477, 0f3F800000, %f805, %p121;
	fma.rn.f32 	%f478, %f476, %f477, 0f00000000;
	fma.rn.f32 	%f479, %f476, 0f37CBAC00, 0fBAB607ED;
	selp.f32 	%f480, %f479, 0fB94D4153, %p121;
	selp.f32 	%f481, 0f3D2AAABB, 0f3C0885E4, %p121;
	fma.rn.f32 	%f482, %f480, %f476, %f481;
	selp.f32 	%f483, 0fBEFFFFFF, 0fBE2AAAA8, %p121;
	fma.rn.f32 	%f484, %f482, %f476, %f483;
	fma.rn.f32 	%f485, %f484, %f478, %f477;
	and.b32  	%r671, %r1032, 2;
	setp.eq.s32 	%p122, %r671, 0;
	mov.f32 	%f486, 0f00000000;
	sub.f32 	%f487, %f486, %f485;
	selp.f32 	%f115, %f485, %f487, %p122;
	mov.u32 	%r1036, %r1040;
	mov.f32 	%f806, %f807;
	@%p114 bra 	$L__BB1_131;
	setp.eq.f32 	%p123, %f111, 0f7F800000;
	@%p123 bra 	$L__BB1_130;
	mov.b32 	%r185, %f784;
	shl.b32 	%r673, %r185, 8;
	or.b32  	%r186, %r673, -2147483648;
	mov.b64 	%rd460, 0;
	mov.b32 	%r1033, 0;
$L__BB1_126:
	.pragma "nounroll";
	mul.wide.u32 	%rd284, %r1033, 4;
	mov.u64 	%rd285, __cudart_i2opi_f;
	add.s64 	%rd286, %rd285, %rd284;
	ld.global.nc.u32 	%r674, [%rd286];
	mad.wide.u32 	%rd287, %r674, %r186, %rd460;
	shr.u64 	%rd460, %rd287, 32;
	add.s64 	%rd288, %rd7, %rd284;
	st.local.u32 	[%rd288], %rd287;
	add.s32 	%r1033, %r1033, 1;
	setp.ne.s32 	%p124, %r1033, 6;
	@%p124 bra 	$L__BB1_126;
	shr.u32 	%r675, %r185, 23;
	st.local.u32 	[%rd7+24], %rd460;
	and.b32  	%r189, %r675, 31;
	and.b32  	%r676, %r675, 224;
	add.s32 	%r677, %r676, -128;
	shr.u32 	%r678, %r677, 5;
	mul.wide.u32 	%rd289, %r678, 4;
	sub.s64 	%rd52, %rd7, %rd289;
	ld.local.u32 	%r1034, [%rd52+24];
	ld.local.u32 	%r1035, [%rd52+20];
	setp.eq.s32 	%p125, %r189, 0;
	@%p125 bra 	$L__BB1_129;
	shf.l.wrap.b32 	%r1034, %r1035, %r1034, %r189;
	ld.local.u32 	%r679, [%rd52+16];
	shf.l.wrap.b32 	%r1035, %r679, %r1035, %r189;
$L__BB1_129:
	shr.u32 	%r680, %r1034, 30;
	shf.l.wrap.b32 	%r681, %r1035, %r1034, 2;
	shl.b32 	%r682, %r1035, 2;
	shr.u32 	%r683, %r681, 31;
	add.s32 	%r684, %r683, %r680;
	neg.s32 	%r685, %r684;
	setp.lt.s32 	%p126, %r185, 0;
	selp.b32 	%r1036, %r685, %r684, %p126;
	xor.b32  	%r686, %r681, %r185;
	shr.s32 	%r687, %r681, 31;
	xor.b32  	%r688, %r687, %r681;
	xor.b32  	%r689, %r687, %r682;
	cvt.u64.u32 	%rd290, %r688;
	shl.b64 	%rd291, %rd290, 32;
	cvt.u64.u32 	%rd292, %r689;
	or.b64  	%rd293, %rd291, %rd292;
	cvt.rn.f64.s64 	%fd27, %rd293;
	mul.f64 	%fd28, %fd27, 0d3BF921FB54442D19;
	cvt.rn.f32.f64 	%f488, %fd28;
	neg.f32 	%f489, %f488;
	setp.lt.s32 	%p127, %r686, 0;
	selp.f32 	%f806, %f489, %f488, %p127;
	bra.uni 	$L__BB1_131;
$L__BB1_130:
	mov.f32 	%f490, 0f00000000;
	mul.rn.f32 	%f806, %f784, %f490;
	mov.b32 	%r1036, 0;
$L__BB1_131:
	add.s32 	%r691, %r1036, 1;
	mul.rn.f32 	%f491, %f806, %f806;
	and.b32  	%r692, %r1036, 1;
	setp.eq.b32 	%p129, %r692, 1;
	selp.f32 	%f492, %f806, 0f3F800000, %p129;
	fma.rn.f32 	%f493, %f491, %f492, 0f00000000;
	fma.rn.f32 	%f494, %f491, 0f37CBAC00, 0fBAB607ED;
	selp.f32 	%f495, 0fB94D4153, %f494, %p129;
	selp.f32 	%f496, 0f3C0885E4, 0f3D2AAABB, %p129;
	fma.rn.f32 	%f497, %f495, %f491, %f496;
	selp.f32 	%f498, 0fBE2AAAA8, 0fBEFFFFFF, %p129;
	fma.rn.f32 	%f499, %f497, %f491, %f498;
	fma.rn.f32 	%f500, %f499, %f493, %f492;
	and.b32  	%r693, %r691, 2;
	setp.eq.s32 	%p130, %r693, 0;
	mov.f32 	%f501, 0f00000000;
	sub.f32 	%f502, %f501, %f500;
	selp.f32 	%f119, %f500, %f502, %p130;
	@%p114 bra 	$L__BB1_139;
	setp.eq.f32 	%p131, %f111, 0f7F800000;
	@%p131 bra 	$L__BB1_138;
	mov.b32 	%r198, %f784;
	shl.b32 	%r695, %r198, 8;
	or.b32  	%r199, %r695, -2147483648;
	mov.b64 	%rd461, 0;
	mov.b32 	%r1037, 0;
$L__BB1_134:
	.pragma "nounroll";
	mul.wide.u32 	%rd295, %r1037, 4;
	mov.u64 	%rd296, __cudart_i2opi_f;
	add.s64 	%rd297, %rd296, %rd295;
	ld.global.nc.u32 	%r696, [%rd297];
	mad.wide.u32 	%rd298, %r696, %r199, %rd461;
	shr.u64 	%rd461, %rd298, 32;
	add.s64 	%rd299, %rd6, %rd295;
	st.local.u32 	[%rd299], %rd298;
	add.s32 	%r1037, %r1037, 1;
	setp.ne.s32 	%p132, %r1037, 6;
	@%p132 bra 	$L__BB1_134;
	shr.u32 	%r697, %r198, 23;
	st.local.u32 	[%rd6+24], %rd461;
	and.b32  	%r202, %r697, 31;
	and.b32  	%r698, %r697, 224;
	add.s32 	%r699, %r698, -128;
	shr.u32 	%r700, %r699, 5;
	mul.wide.u32 	%rd300, %r700, 4;
	sub.s64 	%rd55, %rd6, %rd300;
	ld.local.u32 	%r1038, [%rd55+24];
	ld.local.u32 	%r1039, [%rd55+20];
	setp.eq.s32 	%p133, %r202, 0;
	@%p133 bra 	$L__BB1_137;
	shf.l.wrap.b32 	%r1038, %r1039, %r1038, %r202;
	ld.local.u32 	%r701, [%rd55+16];
	shf.l.wrap.b32 	%r1039, %r701, %r1039, %r202;
$L__BB1_137:
	shr.u32 	%r702, %r1038, 30;
	shf.l.wrap.b32 	%r703, %r1039, %r1038, 2;
	shl.b32 	%r704, %r1039, 2;
	shr.u32 	%r705, %r703, 31;
	add.s32 	%r706, %r705, %r702;
	neg.s32 	%r707, %r706;
	setp.lt.s32 	%p134, %r198, 0;
	selp.b32 	%r1040, %r707, %r706, %p134;
	xor.b32  	%r708, %r703, %r198;
	shr.s32 	%r709, %r703, 31;
	xor.b32  	%r710, %r709, %r703;
	xor.b32  	%r711, %r709, %r704;
	cvt.u64.u32 	%rd301, %r710;
	shl.b64 	%rd302, %rd301, 32;
	cvt.u64.u32 	%rd303, %r711;
	or.b64  	%rd304, %rd302, %rd303;
	cvt.rn.f64.s64 	%fd29, %rd304;
	mul.f64 	%fd30, %fd29, 0d3BF921FB54442D19;
	cvt.rn.f32.f64 	%f503, %fd30;
	neg.f32 	%f504, %f503;
	setp.lt.s32 	%p135, %r708, 0;
	selp.f32 	%f807, %f504, %f503, %p135;
	bra.uni 	$L__BB1_139;
$L__BB1_138:
	mov.f32 	%f505, 0f00000000;
	mul.rn.f32 	%f807, %f784, %f505;
	mov.b32 	%r1040, 0;
$L__BB1_139:
	mul.rn.f32 	%f506, %f807, %f807;
	and.b32  	%r713, %r1040, 1;
	setp.eq.b32 	%p136, %r713, 1;
	selp.f32 	%f507, 0f3F800000, %f807, %p136;
	fma.rn.f32 	%f508, %f506, %f507, 0f00000000;
	fma.rn.f32 	%f509, %f506, 0f37CBAC00, 0fBAB607ED;
	selp.f32 	%f510, %f509, 0fB94D4153, %p136;
	selp.f32 	%f511, 0f3D2AAABB, 0f3C0885E4, %p136;
	fma.rn.f32 	%f512, %f510, %f506, %f511;
	selp.f32 	%f513, 0fBEFFFFFF, 0fBE2AAAA8, %p136;
	fma.rn.f32 	%f514, %f512, %f506, %f513;
	fma.rn.f32 	%f515, %f514, %f508, %f507;
	and.b32  	%r714, %r1040, 2;
	setp.eq.s32 	%p137, %r714, 0;
	mov.f32 	%f516, 0f00000000;
	sub.f32 	%f517, %f516, %f515;
	selp.f32 	%f518, %f515, %f517, %p137;
	fma.rn.f32 	%f519, %f38, %f115, %f11;
	add.f32 	%f520, %f12, %f519;
	fma.rn.f32 	%f521, %f39, %f119, %f520;
	fma.rn.f32 	%f522, %f21, %f119, %f521;
	fma.rn.f32 	%f523, %f22, %f119, %f522;
	fma.rn.f32 	%f524, %f23, %f518, %f523;
	div.rn.f32 	%f525, %f524, %f17;
	add.f32 	%f526, %f13, %f525;
	setp.lt.f32 	%p138, %f828, %f526;
	selp.f32 	%f828, %f526, %f828, %p138;
	add.f32 	%f784, %f10, %f784;
	add.s32 	%r1028, %r1028, 1;
	setp.ne.s32 	%p139, %r1028, %r380;
	@%p139 bra 	$L__BB1_115;
	mov.b32 	%r1041, 0;
$L__BB1_141:
	mul.f32 	%f527, %f784, 0f3F22F983;
	cvt.rni.s32.f32 	%r1053, %f527;
	cvt.rn.f32.s32 	%f528, %r1053;
	fma.rn.f32 	%f529, %f528, 0fBFC90FDA, %f784;
	fma.rn.f32 	%f530, %f528, 0fB3A22168, %f529;
	fma.rn.f32 	%f812, %f528, 0fA7C234C5, %f530;
	abs.f32 	%f128, %f784;
	setp.ltu.f32 	%p140, %f128, 0f47CE4780;
	mov.u32 	%r1045, %r1053;
	mov.f32 	%f810, %f812;
	@%p140 bra 	$L__BB1_149;
	setp.eq.f32 	%p141, %f128, 0f7F800000;
	@%p141 bra 	$L__BB1_148;
	mov.b32 	%r214, %f784;
	shl.b32 	%r717, %r214, 8;
	or.b32  	%r215, %r717, -2147483648;
	mov.b64 	%rd462, 0;
	mov.b32 	%r1042, 0;
$L__BB1_144:
	.pragma "nounroll";
	mul.wide.u32 	%rd306, %r1042, 4;
	mov.u64 	%rd307, __cudart_i2opi_f;
	add.s64 	%rd308, %rd307, %rd306;
	ld.global.nc.u32 	%r718, [%rd308];
	mad.wide.u32 	%rd309, %r718, %r215, %rd462;
	shr.u64 	%rd462, %rd309, 32;
	add.s64 	%rd310, %rd8, %rd306;
	st.local.u32 	[%rd310], %rd309;
	add.s32 	%r1042, %r1042, 1;
	setp.ne.s32 	%p142, %r1042, 6;
	@%p142 bra 	$L__BB1_144;
	shr.u32 	%r719, %r214, 23;
	st.local.u32 	[%rd8+24], %rd462;
	and.b32  	%r218, %r719, 31;
	and.b32  	%r720, %r719, 224;
	add.s32 	%r721, %r720, -128;
	shr.u32 	%r722, %r721, 5;
	mul.wide.u32 	%rd311, %r722, 4;
	sub.s64 	%rd58, %rd8, %rd311;
	ld.local.u32 	%r1043, [%rd58+24];
	ld.local.u32 	%r1044, [%rd58+20];
	setp.eq.s32 	%p143, %r218, 0;
	@%p143 bra 	$L__BB1_147;
	shf.l.wrap.b32 	%r1043, %r1044, %r1043, %r218;
	ld.local.u32 	%r723, [%rd58+16];
	shf.l.wrap.b32 	%r1044, %r723, %r1044, %r218;
$L__BB1_147:
	shr.u32 	%r724, %r1043, 30;
	shf.l.wrap.b32 	%r725, %r1044, %r1043, 2;
	shl.b32 	%r726, %r1044, 2;
	shr.u32 	%r727, %r725, 31;
	add.s32 	%r728, %r727, %r724;
	neg.s32 	%r729, %r728;
	setp.lt.s32 	%p144, %r214, 0;
	selp.b32 	%r1045, %r729, %r728, %p144;
	xor.b32  	%r730, %r725, %r214;
	shr.s32 	%r731, %r725, 31;
	xor.b32  	%r732, %r731, %r725;
	xor.b32  	%r733, %r731, %r726;
	cvt.u64.u32 	%rd312, %r732;
	shl.b64 	%rd313, %rd312, 32;
	cvt.u64.u32 	%rd314, %r733;
	or.b64  	%rd315, %rd313, %rd314;
	cvt.rn.f64.s64 	%fd31, %rd315;
	mul.f64 	%fd32, %fd31, 0d3BF921FB54442D19;
	cvt.rn.f32.f64 	%f531, %fd32;
	neg.f32 	%f532, %f531;
	setp.lt.s32 	%p145, %r730, 0;
	selp.f32 	%f810, %f532, %f531, %p145;
	bra.uni 	$L__BB1_149;
$L__BB1_148:
	mov.f32 	%f533, 0f00000000;
	mul.rn.f32 	%f810, %f784, %f533;
	mov.b32 	%r1045, 0;
$L__BB1_149:
	mul.rn.f32 	%f534, %f810, %f810;
	and.b32  	%r735, %r1045, 1;
	setp.eq.b32 	%p147, %r735, 1;
	selp.f32 	%f535, 0f3F800000, %f810, %p147;
	fma.rn.f32 	%f536, %f534, %f535, 0f00000000;
	fma.rn.f32 	%f537, %f534, 0f37CBAC00, 0fBAB607ED;
	selp.f32 	%f538, %f537, 0fB94D4153, %p147;
	selp.f32 	%f539, 0f3D2AAABB, 0f3C0885E4, %p147;
	fma.rn.f32 	%f540, %f538, %f534, %f539;
	selp.f32 	%f541, 0fBEFFFFFF, 0fBE2AAAA8, %p147;
	fma.rn.f32 	%f542, %f540, %f534, %f541;
	fma.rn.f32 	%f543, %f542, %f536, %f535;
	and.b32  	%r736, %r1045, 2;
	setp.eq.s32 	%p148, %r736, 0;
	mov.f32 	%f544, 0f00000000;
	sub.f32 	%f545, %f544, %f543;
	selp.f32 	%f132, %f543, %f545, %p148;
	mov.u32 	%r1049, %r1053;
	mov.f32 	%f811, %f812;
	@%p140 bra 	$L__BB1_157;
	setp.eq.f32 	%p149, %f128, 0f7F800000;
	@%p149 bra 	$L__BB1_156;
	mov.b32 	%r227, %f784;
	shl.b32 	%r738, %r227, 8;
	or.b32  	%r228, %r738, -2147483648;
	mov.b64 	%rd463, 0;
	mov.b32 	%r1046, 0;
$L__BB1_152:
	.pragma "nounroll";
	mul.wide.u32 	%rd317, %r1046, 4;
	mov.u64 	%rd318, __cudart_i2opi_f;
	add.s64 	%rd319, %rd318, %rd317;
	ld.global.nc.u32 	%r739, [%rd319];
	mad.wide.u32 	%rd320, %r739, %r228, %rd463;
	shr.u64 	%rd463, %rd320, 32;
	add.s64 	%rd321, %rd7, %rd317;
	st.local.u32 	[%rd321], %rd320;
	add.s32 	%r1046, %r1046, 1;
	setp.ne.s32 	%p150, %r1046, 6;
	@%p150 bra 	$L__BB1_152;
	shr.u32 	%r740, %r227, 23;
	st.local.u32 	[%rd7+24], %rd463;
	and.b32  	%r231, %r740, 31;
	and.b32  	%r741, %r740, 224;
	add.s32 	%r742, %r741, -128;
	shr.u32 	%r743, %r742, 5;
	mul.wide.u32 	%rd322, %r743, 4;
	sub.s64 	%rd61, %rd7, %rd322;
	ld.local.u32 	%r1047, [%rd61+24];
	ld.local.u32 	%r1048, [%rd61+20];
	setp.eq.s32 	%p151, %r231, 0;
	@%p151 bra 	$L__BB1_155;
	shf.l.wrap.b32 	%r1047, %r1048, %r1047, %r231;
	ld.local.u32 	%r744, [%rd61+16];
	shf.l.wrap.b32 	%r1048, %r744, %r1048, %r231;
$L__BB1_155:
	shr.u32 	%r745, %r1047, 30;
	shf.l.wrap.b32 	%r746, %r1048, %r1047, 2;
	shl.b32 	%r747, %r1048, 2;
	shr.u32 	%r748, %r746, 31;
	add.s32 	%r749, %r748, %r745;
	neg.s32 	%r750, %r749;
	setp.lt.s32 	%p152, %r227, 0;
	selp.b32 	%r1049, %r750, %r749, %p152;
	xor.b32  	%r751, %r746, %r227;
	shr.s32 	%r752, %r746, 31;
	xor.b32  	%r753, %r752, %r746;
	xor.b32  	%r754, %r752, %r747;
	cvt.u64.u32 	%rd323, %r753;
	shl.b64 	%rd324, %rd323, 32;
	cvt.u64.u32 	%rd325, %r754;
	or.b64  	%rd326, %rd324, %rd325;
	cvt.rn.f64.s64 	%fd33, %rd326;
	mul.f64 	%fd34, %fd33, 0d3BF921FB54442D19;
	cvt.rn.f32.f64 	%f546, %fd34;
	neg.f32 	%f547, %f546;
	setp.lt.s32 	%p153, %r751, 0;
	selp.f32 	%f811, %f547, %f546, %p153;
	bra.uni 	$L__BB1_157;
$L__BB1_156:
	mov.f32 	%f548, 0f00000000;
	mul.rn.f32 	%f811, %f784, %f548;
	mov.b32 	%r1049, 0;
$L__BB1_157:
	add.s32 	%r756, %r1049, 1;
	mul.rn.f32 	%f549, %f811, %f811;
	and.b32  	%r757, %r1049, 1;
	setp.eq.b32 	%p155, %r757, 1;
	selp.f32 	%f550, %f811, 0f3F800000, %p155;
	fma.rn.f32 	%f551, %f549, %f550, 0f00000000;
	fma.rn.f32 	%f552, %f549, 0f37CBAC00, 0fBAB607ED;
	selp.f32 	%f553, 0fB94D4153, %f552, %p155;
	selp.f32 	%f554, 0f3C0885E4, 0f3D2AAABB, %p155;
	fma.rn.f32 	%f555, %f553, %f549, %f554;
	selp.f32 	%f556, 0fBE2AAAA8, 0fBEFFFFFF, %p155;
	fma.rn.f32 	%f557, %f555, %f549, %f556;
	fma.rn.f32 	%f558, %f557, %f551, %f550;
	and.b32  	%r758, %r756, 2;
	setp.eq.s32 	%p156, %r758, 0;
	mov.f32 	%f559, 0f00000000;
	sub.f32 	%f560, %f559, %f558;
	selp.f32 	%f136, %f558, %f560, %p156;
	@%p140 bra 	$L__BB1_165;
	setp.eq.f32 	%p157, %f128, 0f7F800000;
	@%p157 bra 	$L__BB1_164;
	mov.b32 	%r240, %f784;
	shl.b32 	%r760, %r240, 8;
	or.b32  	%r241, %r760, -2147483648;
	mov.b64 	%rd464, 0;
	mov.b32 	%r1050, 0;
$L__BB1_160:
	.pragma "nounroll";
	mul.wide.u32 	%rd328, %r1050, 4;
	mov.u64 	%rd329, __cudart_i2opi_f;
	add.s64 	%rd330, %rd329, %rd328;
	ld.global.nc.u32 	%r761, [%rd330];
	mad.wide.u32 	%rd331, %r761, %r241, %rd464;
	shr.u64 	%rd464, %rd331, 32;
	add.s64 	%rd332, %rd6, %rd328;
	st.local.u32 	[%rd332], %rd331;
	add.s32 	%r1050, %r1050, 1;
	setp.ne.s32 	%p158, %r1050, 6;
	@%p158 bra 	$L__BB1_160;
	shr.u32 	%r762, %r240, 23;
	st.local.u32 	[%rd6+24], %rd464;
	and.b32  	%r244, %r762, 31;
	and.b32  	%r763, %r762, 224;
	add.s32 	%r764, %r763, -128;
	shr.u32 	%r765, %r764, 5;
	mul.wide.u32 	%rd333, %r765, 4;
	sub.s64 	%rd64, %rd6, %rd333;
	ld.local.u32 	%r1051, [%rd64+24];
	ld.local.u32 	%r1052, [%rd64+20];
	setp.eq.s32 	%p159, %r244, 0;
	@%p159 bra 	$L__BB1_163;
	shf.l.wrap.b32 	%r1051, %r1052, %r1051, %r244;
	ld.local.u32 	%r766, [%rd64+16];
	shf.l.wrap.b32 	%r1052, %r766, %r1052, %r244;
$L__BB1_163:
	shr.u32 	%r767, %r1051, 30;
	shf.l.wrap.b32 	%r768, %r1052, %r1051, 2;
	shl.b32 	%r769, %r1052, 2;
	shr.u32 	%r770, %r768, 31;
	add.s32 	%r771, %r770, %r767;
	neg.s32 	%r772, %r771;
	setp.lt.s32 	%p160, %r240, 0;
	selp.b32 	%r1053, %r772, %r771, %p160;
	xor.b32  	%r773, %r768, %r240;
	shr.s32 	%r774, %r768, 31;
	xor.b32  	%r775, %r774, %r768;
	xor.b32  	%r776, %r774, %r769;
	cvt.u64.u32 	%rd334, %r775;
	shl.b64 	%rd335, %rd334, 32;
	cvt.u64.u32 	%rd336, %r776;
	or.b64  	%rd337, %rd335, %rd336;
	cvt.rn.f64.s64 	%fd35, %rd337;
	mul.f64 	%fd36, %fd35, 0d3BF921FB54442D19;
	cvt.rn.f32.f64 	%f561, %fd36;
	neg.f32 	%f562, %f561;
	setp.lt.s32 	%p161, %r773, 0;
	selp.f32 	%f812, %f562, %f561, %p161;
	bra.uni 	$L__BB1_165;
$L__BB1_164:
	mov.f32 	%f563, 0f00000000;
	mul.rn.f32 	%f812, %f784, %f563;
	mov.b32 	%r1053, 0;
$L__BB1_165:
	mul.rn.f32 	%f564, %f812, %f812;
	and.b32  	%r778, %r1053, 1;
	setp.eq.b32 	%p162, %r778, 1;
	selp.f32 	%f565, 0f3F800000, %f812, %p162;
	fma.rn.f32 	%f566, %f564, %f565, 0f00000000;
	fma.rn.f32 	%f567, %f564, 0f37CBAC00, 0fBAB607ED;
	selp.f32 	%f568, %f567, 0fB94D4153, %p162;
	selp.f32 	%f569, 0f3D2AAABB, 0f3C0885E4, %p162;
	fma.rn.f32 	%f570, %f568, %f564, %f569;
	selp.f32 	%f571, 0fBEFFFFFF, 0fBE2AAAA8, %p162;
	fma.rn.f32 	%f572, %f570, %f564, %f571;
	fma.rn.f32 	%f573, %f572, %f566, %f565;
	and.b32  	%r779, %r1053, 2;
	setp.eq.s32 	%p163, %r779, 0;
	mov.f32 	%f574, 0f00000000;
	sub.f32 	%f575, %f574, %f573;
	selp.f32 	%f576, %f573, %f575, %p163;
	fma.rn.f32 	%f577, %f38, %f132, %f11;
	add.f32 	%f578, %f12, %f577;
	fma.rn.f32 	%f579, %f39, %f136, %f578;
	fma.rn.f32 	%f580, %f21, %f136, %f579;
	fma.rn.f32 	%f581, %f22, %f136, %f580;
	fma.rn.f32 	%f582, %f23, %f576, %f581;
	div.rn.f32 	%f583, %f582, %f18;
	add.f32 	%f584, %f13, %f583;
	setp.lt.f32 	%p164, %f828, %f584;
	selp.f32 	%f828, %f584, %f828, %p164;
	add.f32 	%f784, %f10, %f784;
	add.s32 	%r1041, %r1041, 1;
	setp.ne.s32 	%p165, %r1041, %r380;
	@%p165 bra 	$L__BB1_141;
	mov.b32 	%r1054, 0;
$L__BB1_167:
	mul.f32 	%f585, %f784, 0f3F22F983;
	cvt.rni.s32.f32 	%r1066, %f585;
	cvt.rn.f32.s32 	%f586, %r1066;
	fma.rn.f32 	%f587, %f586, 0fBFC90FDA, %f784;
	fma.rn.f32 	%f588, %f586, 0fB3A22168, %f587;
	fma.rn.f32 	%f817, %f586, 0fA7C234C5, %f588;
	abs.f32 	%f145, %f784;
	setp.ltu.f32 	%p166, %f145, 0f47CE4780;
	mov.u32 	%r1058, %r1066;
	mov.f32 	%f815, %f817;
	@%p166 bra 	$L__BB1_175;
	setp.eq.f32 	%p167, %f145, 0f7F800000;
	@%p167 bra 	$L__BB1_174;
	mov.b32 	%r256, %f784;
	shl.b32 	%r782, %r256, 8;
	or.b32  	%r257, %r782, -2147483648;
	mov.b64 	%rd465, 0;
	mov.b32 	%r1055, 0;
$L__BB1_170:
	.pragma "nounroll";
	mul.wide.u32 	%rd339, %r1055, 4;
	mov.u64 	%rd340, __cudart_i2opi_f;
	add.s64 	%rd341, %rd340, %rd339;
	ld.global.nc.u32 	%r783, [%rd341];
	mad.wide.u32 	%rd342, %r783, %r257, %rd465;
	shr.u64 	%rd465, %rd342, 32;
	add.s64 	%rd343, %rd8, %rd339;
	st.local.u32 	[%rd343], %rd342;
	add.s32 	%r1055, %r1055, 1;
	setp.ne.s32 	%p168, %r1055, 6;
	@%p168 bra 	$L__BB1_170;
	shr.u32 	%r784, %r256, 23;
	st.local.u32 	[%rd8+24], %rd465;
	and.b32  	%r260, %r784, 31;
	and.b32  	%r785, %r784, 224;
	add.s32 	%r786, %r785, -128;
	shr.u32 	%r787, %r786, 5;
	mul.wide.u32 	%rd344, %r787, 4;
	sub.s64 	%rd67, %rd8, %rd344;
	ld.local.u32 	%r1056, [%rd67+24];
	ld.local.u32 	%r1057, [%rd67+20];
	setp.eq.s32 	%p169, %r260, 0;
	@%p169 bra 	$L__BB1_173;
	shf.l.wrap.b32 	%r1056, %r1057, %r1056, %r260;
	ld.local.u32 	%r788, [%rd67+16];
	shf.l.wrap.b32 	%r1057, %r788, %r1057, %r260;
$L__BB1_173:
	shr.u32 	%r789, %r1056, 30;
	shf.l.wrap.b32 	%r790, %r1057, %r1056, 2;
	shl.b32 	%r791, %r1057, 2;
	shr.u32 	%r792, %r790, 31;
	add.s32 	%r793, %r792, %r789;
	neg.s32 	%r794, %r793;
	setp.lt.s32 	%p170, %r256, 0;
	selp.b32 	%r1058, %r794, %r793, %p170;
	xor.b32  	%r795, %r790, %r256;
	shr.s32 	%r796, %r790, 31;
	xor.b32  	%r797, %r796, %r790;
	xor.b32  	%r798, %r796, %r791;
	cvt.u64.u32 	%rd345, %r797;
	shl.b64 	%rd346, %rd345, 32;
	cvt.u64.u32 	%rd347, %r798;
	or.b64  	%rd348, %rd346, %rd347;
	cvt.rn.f64.s64 	%fd37, %rd348;
	mul.f64 	%fd38, %fd37, 0d3BF921FB54442D19;
	cvt.rn.f32.f64 	%f589, %fd38;
	neg.f32 	%f590, %f589;
	setp.lt.s32 	%p171, %r795, 0;
	selp.f32 	%f815, %f590, %f589, %p171;
	bra.uni 	$L__BB1_175;
$L__BB1_174:
	mov.f32 	%f591, 0f00000000;
	mul.rn.f32 	%f815, %f784, %f591;
	mov.b32 	%r1058, 0;
$L__BB1_175:
	mul.rn.f32 	%f592, %f815, %f815;
	and.b32  	%r800, %r1058, 1;
	setp.eq.b32 	%p173, %r800, 1;
	selp.f32 	%f593, 0f3F800000, %f815, %p173;
	fma.rn.f32 	%f594, %f592, %f593, 0f00000000;
	fma.rn.f32 	%f595, %f592, 0f37CBAC00, 0fBAB607ED;
	selp.f32 	%f596, %f595, 0fB94D4153, %p173;
	selp.f32 	%f597, 0f3D2AAABB, 0f3C0885E4, %p173;
	fma.rn.f32 	%f598, %f596, %f592, %f597;
	selp.f32 	%f599, 0fBEFFFFFF, 0fBE2AAAA8, %p173;
	fma.rn.f32 	%f600, %f598, %f592, %f599;
	fma.rn.f32 	%f601, %f600, %f594, %f593;
	and.b32  	%r801, %r1058, 2;
	setp.eq.s32 	%p174, %r801, 0;
	mov.f32 	%f602, 0f00000000;
	sub.f32 	%f603, %f602, %f601;
	selp.f32 	%f149, %f601, %f603, %p174;
	mov.u32 	%r1062, %r1066;
	mov.f32 	%f816, %f817;
	@%p166 bra 	$L__BB1_183;
	setp.eq.f32 	%p175, %f145, 0f7F800000;
	@%p175 bra 	$L__BB1_182;
	mov.b32 	%r269, %f784;
	shl.b32 	%r803, %r269, 8;
	or.b32  	%r270, %r803, -2147483648;
	mov.b64 	%rd466, 0;
	mov.b32 	%r1059, 0;
$L__BB1_178:
	.pragma "nounroll";
	mul.wide.u32 	%rd350, %r1059, 4;
	mov.u64 	%rd351, __cudart_i2opi_f;
	add.s64 	%rd352, %rd351, %rd350;
	ld.global.nc.u32 	%r804, [%rd352];
	mad.wide.u32 	%rd353, %r804, %r270, %rd466;
	shr.u64 	%rd466, %rd353, 32;
	add.s64 	%rd354, %rd7, %rd350;
	st.local.u32 	[%rd354], %rd353;
	add.s32 	%r1059, %r1059, 1;
	setp.ne.s32 	%p176, %r1059, 6;
	@%p176 bra 	$L__BB1_178;
	shr.u32 	%r805, %r269, 23;
	st.local.u32 	[%rd7+24], %rd466;
	and.b32  	%r273, %r805, 31;
	and.b32  	%r806, %r805, 224;
	add.s32 	%r807, %r806, -128;
	shr.u32 	%r808, %r807, 5;
	mul.wide.u32 	%rd355, %r808, 4;
	sub.s64 	%rd70, %rd7, %rd355;
	ld.local.u32 	%r1060, [%rd70+24];
	ld.local.u32 	%r1061, [%rd70+20];
	setp.eq.s32 	%p177, %r273, 0;
	@%p177 bra 	$L__BB1_181;
	shf.l.wrap.b32 	%r1060, %r1061, %r1060, %r273;
	ld.local.u32 	%r809, [%rd70+16];
	shf.l.wrap.b32 	%r1061, %r809, %r1061, %r273;
$L__BB1_181:
	shr.u32 	%r810, %r1060, 30;
	shf.l.wrap.b32 	%r811, %r1061, %r1060, 2;
	shl.b32 	%r812, %r1061, 2;
	shr.u32 	%r813, %r811, 31;
	add.s32 	%r814, %r813, %r810;
	neg.s32 	%r815, %r814;
	setp.lt.s32 	%p178, %r269, 0;
	selp.b32 	%r1062, %r815, %r814, %p178;
	xor.b32  	%r816, %r811, %r269;
	shr.s32 	%r817, %r811, 31;
	xor.b32  	%r818, %r817, %r811;
	xor.b32  	%r819, %r817, %r812;
	cvt.u64.u32 	%rd356, %r818;
	shl.b64 	%rd357, %rd356, 32;
	cvt.u64.u32 	%rd358, %r819;
	or.b64  	%rd359, %rd357, %rd358;
	cvt.rn.f64.s64 	%fd39, %rd359;
	mul.f64 	%fd40, %fd39, 0d3BF921FB54442D19;
	cvt.rn.f32.f64 	%f604, %fd40;
	neg.f32 	%f605, %f604;
	setp.lt.s32 	%p179, %r816, 0;
	selp.f32 	%f816, %f605, %f604, %p179;
	bra.uni 	$L__BB1_183;
$L__BB1_182:
	mov.f32 	%f606, 0f00000000;
	mul.rn.f32 	%f816, %f784, %f606;
	mov.b32 	%r1062, 0;
$L__BB1_183:
	add.s32 	%r821, %r1062, 1;
	mul.rn.f32 	%f607, %f816, %f816;
	and.b32  	%r822, %r1062, 1;
	setp.eq.b32 	%p181, %r822, 1;
	selp.f32 	%f608, %f816, 0f3F800000, %p181;
	fma.rn.f32 	%f609, %f607, %f608, 0f00000000;
	fma.rn.f32 	%f610, %f607, 0f37CBAC00, 0fBAB607ED;
	selp.f32 	%f611, 0fB94D4153, %f610, %p181;
	selp.f32 	%f612, 0f3C0885E4, 0f3D2AAABB, %p181;
	fma.rn.f32 	%f613, %f611, %f607, %f612;
	selp.f32 	%f614, 0fBE2AAAA8, 0fBEFFFFFF, %p181;
	fma.rn.f32 	%f615, %f613, %f607, %f614;
	fma.rn.f32 	%f616, %f615, %f609, %f608;
	and.b32  	%r823, %r821, 2;
	setp.eq.s32 	%p182, %r823, 0;
	mov.f32 	%f617, 0f00000000;
	sub.f32 	%f618, %f617, %f616;
	selp.f32 	%f153, %f616, %f618, %p182;
	@%p166 bra 	$L__BB1_191;
	setp.eq.f32 	%p183, %f145, 0f7F800000;
	@%p183 bra 	$L__BB1_190;
	mov.b32 	%r282, %f784;
	shl.b32 	%r825, %r282, 8;
	or.b32  	%r283, %r825, -2147483648;
	mov.b64 	%rd467, 0;
	mov.b32 	%r1063, 0;
$L__BB1_186:
	.pragma "nounroll";
	mul.wide.u32 	%rd361, %r1063, 4;
	mov.u64 	%rd362, __cudart_i2opi_f;
	add.s64 	%rd363, %rd362, %rd361;
	ld.global.nc.u32 	%r826, [%rd363];
	mad.wide.u32 	%rd364, %r826, %r283, %rd467;
	shr.u64 	%rd467, %rd364, 32;
	add.s64 	%rd365, %rd6, %rd361;
	st.local.u32 	[%rd365], %rd364;
	add.s32 	%r1063, %r1063, 1;
	setp.ne.s32 	%p184, %r1063, 6;
	@%p184 bra 	$L__BB1_186;
	shr.u32 	%r827, %r282, 23;
	st.local.u32 	[%rd6+24], %rd467;
	and.b32  	%r286, %r827, 31;
	and.b32  	%r828, %r827, 224;
	add.s32 	%r829, %r828, -128;
	shr.u32 	%r830, %r829, 5;
	mul.wide.u32 	%rd366, %r830, 4;
	sub.s64 	%rd73, %rd6, %rd366;
	ld.local.u32 	%r1064, [%rd73+24];
	ld.local.u32 	%r1065, [%rd73+20];
	setp.eq.s32 	%p185, %r286, 0;
	@%p185 bra 	$L__BB1_189;
	shf.l.wrap.b32 	%r1064, %r1065, %r1064, %r286;
	ld.local.u32 	%r831, [%rd73+16];
	shf.l.wrap.b32 	%r1065, %r831, %r1065, %r286;
$L__BB1_189:
	shr.u32 	%r832, %r1064, 30;
	shf.l.wrap.b32 	%r833, %r1065, %r1064, 2;
	shl.b32 	%r834, %r1065, 2;
	shr.u32 	%r835, %r833, 31;
	add.s32 	%r836, %r835, %r832;
	neg.s32 	%r837, %r836;
	setp.lt.s32 	%p186, %r282, 0;
	selp.b32 	%r1066, %r837, %r836, %p186;
	xor.b32  	%r838, %r833, %r282;
	shr.s32 	%r839, %r833, 31;
	xor.b32  	%r840, %r839, %r833;
	xor.b32  	%r841, %r839, %r834;
	cvt.u64.u32 	%rd367, %r840;
	shl.b64 	%rd368, %rd367, 32;
	cvt.u64.u32 	%rd369, %r841;
	or.b64  	%rd370, %rd368, %rd369;
	cvt.rn.f64.s64 	%fd41, %rd370;
	mul.f64 	%fd42, %fd41, 0d3BF921FB54442D19;
	cvt.rn.f32.f64 	%f619, %fd42;
	neg.f32 	%f620, %f619;
	setp.lt.s32 	%p187, %r838, 0;
	selp.f32 	%f817, %f620, %f619, %p187;
	bra.uni 	$L__BB1_191;
$L__BB1_190:
	mov.f32 	%f621, 0f00000000;
	mul.rn.f32 	%f817, %f784, %f621;
	mov.b32 	%r1066, 0;
$L__BB1_191:
	mul.rn.f32 	%f622, %f817, %f817;
	and.b32  	%r843, %r1066, 1;
	setp.eq.b32 	%p188, %r843, 1;
	selp.f32 	%f623, 0f3F800000, %f817, %p188;
	fma.rn.f32 	%f624, %f622, %f623, 0f00000000;
	fma.rn.f32 	%f625, %f622, 0f37CBAC00, 0fBAB607ED;
	selp.f32 	%f626, %f625, 0fB94D4153, %p188;
	selp.f32 	%f627, 0f3D2AAABB, 0f3C0885E4, %p188;
	fma.rn.f32 	%f628, %f626, %f622, %f627;
	selp.f32 	%f629, 0fBEFFFFFF, 0fBE2AAAA8, %p188;
	fma.rn.f32 	%f630, %f628, %f622, %f629;
	fma.rn.f32 	%f631, %f630, %f624, %f623;
	and.b32  	%r844, %r1066, 2;
	setp.eq.s32 	%p189, %r844, 0;
	mov.f32 	%f632, 0f00000000;
	sub.f32 	%f633, %f632, %f631;
	selp.f32 	%f634, %f631, %f633, %p189;
	fma.rn.f32 	%f635, %f38, %f149, %f11;
	add.f32 	%f636, %f12, %f635;
	fma.rn.f32 	%f637, %f39, %f153, %f636;
	fma.rn.f32 	%f638, %f21, %f153, %f637;
	fma.rn.f32 	%f639, %f24, %f153, %f638;
	fma.rn.f32 	%f640, %f25, %f634, %f639;
	div.rn.f32 	%f641, %f640, %f17;
	add.f32 	%f642, %f13, %f641;
	setp.lt.f32 	%p190, %f828, %f642;
	selp.f32 	%f828, %f642, %f828, %p190;
	add.f32 	%f784, %f10, %f784;
	add.s32 	%r1054, %r1054, 1;
	setp.ne.s32 	%p191, %r1054, %r380;
	@%p191 bra 	$L__BB1_167;
	mov.b32 	%r1067, 0;
$L__BB1_193:
	mul.f32 	%f643, %f784, 0f3F22F983;
	cvt.rni.s32.f32 	%r1079, %f643;
	cvt.rn.f32.s32 	%f644, %r1079;
	fma.rn.f32 	%f645, %f644, 0fBFC90FDA, %f784;
	fma.rn.f32 	%f646, %f644, 0fB3A22168, %f645;
	fma.rn.f32 	%f822, %f644, 0fA7C234C5, %f646;
	abs.f32 	%f162, %f784;
	setp.ltu.f32 	%p192, %f162, 0f47CE4780;
	mov.u32 	%r1071, %r1079;
	mov.f32 	%f820, %f822;
	@%p192 bra 	$L__BB1_201;
	setp.eq.f32 	%p193, %f162, 0f7F800000;
	@%p193 bra 	$L__BB1_200;
	mov.b32 	%r298, %f784;
	shl.b32 	%r847, %r298, 8;
	or.b32  	%r299, %r847, -2147483648;
	mov.b64 	%rd468, 0;
	mov.b32 	%r1068, 0;
$L__BB1_196:
	.pragma "nounroll";
	mul.wide.u32 	%rd372, %r1068, 4;
	mov.u64 	%rd373, __cudart_i2opi_f;
	add.s64 	%rd374, %rd373, %rd372;
	ld.global.nc.u32 	%r848, [%rd374];
	mad.wide.u32 	%rd375, %r848, %r299, %rd468;
	shr.u64 	%rd468, %rd375, 32;
	add.s64 	%rd376, %rd8, %rd372;
	st.local.u32 	[%rd376], %rd375;
	add.s32 	%r1068, %r1068, 1;
	setp.ne.s32 	%p194, %r1068, 6;
	@%p194 bra 	$L__BB1_196;
	shr.u32 	%r849, %r298, 23;
	st.local.u32 	[%rd8+24], %rd468;
	and.b32  	%r302, %r849, 31;
	and.b32  	%r850, %r849, 224;
	add.s32 	%r851, %r850, -128;
	shr.u32 	%r852, %r851, 5;
	mul.wide.u32 	%rd377, %r852, 4;
	sub.s64 	%rd76, %rd8, %rd377;
	ld.local.u32 	%r1069, [%rd76+24];
	ld.local.u32 	%r1070, [%rd76+20];
	setp.eq.s32 	%p195, %r302, 0;
	@%p195 bra 	$L__BB1_199;
	shf.l.wrap.b32 	%r1069, %r1070, %r1069, %r302;
	ld.local.u32 	%r853, [%rd76+16];
	shf.l.wrap.b32 	%r1070, %r853, %r1070, %r302;
$L__BB1_199:
	shr.u32 	%r854, %r1069, 30;
	shf.l.wrap.b32 	%r855, %r1070, %r1069, 2;
	shl.b32 	%r856, %r1070, 2;
	shr.u32 	%r857, %r855, 31;
	add.s32 	%r858, %r857, %r854;
	neg.s32 	%r859, %r858;
	setp.lt.s32 	%p196, %r298, 0;
	selp.b32 	%r1071, %r859, %r858, %p196;
	xor.b32  	%r860, %r855, %r298;
	shr.s32 	%r861, %r855, 31;
	xor.b32  	%r862, %r861, %r855;
	xor.b32  	%r863, %r861, %r856;
	cvt.u64.u32 	%rd378, %r862;
	shl.b64 	%rd379, %rd378, 32;
	cvt.u64.u32 	%rd380, %r863;
	or.b64  	%rd381, %rd379, %rd380;
	cvt.rn.f64.s64 	%fd43, %rd381;
	mul.f64 	%fd44, %fd43, 0d3BF921FB54442D19;
	cvt.rn.f32.f64 	%f647, %fd44;
	neg.f32 	%f648, %f647;
	setp.lt.s32 	%p197, %r860, 0;
	selp.f32 	%f820, %f648, %f647, %p197;
	bra.uni 	$L__BB1_201;
$L__BB1_200:
	mov.f32 	%f649, 0f00000000;
	mul.rn.f32 	%f820, %f784, %f649;
	mov.b32 	%r1071, 0;
$L__BB1_201:
	mul.rn.f32 	%f650, %f820, %f820;
	and.b32  	%r865, %r1071, 1;
	setp.eq.b32 	%p199, %r865, 1;
	selp.f32 	%f651, 0f3F800000, %f820, %p199;
	fma.rn.f32 	%f652, %f650, %f651, 0f00000000;
	fma.rn.f32 	%f653, %f650, 0f37CBAC00, 0fBAB607ED;
	selp.f32 	%f654, %f653, 0fB94D4153, %p199;
	selp.f32 	%f655, 0f3D2AAABB, 0f3C0885E4, %p199;
	fma.rn.f32 	%f656, %f654, %f650, %f655;
	selp.f32 	%f657, 0fBEFFFFFF, 0fBE2AAAA8, %p199;
	fma.rn.f32 	%f658, %f656, %f650, %f657;
	fma.rn.f32 	%f659, %f658, %f652, %f651;
	and.b32  	%r866, %r1071, 2;
	setp.eq.s32 	%p200, %r866, 0;
	mov.f32 	%f660, 0f00000000;
	sub.f32 	%f661, %f660, %f659;
	selp.f32 	%f166, %f659, %f661, %p200;
	mov.u32 	%r1075, %r1079;
	mov.f32 	%f821, %f822;
	@%p192 bra 	$L__BB1_209;
	setp.eq.f32 	%p201, %f162, 0f7F800000;
	@%p201 bra 	$L__BB1_208;
	mov.b32 	%r311, %f784;
	shl.b32 	%r868, %r311, 8;
	or.b32  	%r312, %r868, -2147483648;
	mov.b64 	%rd469, 0;
	mov.b32 	%r1072, 0;
$L__BB1_204:
	.pragma "nounroll";
	mul.wide.u32 	%rd383, %r1072, 4;
	mov.u64 	%rd384, __cudart_i2opi_f;
	add.s64 	%rd385, %rd384, %rd383;
	ld.global.nc.u32 	%r869, [%rd385];
	mad.wide.u32 	%rd386, %r869, %r312, %rd469;
	shr.u64 	%rd469, %rd386, 32;
	add.s64 	%rd387, %rd7, %rd383;
	st.local.u32 	[%rd387], %rd386;
	add.s32 	%r1072, %r1072, 1;
	setp.ne.s32 	%p202, %r1072, 6;
	@%p202 bra 	$L__BB1_204;
	shr.u32 	%r870, %r311, 23;
	st.local.u32 	[%rd7+24], %rd469;
	and.b32  	%r315, %r870, 31;
	and.b32  	%r871, %r870, 224;
	add.s32 	%r872, %r871, -128;
	shr.u32 	%r873, %r872, 5;
	mul.wide.u32 	%rd388, %r873, 4;
	sub.s64 	%rd79, %rd7, %rd388;
	ld.local.u32 	%r1073, [%rd79+24];
	ld.local.u32 	%r1074, [%rd79+20];
	setp.eq.s32 	%p203, %r315, 0;
	@%p203 bra 	$L__BB1_207;
	shf.l.wrap.b32 	%r1073, %r1074, %r1073, %r315;
	ld.local.u32 	%r874, [%rd79+16];
	shf.l.wrap.b32 	%r1074, %r874, %r1074, %r315;
$L__BB1_207:
	shr.u32 	%r875, %r1073, 30;
	shf.l.wrap.b32 	%r876, %r1074, %r1073, 2;
	shl.b32 	%r877, %r1074, 2;
	shr.u32 	%r878, %r876, 31;
	add.s32 	%r879, %r878, %r875;
	neg.s32 	%r880, %r879;
	setp.lt.s32 	%p204, %r311, 0;
	selp.b32 	%r1075, %r880, %r879, %p204;
	xor.b32  	%r881, %r876, %r311;
	shr.s32 	%r882, %r876, 31;
	xor.b32  	%r883, %r882, %r876;
	xor.b32  	%r884, %r882, %r877;
	cvt.u64.u32 	%rd389, %r883;
	shl.b64 	%rd390, %rd389, 32;
	cvt.u64.u32 	%rd391, %r884;
	or.b64  	%rd392, %rd390, %rd391;
	cvt.rn.f64.s64 	%fd45, %rd392;
	mul.f64 	%fd46, %fd45, 0d3BF921FB54442D19;
	cvt.rn.f32.f64 	%f662, %fd46;
	neg.f32 	%f663, %f662;
	setp.lt.s32 	%p205, %r881, 0;
	selp.f32 	%f821, %f663, %f662, %p205;
	bra.uni 	$L__BB1_209;
$L__BB1_208:
	mov.f32 	%f664, 0f00000000;
	mul.rn.f32 	%f821, %f784, %f664;
	mov.b32 	%r1075, 0;
$L__BB1_209:
	add.s32 	%r886, %r1075, 1;
	mul.rn.f32 	%f665, %f821, %f821;
	and.b32  	%r887, %r1075, 1;
	setp.eq.b32 	%p207, %r887, 1;
	selp.f32 	%f666, %f821, 0f3F800000, %p207;
	fma.rn.f32 	%f667, %f665, %f666, 0f00000000;
	fma.rn.f32 	%f668, %f665, 0f37CBAC00, 0fBAB607ED;
	selp.f32 	%f669, 0fB94D4153, %f668, %p207;
	selp.f32 	%f670, 0f3C0885E4, 0f3D2AAABB, %p207;
	fma.rn.f32 	%f671, %f669, %f665, %f670;
	selp.f32 	%f672, 0fBE2AAAA8, 0fBEFFFFFF, %p207;
	fma.rn.f32 	%f673, %f671, %f665, %f672;
	fma.rn.f32 	%f674, %f673, %f667, %f666;
	and.b32  	%r888, %r886, 2;
	setp.eq.s32 	%p208, %r888, 0;
	mov.f32 	%f675, 0f00000000;
	sub.f32 	%f676, %f675, %f674;
	selp.f32 	%f170, %f674, %f676, %p208;
	@%p192 bra 	$L__BB1_217;
	setp.eq.f32 	%p209, %f162, 0f7F800000;
	@%p209 bra 	$L__BB1_216;
	mov.b32 	%r324, %f784;
	shl.b32 	%r890, %r324, 8;
	or.b32  	%r325, %r890, -2147483648;
	mov.b64 	%rd470, 0;
	mov.b32 	%r1076, 0;
$L__BB1_212:
	.pragma "nounroll";
	mul.wide.u32 	%rd394, %r1076, 4;
	add.s64 	%rd396, %rd395, %rd394;
	ld.global.nc.u32 	%r891, [%rd396];
	mad.wide.u32 	%rd397, %r891, %r325, %rd470;
	shr.u64 	%rd470, %rd397, 32;
	add.s64 	%rd398, %rd6, %rd394;
	st.local.u32 	[%rd398], %rd397;
	add.s32 	%r1076, %r1076, 1;
	setp.ne.s32 	%p210, %r1076, 6;
	@%p210 bra 	$L__BB1_212;
	shr.u32 	%r892, %r324, 23;
	st.local.u32 	[%rd6+24], %rd470;
	and.b32  	%r328, %r892, 31;
	and.b32  	%r893, %r892, 224;
	add.s32 	%r894, %r893, -128;
	shr.u32 	%r895, %r894, 5;
	mul.wide.u32 	%rd399, %r895, 4;
	sub.s64 	%rd82, %rd6, %rd399;
	ld.local.u32 	%r1077, [%rd82+24];
	ld.local.u32 	%r1078, [%rd82+20];
	setp.eq.s32 	%p211, %r328, 0;
	@%p211 bra 	$L__BB1_215;
	shf.l.wrap.b32 	%r1077, %r1078, %r1077, %r328;
	ld.local.u32 	%r896, [%rd82+16];
	shf.l.wrap.b32 	%r1078, %r896, %r1078, %r328;
$L__BB1_215:
	shr.u32 	%r897, %r1077, 30;
	shf.l.wrap.b32 	%r898, %r1078, %r1077, 2;
	shl.b32 	%r899, %r1078, 2;
	shr.u32 	%r900, %r898, 31;
	add.s32 	%r901, %r900, %r897;
	neg.s32 	%r902, %r901;
	setp.lt.s32 	%p212, %r324, 0;
	selp.b32 	%r1079, %r902, %r901, %p212;
	xor.b32  	%r903, %r898, %r324;
	shr.s32 	%r904, %r898, 31;
	xor.b32  	%r905, %r904, %r898;
	xor.b32  	%r906, %r904, %r899;
	cvt.u64.u32 	%rd400, %r905;
	shl.b64 	%rd401, %rd400, 32;
	cvt.u64.u32 	%rd402, %r906;
	or.b64  	%rd403, %rd401, %rd402;
	cvt.rn.f64.s64 	%fd47, %rd403;
	mul.f64 	%fd48, %fd47, 0d3BF921FB54442D19;
	cvt.rn.f32.f64 	%f677, %fd48;
	neg.f32 	%f678, %f677;
	setp.lt.s32 	%p213, %r903, 0;
	selp.f32 	%f822, %f678, %f677, %p213;
	bra.uni 	$L__BB1_217;
$L__BB1_216:
	mov.f32 	%f679, 0f00000000;
	mul.rn.f32 	%f822, %f784, %f679;
	mov.b32 	%r1079, 0;
$L__BB1_217:
	mul.rn.f32 	%f680, %f822, %f822;
	and.b32  	%r908, %r1079, 1;
	setp.eq.b32 	%p214, %r908, 1;
	selp.f32 	%f681, 0f3F800000, %f822, %p214;
	fma.rn.f32 	%f682, %f680, %f681, 0f00000000;
	fma.rn.f32 	%f683, %f680, 0f37CBAC00, 0fBAB607ED;
	selp.f32 	%f684, %f683, 0fB94D4153, %p214;
	selp.f32 	%f685, 0f3D2AAABB, 0f3C0885E4, %p214;
	fma.rn.f32 	%f686, %f684, %f680, %f685;
	selp.f32 	%f687, 0fBEFFFFFF, 0fBE2AAAA8, %p214;
	fma.rn.f32 	%f688, %f686, %f680, %f687;
	fma.rn.f32 	%f689, %f688, %f682, %f681;
	and.b32  	%r909, %r1079, 2;
	setp.eq.s32 	%p215, %r909, 0;
	mov.f32 	%f690, 0f00000000;
	sub.f32 	%f691, %f690, %f689;
	selp.f32 	%f692, %f689, %f691, %p215;
	fma.rn.f32 	%f693, %f38, %f166, %f11;
	add.f32 	%f694, %f12, %f693;
	fma.rn.f32 	%f695, %f39, %f170, %f694;
	fma.rn.f32 	%f696, %f21, %f170, %f695;
	fma.rn.f32 	%f697, %f24, %f170, %f696;
	fma.rn.f32 	%f698, %f25, %f692, %f697;
	div.rn.f32 	%f699, %f698, %f18;
	add.f32 	%f700, %f13, %f699;
	setp.lt.f32 	%p216, %f828, %f700;
	selp.f32 	%f828, %f700, %f828, %p216;
	add.f32 	%f784, %f10, %f784;
	add.s32 	%r1067, %r1067, 1;
	setp.ne.s32 	%p217, %r1067, %r380;
	@%p217 bra 	$L__BB1_193;
	mov.pred 	%p249, 0;
	mov.b64 	%rd446, 1;
	@%p1 bra 	$L__BB1_5;
	bra.uni 	$L__BB1_241;
$L__BB1_219:
	mov.b32 	%r340, %f824;
	shl.b32 	%r912, %r340, 8;
	or.b32  	%r341, %r912, -2147483648;
	mov.b64 	%rd473, 0;
	mov.b32 	%r1081, 0;
	mov.u64 	%rd471, %rd426;
	mov.u64 	%rd472, %rd5;
$L__BB1_220:
	.pragma "nounroll";
	ld.global.nc.u32 	%r913, [%rd471];
	mad.wide.u32 	%rd407, %r913, %r341, %rd473;
	shr.u64 	%rd473, %rd407, 32;
	st.local.u32 	[%rd472], %rd407;
	add.s32 	%r1081, %r1081, 1;
	add.s64 	%rd472, %rd472, 4;
	add.s64 	%rd471, %rd471, 4;
	setp.ne.s32 	%p223, %r1081, 6;
	@%p223 bra 	$L__BB1_220;
	shr.u32 	%r914, %r340, 23;
	st.local.u32 	[%rd5+24], %rd473;
	and.b32  	%r344, %r914, 31;
	and.b32  	%r915, %r914, 224;
	add.s32 	%r916, %r915, -128;
	shr.u32 	%r917, %r916, 5;
	mul.wide.u32 	%rd408, %r917, 4;
	sub.s64 	%rd89, %rd5, %rd408;
	ld.local.u32 	%r1082, [%rd89+24];
	ld.local.u32 	%r1083, [%rd89+20];
	setp.eq.s32 	%p224, %r344, 0;
	@%p224 bra 	$L__BB1_223;
	shf.l.wrap.b32 	%r1082, %r1083, %r1082, %r344;
	ld.local.u32 	%r918, [%rd89+16];
	shf.l.wrap.b32 	%r1083, %r918, %r1083, %r344;
$L__BB1_223:
	shr.u32 	%r919, %r1082, 30;
	shf.l.wrap.b32 	%r920, %r1083, %r1082, 2;
	shl.b32 	%r921, %r1083, 2;
	shr.u32 	%r922, %r920, 31;
	add.s32 	%r923, %r922, %r919;
	neg.s32 	%r924, %r923;
	setp.lt.s32 	%p225, %r340, 0;
	selp.b32 	%r1084, %r924, %r923, %p225;
	xor.b32  	%r925, %r920, %r340;
	shr.s32 	%r926, %r920, 31;
	xor.b32  	%r927, %r926, %r920;
	xor.b32  	%r928, %r926, %r921;
	cvt.u64.u32 	%rd409, %r927;
	shl.b64 	%rd410, %rd409, 32;
	cvt.u64.u32 	%rd411, %r928;
	or.b64  	%rd412, %rd410, %rd411;
	cvt.rn.f64.s64 	%fd49, %rd412;
	mul.f64 	%fd50, %fd49, 0d3BF921FB54442D19;
	cvt.rn.f32.f64 	%f722, %fd50;
	neg.f32 	%f723, %f722;
	setp.lt.s32 	%p226, %r925, 0;
	selp.f32 	%f825, %f723, %f722, %p226;
$L__BB1_224:
	setp.ltu.f32 	%p227, %f179, 0f47CE4780;
	mul.rn.f32 	%f725, %f825, %f825;
	and.b32  	%r930, %r1084, 1;
	setp.eq.b32 	%p228, %r930, 1;
	selp.f32 	%f726, 0f3F800000, %f825, %p228;
	fma.rn.f32 	%f727, %f725, %f726, 0f00000000;
	fma.rn.f32 	%f728, %f725, 0f37CBAC00, 0fBAB607ED;
	selp.f32 	%f729, %f728, 0fB94D4153, %p228;
	selp.f32 	%f730, 0f3D2AAABB, 0f3C0885E4, %p228;
	fma.rn.f32 	%f731, %f729, %f725, %f730;
	selp.f32 	%f732, 0fBEFFFFFF, 0fBE2AAAA8, %p228;
	fma.rn.f32 	%f733, %f731, %f725, %f732;
	fma.rn.f32 	%f734, %f733, %f727, %f726;
	and.b32  	%r931, %r1084, 2;
	setp.eq.s32 	%p229, %r931, 0;
	mov.f32 	%f735, 0f00000000;
	sub.f32 	%f736, %f735, %f734;
	selp.f32 	%f183, %f734, %f736, %p229;
	mov.u32 	%r1088, %r1092;
	mov.f32 	%f826, %f827;
	@%p227 bra 	$L__BB1_232;
	setp.neu.f32 	%p230, %f179, 0f7F800000;
	@%p230 bra 	$L__BB1_227;
	mov.f32 	%f739, 0f00000000;
	mul.rn.f32 	%f826, %f824, %f739;
	mov.b32 	%r1088, 0;
	bra.uni 	$L__BB1_232;
$L__BB1_227:
	mov.b32 	%r353, %f824;
	shl.b32 	%r933, %r353, 8;
	or.b32  	%r354, %r933, -2147483648;
	mov.b64 	%rd474, 0;
	mov.b32 	%r1085, 0;
$L__BB1_228:
	.pragma "nounroll";
	mul.wide.u32 	%rd414, %r1085, 4;
	mov.u64 	%rd415, __cudart_i2opi_f;
	add.s64 	%rd416, %rd415, %rd414;
	ld.global.nc.u32 	%r934, [%rd416];
	mad.wide.u32 	%rd417, %r934, %r354, %rd474;
	shr.u64 	%rd474, %rd417, 32;
	add.s64 	%rd418, %rd4, %rd414;
	st.local.u32 	[%rd418], %rd417;
	add.s32 	%r1085, %r1085, 1;
	setp.ne.s32 	%p231, %r1085, 6;
	@%p231 bra 	$L__BB1_228;
	shr.u32 	%r935, %r353, 23;
	st.local.u32 	[%rd4+24], %rd474;
	and.b32  	%r357, %r935, 31;
	and.b32  	%r936, %r935, 224;
	add.s32 	%r937, %r936, -128;
	shr.u32 	%r938, %r937, 5;
	mul.wide.u32 	%rd419, %r938, 4;
	sub.s64 	%rd92, %rd4, %rd419;
	ld.local.u32 	%r1086, [%rd92+24];
	ld.local.u32 	%r1087, [%rd92+20];
	setp.eq.s32 	%p232, %r357, 0;
	@%p232 bra 	$L__BB1_231;
	shf.l.wrap.b32 	%r1086, %r1087, %r1086, %r357;
	ld.local.u32 	%r939, [%rd92+16];
	shf.l.wrap.b32 	%r1087, %r939, %r1087, %r357;
$L__BB1_231:
	shr.u32 	%r940, %r1086, 30;
	shf.l.wrap.b32 	%r941, %r1087, %r1086, 2;
	shl.b32 	%r942, %r1087, 2;
	shr.u32 	%r943, %r941, 31;
	add.s32 	%r944, %r943, %r940;
	neg.s32 	%r945, %r944;
	setp.lt.s32 	%p233, %r353, 0;
	selp.b32 	%r1088, %r945, %r944, %p233;
	xor.b32  	%r946, %r941, %r353;
	shr.s32 	%r947, %r941, 31;
	xor.b32  	%r948, %r947, %r941;
	xor.b32  	%r949, %r947, %r942;
	cvt.u64.u32 	%rd420, %r948;
	shl.b64 	%rd421, %rd420, 32;
	cvt.u64.u32 	%rd422, %r949;
	or.b64  	%rd423, %rd421, %rd422;
	cvt.rn.f64.s64 	%fd51, %rd423;
	mul.f64 	%fd52, %fd51, 0d3BF921FB54442D19;
	cvt.rn.f32.f64 	%f737, %fd52;
	neg.f32 	%f738, %f737;
	setp.lt.s32 	%p234, %r946, 0;
	selp.f32 	%f826, %f738, %f737, %p234;
$L__BB1_232:
	setp.ltu.f32 	%p235, %f179, 0f47CE4780;
	add.s32 	%r951, %r1088, 1;
	mul.rn.f32 	%f740, %f826, %f826;
	and.b32  	%r952, %r1088, 1;
	setp.eq.b32 	%p236, %r952, 1;
	selp.f32 	%f741, %f826, 0f3F800000, %p236;
	fma.rn.f32 	%f742, %f740, %f741, 0f00000000;
	fma.rn.f32 	%f743, %f740, 0f37CBAC00, 0fBAB607ED;
	selp.f32 	%f744, 0fB94D4153, %f743, %p236;
	selp.f32 	%f745, 0f3C0885E4, 0f3D2AAABB, %p236;
	fma.rn.f32 	%f746, %f744, %f740, %f745;
	selp.f32 	%f747, 0fBE2AAAA8, 0fBEFFFFFF, %p236;
	fma.rn.f32 	%f748, %f746, %f740, %f747;
	fma.rn.f32 	%f749, %f748, %f742, %f741;
	and.b32  	%r953, %r951, 2;
	setp.eq.s32 	%p237, %r953, 0;
	mov.f32 	%f750, 0f00000000;
	sub.f32 	%f751, %f750, %f749;
	selp.f32 	%f187, %f749, %f751, %p237;
	@%p235 bra 	$L__BB1_240;
	setp.neu.f32 	%p238, %f179, 0f7F800000;
	@%p238 bra 	$L__BB1_235;
	mov.f32 	%f754, 0f00000000;
	mul.rn.f32 	%f827, %f824, %f754;
	mov.b32 	%r1092, 0;
	bra.uni 	$L__BB1_240;
$L__BB1_235:
	mov.b32 	%r366, %f824;
	shl.b32 	%r955, %r366, 8;
	or.b32  	%r367, %r955, -2147483648;
	mov.b64 	%rd475, 0;
	mov.b32 	%r1089, 0;
$L__BB1_236:
	.pragma "nounroll";
	mul.wide.u32 	%rd425, %r1089, 4;
	add.s64 	%rd427, %rd426, %rd425;
	ld.global.nc.u32 	%r956, [%rd427];
	mad.wide.u32 	%rd428, %r956, %r367, %rd475;
	shr.u64 	%rd475, %rd428, 32;
	add.s64 	%rd429, %rd3, %rd425;
	st.local.u32 	[%rd429], %rd428;
	add.s32 	%r1089, %r1089, 1;
	setp.ne.s32 	%p239, %r1089, 6;
	@%p239 bra 	$L__BB1_236;
	shr.u32 	%r957, %r366, 23;
	st.local.u32 	[%rd3+24], %rd475;
	and.b32  	%r370, %r957, 31;
	and.b32  	%r958, %r957, 224;
	add.s32 	%r959, %r958, -128;
	shr.u32 	%r960, %r959, 5;
	mul.wide.u32 	%rd430, %r960, 4;
	sub.s64 	%rd95, %rd3, %rd430;
	ld.local.u32 	%r1090, [%rd95+24];
	ld.local.u32 	%r1091, [%rd95+20];
	setp.eq.s32 	%p240, %r370, 0;
	@%p240 bra 	$L__BB1_239;
	shf.l.wrap.b32 	%r1090, %r1091, %r1090, %r370;
	ld.local.u32 	%r961, [%rd95+16];
	shf.l.wrap.b32 	%r1091, %r961, %r1091, %r370;
$L__BB1_239:
	shr.u32 	%r962, %r1090, 30;
	shf.l.wrap.b32 	%r963, %r1091, %r1090, 2;
	shl.b32 	%r964, %r1091, 2;
	shr.u32 	%r965, %r963, 31;
	add.s32 	%r966, %r965, %r962;
	neg.s32 	%r967, %r966;
	setp.lt.s32 	%p241, %r366, 0;
	selp.b32 	%r1092, %r967, %r966, %p241;
	xor.b32  	%r968, %r963, %r366;
	shr.s32 	%r969, %r963, 31;
	xor.b32  	%r970, %r969, %r963;
	xor.b32  	%r971, %r969, %r964;
	cvt.u64.u32 	%rd431, %r970;
	shl.b64 	%rd432, %rd431, 32;
	cvt.u64.u32 	%rd433, %r971;
	or.b64  	%rd434, %rd432, %rd433;
	cvt.rn.f64.s64 	%fd53, %rd434;
	mul.f64 	%fd54, %fd53, 0d3BF921FB54442D19;
	cvt.rn.f32.f64 	%f752, %fd54;
	neg.f32 	%f753, %f752;
	setp.lt.s32 	%p242, %r968, 0;
	selp.f32 	%f827, %f753, %f752, %p242;
$L__BB1_240:
	mul.rn.f32 	%f755, %f827, %f827;
	and.b32  	%r973, %r1092, 1;
	setp.eq.b32 	%p244, %r973, 1;
	selp.f32 	%f756, 0f3F800000, %f827, %p244;
	fma.rn.f32 	%f757, %f755, %f756, 0f00000000;
	fma.rn.f32 	%f758, %f755, 0f37CBAC00, 0fBAB607ED;
	selp.f32 	%f759, %f758, 0fB94D4153, %p244;
	selp.f32 	%f760, 0f3D2AAABB, 0f3C0885E4, %p244;
	fma.rn.f32 	%f761, %f759, %f755, %f760;
	selp.f32 	%f762, 0fBEFFFFFF, 0fBE2AAAA8, %p244;
	fma.rn.f32 	%f763, %f761, %f755, %f762;
	fma.rn.f32 	%f764, %f763, %f757, %f756;
	and.b32  	%r974, %r1092, 2;
	setp.eq.s32 	%p245, %r974, 0;
	mov.f32 	%f765, 0f00000000;
	sub.f32 	%f766, %f765, %f764;
	selp.f32 	%f767, %f764, %f766, %p245;
	fma.rn.f32 	%f768, %f29, %f183, %f28;
	add.f32 	%f769, %f30, %f768;
	mul.f32 	%f770, %f31, %f187;
	sub.f32 	%f771, %f769, %f770;
	fma.rn.f32 	%f772, %f32, %f187, %f771;
	mul.f32 	%f773, %f33, %f187;
	sub.f32 	%f774, %f772, %f773;
	fma.rn.f32 	%f775, %f34, %f767, %f774;
	div.rn.f32 	%f776, %f775, %f27;
	add.f32 	%f777, %f35, %f776;
	setp.lt.f32 	%p246, %f828, %f777;
	selp.f32 	%f779, %f777, %f828, %p246;
	selp.f32 	%f828, %f777, %f779, %p251;
	add.f32 	%f824, %f10, %f824;
	add.s32 	%r1080, %r1080, 1;
	setp.ne.s32 	%p247, %r1080, %r380;
	mov.pred 	%p251, 0;
	@%p247 bra 	$L__BB1_11;
$L__BB1_241:
	cvt.s64.s32 	%rd435, %r1;
	neg.f32 	%f780, %f5;
	setp.lt.f32 	%p248, %f828, %f780;
	selp.u16 	%rs3, 1, 0, %p248;
	add.s64 	%rd436, %rd2, %rd435;
	st.global.u8 	[%rd436], %rs3;
	mul.wide.s32 	%rd437, %r1, 4;
	add.s64 	%rd438, %rd1, %rd437;
	st.global.f32 	[%rd438], %f828;
	bra.uni 	$L__BB1_243;
$L__BB1_242:
	add.s64 	%rd440, %rd2, %rd125;
	mov.b16 	%rs4, 1;
	st.global.u8 	[%rd440], %rs4;
	add.s64 	%rd442, %rd1, %rd126;
	mov.b32 	%r975, 0;
	st.global.u32 	[%rd442], %r975;
$L__BB1_243:
	ret;

}


// ===== COMPILED SASS (sm_100) =====

	.target	sm_100

	.elftype	@"ET_EXEC"


//--------------------- .note.nv.tkinfo           --------------------------
	.section	.note.nv.tkinfo,"",@"SHT_NOTE"
	.sectionflags	@"SHF_NOTE_NV_TKINFO"
	.tkinfo
        /*0018*/ 	.word	0x00000002
        /*0030*/ 	.string	""
        /*0030*/ 	.string	"ptxas"
        /*0030*/ 	.string	"Cuda compilation tools, release 13.0, V13.0.88"
        /*0030*/ 	.string	"Build cuda_13.0.r13.0/compiler.36424714_0"
        /*0030*/ 	.string	"-arch sm_100 -m 64 "



//--------------------- .note.nv.cuinfo           --------------------------
	.section	.note.nv.cuinfo,"",@"SHT_NOTE"
	.sectionflags	@"SHF_NOTE_NV_CUINFO"
        /*0018*/ 	.short	0x0002
        /*001a*/ 	.short	0x0064
        /*001c*/ 	.short	0x0082
	.zero		2


//--------------------- .nv.info                  --------------------------
	.section	.nv.info,"",@"SHT_CUDA_INFO"
	.align	4


	//----- nvinfo : EIATTR_REGCOUNT
	.align		4
        /*0000*/ 	.byte	0x04, 0x2f
        /*0002*/ 	.short	(.L_2 - .L_1)
	.align		4
.L_1:
        /*0004*/ 	.word	index@(_Z16certify_u_for_mufPfS_S_S_S_ffffjjPbS_S_S_PaS_S_)
        /*0008*/ 	.word	0x00000028


	//----- nvinfo : EIATTR_FRAME_SIZE
	.align		4
.L_2:
        /*000c*/ 	.byte	0x04, 0x11
        /*000e*/ 	.short	(.L_4 - .L_3)
	.align		4
.L_3:
        /*0010*/ 	.word	index@($__internal_1_$__cuda_sm3x_div_rn_noftz_f32_slowpath)
        /*0014*/ 	.word	0x00000028


	//----- nvinfo : EIATTR_FRAME_SIZE
	.align		4
.L_4:
        /*0018*/ 	.byte	0x04, 0x11
        /*001a*/ 	.short	(.L_6 - .L_5)
	.align		4
.L_5:
        /*001c*/ 	.word	index@(_Z16certify_u_for_mufPfS_S_S_S_ffffjjPbS_S_S_PaS_S_)
        /*0020*/ 	.word	0x00000028


	//----- nvinfo : EIATTR_REGCOUNT
	.align		4
.L_6:
        /*0024*/ 	.byte	0x04, 0x2f
        /*0026*/ 	.short	(.L_8 - .L_7)
	.align		4
.L_7:
        /*0028*/ 	.word	index@(_Z16certify_u_for_nufPfS_S_S_S_ffffjjPbS_S_S_PaS_S_)
        /*002c*/ 	.word	0x00000028


	//----- nvinfo : EIATTR_FRAME_SIZE
	.align		4
.L_8:
        /*0030*/ 	.byte	0x04, 0x11
        /*0032*/ 	.short	(.L_10 - .L_9)
	.align		4
.L_9:
        /*0034*/ 	.word	index@($__internal_0_$__cuda_sm3x_div_rn_noftz_f32_slowpath)
        /*0038*/ 	.word	0x00000028


	//----- nvinfo : EIATTR_FRAME_SIZE
	.align		4
.L_10:
        /*003c*/ 	.byte	0x04, 0x11
        /*003e*/ 	.short	(.L_12 - .L_11)
	.align		4
.L_11:
        /*0040*/ 	.word	index@(_Z16certify_u_for_nufPfS_S_S_S_ffffjjPbS_S_S_PaS_S_)
        /*0044*/ 	.word	0x00000028


	//----- nvinfo : EIATTR_MIN_STACK_SIZE
	.align		4
.L_12:
        /*0048*/ 	.byte	0x04, 0x12
        /*004a*/ 	.short	(.L_14 - .L_13)
	.align		4
.L_13:
        /*004c*/ 	.word	index@(_Z16certify_u_for_nufPfS_S_S_S_ffffjjPbS_S_S_PaS_S_)
        /*0050*/ 	.word	0x00000028


	//----- nvinfo : EIATTR_MIN_STACK_SIZE
	.align		4
.L_14:
        /*0054*/ 	.byte	0x04, 0x12
        /*0056*/ 	.short	(.L_16 - .L_15)
	.align		4
.L_15:
        /*0058*/ 	.word	index@(_Z16certify_u_for_mufPfS_S_S_S_ffffjjPbS_S_S_PaS_S_)
        /*005c*/ 	.word	0x00000028
.L_16:


//--------------------- .nv.compat                --------------------------
	.section	.nv.compat,"",@"SHT_CUDA_COMPAT_INFO"
	.align	4
        /*0000*/ 	.byte	0x02, 0x09, 0x00, 0x00, 0x02, 0x02, 0x01, 0x00, 0x02, 0x05, 0x05, 0x00, 0x03, 0x07, 0x01, 0x01
        /*0010*/ 	.byte	0x02, 0x03, 0x00, 0x00, 0x02, 0x06, 0x01, 0x00, 0x04, 0x0b, 0x08, 0x00, 0x01, 0x00, 0x00, 0x00
        /*0020*/ 	.byte	0x00, 0x00, 0x00, 0x00


//--------------------- .nv.info._Z16certify_u_for_nufPfS_S_S_S_ffffjjPbS_S_S_PaS_S_ --------------------------
	.section	.nv.info._Z16certify_u_for_nufPfS_S_S_S_ffffjjPbS_S_S_PaS_S_,"",@"SHT_CUDA_INFO"
	.sectionflags	@""
	.align	4


	//----- nvinfo : EIATTR_CUDA_API_VERSION
	.align		4
        /*0000*/ 	.byte	0x04, 0x37
        /*0002*/ 	.short	(.L_18 - .L_17)
.L_17:
        /*0004*/ 	.word	0x00000082


	//----- nvinfo : EIATTR_KPARAM_INFO
	.align		4
.L_18:
        /*0008*/ 	.byte	0x04, 0x17
        /*000a*/ 	.short	(.L_20 - .L_19)
.L_19:
        /*000c*/ 	.word	0x00000000
        /*0010*/ 	.short	0x0012
        /*0012*/ 	.short	0x0078
        /*0014*/ 	.byte	0x00, 0xf5, 0x21, 0x00


	//----- nvinfo : EIATTR_KPARAM_INFO
	.align		4
.L_20:
        /*0018*/ 	.byte	0x04, 0x17
        /*001a*/ 	.short	(.L_22 - .L_21)
.L_21:
        /*001c*/ 	.word	0x00000000
        /*0020*/ 	.short	0x0011
        /*0022*/ 	.short	0x0070
        /*0024*/ 	.byte	0x00, 0xf5, 0x21, 0x00


	//----- nvinfo : EIATTR_KPARAM_INFO
	.align		4
.L_22:
        /*0028*/ 	.byte	0x04, 0x17
        /*002a*/ 	.short	(.L_24 - .L_23)
.L_23:
        /*002c*/ 	.word	0x00000000
        /*0030*/ 	.short	0x0010
        /*0032*/ 	.short	0x0068
        /*0034*/ 	.byte	0x00, 0xf5, 0x21, 0x00


	//----- nvinfo : EIATTR_KPARAM_INFO
	.align		4
.L_24:
        /*0038*/ 	.byte	0x04, 0x17
        /*003a*/ 	.short	(.L_26 - .L_25)
.L_25:
        /*003c*/ 	.word	0x00000000
        /*0040*/ 	.short	0x000f
        /*0042*/ 	.short	0x0060
        /*0044*/ 	.byte	0x00, 0xf5, 0x21, 0x00


	//----- nvinfo : EIATTR_KPARAM_INFO
	.align		4
.L_26:
        /*0048*/ 	.byte	0x04, 0x17
        /*004a*/ 	.short	(.L_28 - .L_27)
.L_27:
        /*004c*/ 	.word	0x00000000
        /*0050*/ 	.short	0x000e
        /*0052*/ 	.short	0x0058
        /*0054*/ 	.byte	0x00, 0xf5, 0x21, 0x00


	//----- nvinfo : EIATTR_KPARAM_INFO
	.align		4
.L_28:
        /*0058*/ 	.byte	0x04, 0x17
        /*005a*/ 	.short	(.L_30 - .L_29)
.L_29:
        /*005c*/ 	.word	0x00000000
        /*0060*/ 	.short	0x000d
        /*0062*/ 	.short	0x0050
        /*0064*/ 	.byte	0x00, 0xf5, 0x21, 0x00


	//----- nvinfo : EIATTR_KPARAM_INFO
	.align		4
.L_30:
        /*0068*/ 	.byte	0x04, 0x17
        /*006a*/ 	.short	(.L_32 - .L_31)
.L_31:
        /*006c*/ 	.word	0x00000000
        /*0070*/ 	.short	0x000c
        /*0072*/ 	.short	0x0048
        /*0074*/ 	.byte	0x00, 0xf5, 0x21, 0x00


	//----- nvinfo : EIATTR_KPARAM_INFO
	.align		4
.L_32:
        /*0078*/ 	.byte	0x04, 0x17
        /*007a*/ 	.short	(.L_34 - .L_33)
.L_33:
        /*007c*/ 	.word	0x00000000
        /*0080*/ 	.short	0x000b
        /*0082*/ 	.short	0x0044
        /*0084*/ 	.byte	0x00, 0xf0, 0x11, 0x00


	//----- nvinfo : EIATTR_KPARAM_INFO
	.align		4
.L_34:
        /*0088*/ 	.byte	0x04, 0x17
        /*008a*/ 	.short	(.L_36 - .L_35)
.L_35:
        /*008c*/ 	.word	0x00000000
        /*0090*/ 	.short	0x000a
        /*0092*/ 	.short	0x0040
        /*0094*/ 	.byte	0x00, 0xf0, 0x11, 0x00


	//----- nvinfo : EIATTR_KPARAM_INFO
	.align		4
.L_36:
        /*0098*/ 	.byte	0x04, 0x17
        /*009a*/ 	.short	(.L_38 - .L_37)
.L_37:
        /*009c*/ 	.word	0x00000000
        /*00a0*/ 	.short	0x0009
        /*00a2*/ 	.short	0x003c
        /*00a4*/ 	.byte	0x00, 0xf0, 0x11, 0x00


	//----- nvinfo : EIATTR_KPARAM_INFO
	.align		4
.L_38:
        /*00a8*/ 	.byte	0x04, 0x17
        /*00aa*/ 	.short	(.L_40 - .L_39)
.L_39:
        /*00ac*/ 	.word	0x00000000
        /*00b0*/ 	.short	0x0008
        /*00b2*/ 	.short	0x0038
        /*00b4*/ 	.byte	0x00, 0xf0, 0x11, 0x00


	//----- nvinfo : EIATTR_KPARAM_INFO
	.align		4
.L_40:
        /*00b8*/ 	.byte	0x04, 0x17
        /*00ba*/ 	.short	(.L_42 - .L_41)
.L_41:
        /*00bc*/ 	.word	0x00000000
        /*00c0*/ 	.short	0x0007
        /*00c2*/ 	.short	0x0034
        /*00c4*/ 	.byte	0x00, 0xf0, 0x11, 0x00


	//----- nvinfo : EIATTR_KPARAM_INFO
	.align		4
.L_42:
        /*00c8*/ 	.byte	0x04, 0x17
        /*00ca*/ 	.short	(.L_44 - .L_43)
.L_43:
        /*00cc*/ 	.word	0x00000000
        /*00d0*/ 	.short	0x0006
        /*00d2*/ 	.short	0x0030
        /*00d4*/ 	.byte	0x00, 0xf0, 0x11, 0x00


	//----- nvinfo : EIATTR_KPARAM_INFO
	.align		4
.L_44:
        /*00d8*/ 	.byte	0x04, 0x17
        /*00da*/ 	.short	(.L_46 - .L_45)
.L_45:
        /*00dc*/ 	.word	0x00000000
        /*00e0*/ 	.short	0x0005
        /*00e2*/ 	.short	0x0028
        /*00e4*/ 	.byte	0x00, 0xf5, 0x21, 0x00


	//----- nvinfo : EIATTR_KPARAM_INFO
	.align		4
.L_46:
        /*00e8*/ 	.byte	0x04, 0x17
        /*00ea*/ 	.short	(.L_48 - .L_47)
.L_47:
        /*00ec*/ 	.word	0x00000000
        /*00f0*/ 	.short	0x0004
        /*00f2*/ 	.short	0x0020
        /*00f4*/ 	.byte	0x00, 0xf5, 0x21, 0x00


	//----- nvinfo : EIATTR_KPARAM_INFO
	.align		4
.L_48:
        /*00f8*/ 	.byte	0x04, 0x17
        /*00fa*/ 	.short	(.L_50 - .L_49)
.L_49:
        /*00fc*/ 	.word	0x00000000
        /*0100*/ 	.short	0x0003
        /*0102*/ 	.short	0x0018
        /*0104*/ 	.byte	0x00, 0xf5, 0x21, 0x00


	//----- nvinfo : EIATTR_KPARAM_INFO
	.align		4
.L_50:
        /*0108*/ 	.byte	0x04, 0x17
        /*010a*/ 	.short	(.L_52 - .L_51)
.L_51:
        /*010c*/ 	.word	0x00000000
        /*0110*/ 	.short	0x0002
        /*0112*/ 	.short	0x0010
        /*0114*/ 	.byte	0x00, 0xf5, 0x21, 0x00


	//----- nvinfo : EIATTR_KPARAM_INFO
	.align		4
.L_52:
        /*0118*/ 	.byte	0x04, 0x17
        /*011a*/ 	.short	(.L_54 - .L_53)
.L_53:
        /*011c*/ 	.word	0x00000000
        /*0120*/ 	.short	0x0001
        /*0122*/ 	.short	0x0008
        /*0124*/ 	.byte	0x00, 0xf5, 0x21, 0x00


	//----- nvinfo : EIATTR_KPARAM_INFO
	.align		4
.L_54:
        /*0128*/ 	.byte	0x04, 0x17
        /*012a*/ 	.short	(.L_56 - .L_55)
.L_55:
        /*012c*/ 	.word	0x00000000
        /*0130*/ 	.short	0x0000
        /*0132*/ 	.short	0x0000
        /*0134*/ 	.byte	0x00, 0xf0, 0x11, 0x00


	//----- nvinfo : EIATTR_SPARSE_MMA_MASK
	.align		4
.L_56:
        /*0138*/ 	.byte	0x03, 0x50
        /*013a*/ 	.short	0x0000


	//----- nvinfo : EIATTR_MAXREG_COUNT
	.align		4
        /*013c*/ 	.byte	0x03, 0x1b
        /*013e*/ 	.short	0x00ff


	//----- nvinfo : EIATTR_MERCURY_ISA_VERSION
	.align		4
        /*0140*/ 	.byte	0x03, 0x5f
        /*0142*/ 	.short	0x0101


	//----- nvinfo : EIATTR_VRC_CTA_INIT_COUNT
	.align		4
        /*0144*/ 	.byte	0x02, 0x4a
	.zero		1
	.zero		1


	//----- nvinfo : EIATTR_EXIT_INSTR_OFFSETS
	.align		4
        /*0148*/ 	.byte	0x04, 0x1c
        /*014a*/ 	.short	(.L_58 - .L_57)


	//   ....[0]....
.L_57:
        /*014c*/ 	.word	0x000000d0


	//   ....[1]....
        /*0150*/ 	.word	0x00009d00


	//   ....[2]....
        /*0154*/ 	.word	0x00009da0


	//----- nvinfo : EIATTR_CRS_STACK_SIZE
	.align		4
.L_58:
        /*0158*/ 	.byte	0x04, 0x1e
        /*015a*/ 	.short	(.L_60 - .L_59)
.L_59:
        /*015c*/ 	.word	0x00000000


	//----- nvinfo : EIATTR_CBANK_PARAM_SIZE
	.align		4
.L_60:
        /*0160*/ 	.byte	0x03, 0x19
        /*0162*/ 	.short	0x0080


	//----- nvinfo : EIATTR_PARAM_CBANK
	.align		4
        /*0164*/ 	.byte	0x04, 0x0a
        /*0166*/ 	.short	(.L_62 - .L_61)
	.align		4
.L_61:
        /*0168*/ 	.word	index@(.nv.constant0._Z16certify_u_for_nufPfS_S_S_S_ffffjjPbS_S_S_PaS_S_)
        /*016c*/ 	.short	0x0380
        /*016e*/ 	.short	0x0080


	//----- nvinfo : EIATTR_SW_WAR
	.align		4
.L_62:
        /*0170*/ 	.byte	0x04, 0x36
        /*0172*/ 	.short	(.L_64 - .L_63)
.L_63:
        /*0174*/ 	.word	0x00000008
.L_64:


//--------------------- .nv.info._Z16certify_u_for_mufPfS_S_S_S_ffffjjPbS_S_S_PaS_S_ --------------------------
	.section	.nv.info._Z16certify_u_for_mufPfS_S_S_S_ffffjjPbS_S_S_PaS_S_,"",@"SHT_CUDA_INFO"
	.sectionflags	@""
	.align	4


	//----- nvinfo : EIATTR_CUDA_API_VERSION
	.align		4
        /*0000*/ 	.byte	0x04, 0x37
        /*0002*/ 	.short	(.L_66 - .L_65)
.L_65:
        /*0004*/ 	.word	0x00000082


	//----- nvinfo : EIATTR_KPARAM_INFO
	.align		4
.L_66:
        /*0008*/ 	.byte	0x04, 0x17
        /*000a*/ 	.short	(.L_68 - .L_67)
.L_67:
        /*000c*/ 	.word	0x00000000
        /*0010*/ 	.short	0x0012
        /*0012*/ 	.short	0x0078
        /*0014*/ 	.byte	0x00, 0xf5, 0x21, 0x00


	//----- nvinfo : EIATTR_KPARAM_INFO
	.align		4
.L_68:
        /*0018*/ 	.byte	0x04, 0x17
        /*001a*/ 	.short	(.L_70 - .L_69)
.L_69:
        /*001c*/ 	.word	0x00000000
        /*0020*/ 	.short	0x0011
        /*0022*/ 	.short	0x0070
        /*0024*/ 	.byte	0x00, 0xf5, 0x21, 0x00


	//----- nvinfo : EIATTR_KPARAM_INFO
	.align		4
.L_70:
        /*0028*/ 	.byte	0x04, 0x17
        /*002a*/ 	.short	(.L_72 - .L_71)
.L_71:
        /*002c*/ 	.word	0x00000000
        /*0030*/ 	.short	0x0010
        /*0032*/ 	.short	0x0068
        /*0034*/ 	.byte	0x00, 0xf5, 0x21, 0x00


	//----- nvinfo : EIATTR_KPARAM_INFO
	.align		4
.L_72:
        /*0038*/ 	.byte	0x04, 0x17
        /*003a*/ 	.short	(.L_74 - .L_73)
.L_73:
        /*003c*/ 	.word	0x00000000
        /*0040*/ 	.short	0x000f
        /*0042*/ 	.short	0x0060
        /*0044*/ 	.byte	0x00, 0xf5, 0x21, 0x00


	//----- nvinfo : EIATTR_KPARAM_INFO
	.align		4
.L_74:
        /*0048*/ 	.byte	0x04, 0x17
        /*004a*/ 	.short	(.L_76 - .L_75)
.L_75:
        /*004c*/ 	.word	0x00000000
        /*0050*/ 	.short	0x000e
        /*0052*/ 	.short	0x0058
        /*0054*/ 	.byte	0x00, 0xf5, 0x21, 0x00


	//----- nvinfo : EIATTR_KPARAM_INFO
	.align		4
.L_76:
        /*0058*/ 	.byte	0x04, 0x17
        /*005a*/ 	.short	(.L_78 - .L_77)
.L_77:
        /*005c*/ 	.word	0x00000000
        /*0060*/ 	.short	0x000d
        /*0062*/ 	.short	0x0050
        /*0064*/ 	.byte	0x00, 0xf5, 0x21, 0x00


	//----- nvinfo : EIATTR_KPARAM_INFO
	.align		4
.L_78:
        /*0068*/ 	.byte	0x04, 0x17
        /*006a*/ 	.short	(.L_80 - .L_79)
.L_79:
        /*006c*/ 	.word	0x00000000
        /*0070*/ 	.short	0x000c
        /*0072*/ 	.short	0x0048
        /*0074*/ 	.byte	0x00, 0xf5, 0x21, 0x00


	//----- nvinfo : EIATTR_KPARAM_INFO
	.align		4
.L_80:
        /*0078*/ 	.byte	0x04, 0x17
        /*007a*/ 	.short	(.L_82 - .L_81)
.L_81:
        /*007c*/ 	.word	0x00000000
        /*0080*/ 	.short	0x000b
        /*0082*/ 	.short	0x0044
        /*0084*/ 	.byte	0x00, 0xf0, 0x11, 0x00


	//----- nvinfo : EIATTR_KPARAM_INFO
	.align		4
.L_82:
        /*0088*/ 	.byte	0x04, 0x17
        /*008a*/ 	.short	(.L_84 - .L_83)
.L_83:
        /*008c*/ 	.word	0x00000000
        /*0090*/ 	.short	0x000a
        /*0092*/ 	.short	0x0040
        /*0094*/ 	.byte	0x00, 0xf0, 0x11, 0x00


	//----- nvinfo : EIATTR_KPARAM_INFO
	.align		4
.L_84:
        /*0098*/ 	.byte	0x04, 0x17
        /*009a*/ 	.short	(.L_86 - .L_85)
.L_85:
        /*009c*/ 	.word	0x00000000
        /*00a0*/ 	.short	0x0009
        /*00a2*/ 	.short	0x003c
        /*00a4*/ 	.byte	0x00, 0xf0, 0x11, 0x00


	//----- nvinfo : EIATTR_KPARAM_INFO
	.align		4
.L_86:
        /*00a8*/ 	.byte	0x04, 0x17
        /*00aa*/ 	.short	(.L_88 - .L_87)
.L_87:
        /*00ac*/ 	.word	0x00000000
        /*00b0*/ 	.short	0x0008
        /*00b2*/ 	.short	0x0038
        /*00b4*/ 	.byte	0x00, 0xf0, 0x11, 0x00


	//----- nvinfo : EIATTR_KPARAM_INFO
	.align		4
.L_88:
        /*00b8*/ 	.byte	0x04, 0x17
        /*00ba*/ 	.short	(.L_90 - .L_89)
.L_89:
        /*00bc*/ 	.word	0x00000000
        /*00c0*/ 	.short	0x0007
        /*00c2*/ 	.short	0x0034
        /*00c4*/ 	.byte	0x00, 0xf0, 0x11, 0x00


	//----- nvinfo : EIATTR_KPARAM_INFO
	.align		4
.L_90:
        /*00c8*/ 	.byte	0x04, 0x17
        /*00ca*/ 	.short	(.L_92 - .L_91)
.L_91:
        /*00cc*/ 	.word	0x00000000
        /*00d0*/ 	.short	0x0006
        /*00d2*/ 	.short	0x0030
        /*00d4*/ 	.byte	0x00, 0xf0, 0x11, 0x00


	//----- nvinfo : EIATTR_KPARAM_INFO
	.align		4
.L_92:
        /*00d8*/ 	.byte	0x04, 0x17
        /*00da*/ 	.short	(.L_94 - .L_93)
.L_93:
        /*00dc*/ 	.word	0x00000000
        /*00e0*/ 	.short	0x0005
        /*00e2*/ 	.short	0x0028
        /*00e4*/ 	.byte	0x00, 0xf5, 0x21, 0x00


	//----- nvinfo : EIATTR_KPARAM_INFO
	.align		4
.L_94:
        /*00e8*/ 	.byte	0x04, 0x17
        /*00ea*/ 	.short	(.L_96 - .L_95)
.L_95:
        /*00ec*/ 	.word	0x00000000
        /*00f0*/ 	.short	0x0004
        /*00f2*/ 	.short	0x0020
        /*00f4*/ 	.byte	0x00, 0xf5, 0x21, 0x00


	//----- nvinfo : EIATTR_KPARAM_INFO
	.align		4
.L_96:
        /*00f8*/ 	.byte	0x04, 0x17
        /*00fa*/ 	.short	(.L_98 - .L_97)
.L_97:
        /*00fc*/ 	.word	0x00000000
        /*0100*/ 	.short	0x0003
        /*0102*/ 	.short	0x0018
        /*0104*/ 	.byte	0x00, 0xf5, 0x21, 0x00


	//----- nvinfo : EIATTR_KPARAM_INFO
	.align		4
.L_98:
        /*0108*/ 	.byte	0x04, 0x17
        /*010a*/ 	.short	(.L_100 - .L_99)
.L_99:
        /*010c*/ 	.word	0x00000000
        /*0110*/ 	.short	0x0002
        /*0112*/ 	.short	0x0010
        /*0114*/ 	.byte	0x00, 0xf5, 0x21, 0x00


	//----- nvinfo : EIATTR_KPARAM_INFO
	.align		4
.L_100:
        /*0118*/ 	.byte	0x04, 0x17
        /*011a*/ 	.short	(.L_102 - .L_101)
.L_101:
        /*011c*/ 	.word	0x00000000
        /*0120*/ 	.short	0x0001
        /*0122*/ 	.short	0x0008
        /*0124*/ 	.byte	0x00, 0xf5, 0x21, 0x00


	//----- nvinfo : EIATTR_KPARAM_INFO
	.align		4
.L_102:
        /*0128*/ 	.byte	0x04, 0x17
        /*012a*/ 	.short	(.L_104 - .L_103)
.L_103:
        /*012c*/ 	.word	0x00000000
        /*0130*/ 	.short	0x0000
        /*0132*/ 	.short	0x0000
        /*0134*/ 	.byte	0x00, 0xf0, 0x11, 0x00


	//----- nvinfo : EIATTR_SPARSE_MMA_MASK
	.align		4
.L_104:
        /*0138*/ 	.byte	0x03, 0x50
        /*013a*/ 	.short	0x0000


	//----- nvinfo : EIATTR_MAXREG_COUNT
	.align		4
        /*013c*/ 	.byte	0x03, 0x1b
        /*013e*/ 	.short	0x00ff


	//----- nvinfo : EIATTR_MERCURY_ISA_VERSION
	.align		4
        /*0140*/ 	.byte	0x03, 0x5f
        /*0142*/ 	.short	0x0101


	//----- nvinfo : EIATTR_VRC_CTA_INIT_COUNT
	.align		4
        /*0144*/ 	.byte	0x02, 0x4a
	.zero		1
	.zero		1


	//----- nvinfo : EIATTR_EXIT_INSTR_OFFSETS
	.align		4
        /*0148*/ 	.byte	0x04, 0x1c
        /*014a*/ 	.short	(.L_106 - .L_105)


	//   ....[0]....
.L_105:
        /*014c*/ 	.word	0x000000d0


	//   ....[1]....
        /*0150*/ 	.word	0x00009d40


	//   ....[2]....
        /*0154*/ 	.word	0x00013670


	//   ....[3]....
        /*0158*/ 	.word	0x00013710


	//----- nvinfo : EIATTR_CRS_STACK_SIZE
	.align		4
.L_106:
        /*015c*/ 	.byte	0x04, 0x1e
        /*015e*/ 	.short	(.L_108 - .L_107)
.L_107:
        /*0160*/ 	.word	0x00000000


	//----- nvinfo : EIATTR_CBANK_PARAM_SIZE
	.align		4
.L_108:
        /*0164*/ 	.byte	0x03, 0x19
        /*0166*/ 	.short	0x0080


	//----- nvinfo : EIATTR_PARAM_CBANK
	.align		4
        /*0168*/ 	.byte	0x04, 0x0a
        /*016a*/ 	.short	(.L_110 - .L_109)
	.align		4
.L_109:
        /*016c*/ 	.word	index@(.nv.constant0._Z16certify_u_for_mufPfS_S_S_S_ffffjjPbS_S_S_PaS_S_)
        /*0170*/ 	.short	0x0380
        /*0172*/ 	.short	0x0080


	//----- nvinfo : EIATTR_SW_WAR
	.align		4
.L_110:
        /*0174*/ 	.byte	0x04, 0x36
        /*0176*/ 	.short	(.L_112 - .L_111)
.L_111:
        /*0178*/ 	.word	0x00000008
.L_112:


//--------------------- .nv.callgraph             --------------------------
	.section	.nv.callgraph,"",@"SHT_CUDA_CALLGRAPH"
	.align	4
	.sectionentsize	8
	.align		4
        /*0000*/ 	.word	0x00000000
	.align		4
        /*0004*/ 	.word	0xffffffff
	.align		4
        /*0008*/ 	.word	0x00000000
	.align		4
        /*000c*/ 	.word	0xfffffffe
	.align		4
        /*0010*/ 	.word	0x00000000
	.align		4
        /*0014*/ 	.word	0xfffffffd
	.align		4
        /*0018*/ 	.word	0x00000000
	.align		4
        /*001c*/ 	.word	0xfffffffc


//--------------------- .nv.constant4             --------------------------
	.section	.nv.constant4,"a",@progbits
	.align	8
	.align		8
.nv.constant4:
        /*0000*/ 	.dword	__cudart_i2opi_f


//--------------------- .text._Z16certify_u_for_nufPfS_S_S_S_ffffjjPbS_S_S_PaS_S_ --------------------------
	.section	.text._Z16certify_u_for_nufPfS_S_S_S_ffffjjPbS_S_S_PaS_S_,"ax",@progbits
	.align	128
        .global         _Z16certify_u_for_nufPfS_S_S_S_ffffjjPbS_S_S_PaS_S_
        .type           _Z16certify_u_for_nufPfS_S_S_S_ffffjjPbS_S_S_PaS_S_,@function
        .size           _Z16certify_u_for_nufPfS_S_S_S_ffffjjPbS_S_S_PaS_S_,(.L_x_463 - _Z16certify_u_for_nufPfS_S_S_S_ffffjjPbS_S_S_PaS_S_)
        .other          _Z16certify_u_for_nufPfS_S_S_S_ffffjjPbS_S_S_PaS_S_,@"STO_CUDA_ENTRY STV_DEFAULT"
_Z16certify_u_for_nufPfS_S_S_S_ffffjjPbS_S_S_PaS_S_:
.text._Z16certify_u_for_nufPfS_S_S_S_ffffjjPbS_S_S_PaS_S_:
[----:B------:R-:W0:Y:S01]  /*0000*/  LDC R1, c[0x0][0x37c] ;  /* 0x0000df00ff017b82 */ /* 0x000e220000000800 */
[----:B------:R-:W1:Y:S07]  /*0010*/  S2R R3, SR_TID.Y ;  /* 0x0000000000037919 */ /* 0x000e6e0000002200 */
[----:B------:R-:W-:Y:S01]  /*0020*/  S2UR UR4, SR_CTAID.X ;  /* 0x00000000000479c3 */ /* 0x000fe20000002500 */
[----:B------:R-:W2:Y:S01]  /*0030*/  LDCU UR6, c[0x0][0x370] ;  /* 0x00006e00ff0677ac */ /* 0x000ea20008000800 */
[----:B0-----:R-:W-:Y:S01]  /*0040*/  VIADD R1, R1, 0xffffffd8 ;  /* 0xffffffd801017836 */ /* 0x001fe20000000000 */
[----:B------:R-:W0:Y:S01]  /*0050*/  S2R R5, SR_TID.X ;  /* 0x0000000000057919 */ /* 0x000e220000002100 */
[----:B------:R-:W0:Y:S04]  /*0060*/  LDCU UR7, c[0x0][0x360] ;  /* 0x00006c00ff0777ac */ /* 0x000e280008000800 */
[----:B------:R-:W2:Y:S08]  /*0070*/  S2UR UR5, SR_CTAID.Y ;  /* 0x00000000000579c3 */ /* 0x000eb00000002600 */
[----:B------:R-:W1:Y:S01]  /*0080*/  LDC R24, c[0x0][0x364] ;  /* 0x0000d900ff187b82 */ /* 0x000e620000000800 */
[----:B--2---:R-:W-:-:S06]  /*0090*/  UIMAD UR4, UR5, UR6, UR4 ;  /* 0x00000006050472a4 */ /* 0x004fcc000f8e0204 */
[----:B-1----:R-:W-:-:S04]  /*00a0*/  IMAD R24, R24, UR4, R3 ;  /* 0x0000000418187c24 */ /* 0x002fc8000f8e0203 */
[----:B0-----:R-:W-:-:S05]  /*00b0*/  IMAD R24, R24, UR7, R5 ;  /* 0x0000000718187c24 */ /* 0x001fca000f8e0205 */
[----:B------:R-:W-:-:S13]  /*00c0*/  ISETP.GT.AND P0, PT, R24, 0xa8bff, PT ;  /* 0x000a8bff1800780c */ /* 0x000fda0003f04270 */
[----:B------:R-:W-:Y:S05]  /*00d0*/  @P0 EXIT ;  /* 0x000000000000094d */ /* 0x000fea0003800000 */
[----:B------:R-:W0:Y:S01]  /*00e0*/  LDC.64 R6, c[0x0][0x3a0] ;  /* 0x0000e800ff067b82 */ /* 0x000e220000000a00 */
[----:B------:R-:W1:Y:S01]  /*00f0*/  LDCU.64 UR6, c[0x0][0x358] ;  /* 0x00006b00ff0677ac */ /* 0x000e620008000a00 */
[----:B------:R-:W2:Y:S06]  /*0100*/  LDCU.64 UR4, c[0x0][0x3e8] ;  /* 0x00007d00ff0477ac */ /* 0x000eac0008000a00 */
[----:B------:R-:W3:Y:S08]  /*0110*/  LDC.64 R12, c[0x0][0x398] ;  /* 0x0000e600ff0c7b82 */ /* 0x000ef00000000a00 */
[----:B------:R-:W4:Y:S01]  /*0120*/  LDC.64 R4, c[0x0][0x388] ;  /* 0x0000e200ff047b82 */ /* 0x000f220000000a00 */
[----:B0-----:R-:W-:-:S07]  /*0130*/  IMAD.WIDE R6, R24, 0x4, R6 ;  /* 0x0000000418067825 */ /* 0x001fce00078e0206 */
[----:B------:R-:W0:Y:S01]  /*0140*/  LDC.64 R10, c[0x0][0x390] ;  /* 0x0000e400ff0a7b82 */ /* 0x000e220000000a00 */
[----:B-1----:R-:W2:Y:S01]  /*0150*/  LDG.E R6, desc[UR6][R6.64] ;  /* 0x0000000606067981 */ /* 0x002ea2000c1e1900 */
[----:B---3--:R-:W-:-:S06]  /*0160*/  IMAD.WIDE R12, R24, 0x4, R12 ;  /* 0x00000004180c7825 */ /* 0x008fcc00078e020c */
[----:B------:R-:W1:Y:S01]  /*0170*/  LDC.64 R14, c[0x0][0x3a8] ;  /* 0x0000ea00ff0e7b82 */ /* 0x000e620000000a00 */
[----:B------:R3:W3:Y:S01]  /*0180*/  LDG.E R23, desc[UR6][R12.64] ;  /* 0x000000060c177981 */ /* 0x0006e2000c1e1900 */
[----:B----4-:R-:W-:-:S06]  /*0190*/  IMAD.WIDE R4, R24, 0x4, R4 ;  /* 0x0000000418047825 */ /* 0x010fcc00078e0204 */
[----:B------:R-:W4:Y:S01]  /*01a0*/  LDC.64 R16, c[0x0][0x3f0] ;  /* 0x0000fc00ff107b82 */ /* 0x000f220000000a00 */
[----:B------:R3:W3:Y:S07]  /*01b0*/  LDG.E R9, desc[UR6][R4.64] ;  /* 0x0000000604097981 */ /* 0x0006ee000c1e1900 */
[----:B------:R-:W2:Y:S01]  /*01c0*/  LDC.64 R18, c[0x0][0x3f8] ;  /* 0x0000fe00ff127b82 */ /* 0x000ea20000000a00 */
[----:B0-----:R-:W-:-:S05]  /*01d0*/  IMAD.WIDE R10, R24, 0x4, R10 ;  /* 0x00000004180a7825 */ /* 0x001fca00078e020a */
[----:B------:R-:W5:Y:S01]  /*01e0*/  LDG.E R7, desc[UR6][R10.64] ;  /* 0x000000060a077981 */ /* 0x000f62000c1e1900 */
[----:B-1----:R-:W-:-:S05]  /*01f0*/  IMAD.WIDE R14, R24, 0x4, R14 ;  /* 0x00000004180e7825 */ /* 0x002fca00078e020e */
[----:B------:R-:W5:Y:S01]  /*0200*/  LDG.E R22, desc[UR6][R14.64] ;  /* 0x000000060e167981 */ /* 0x000f62000c1e1900 */
[----:B----4-:R-:W-:-:S05]  /*0210*/  IMAD.WIDE R16, R24, 0x4, R16 ;  /* 0x0000000418107825 */ /* 0x010fca00078e0210 */
[----:B------:R-:W5:Y:S01]  /*0220*/  LDG.E R21, desc[UR6][R16.64] ;  /* 0x0000000610157981 */ /* 0x000f62000c1e1900 */
[----:B--2---:R-:W-:-:S05]  /*0230*/  IMAD.WIDE R18, R24, 0x4, R18 ;  /* 0x0000000418127825 */ /* 0x004fca00078e0212 */
[----:B------:R-:W5:Y:S01]  /*0240*/  LDG.E R5, desc[UR6][R18.64] ;  /* 0x0000000612057981 */ /* 0x000f62000c1e1900 */
[----:B------:R-:W-:Y:S02]  /*0250*/  IADD3 R2, P0, PT, R24, UR4, RZ ;  /* 0x0000000418027c10 */ /* 0x000fe4000ff1e0ff */
[----:B------:R-:W-:-:S04]  /*0260*/  SHF.R.S32.HI R0, RZ, 0x1f, R24 ;  /* 0x0000001fff007819 */ /* 0x000fc80000011418 */
[----:B------:R-:W-:Y:S01]  /*0270*/  IADD3.X R3, PT, PT, R0, UR5, RZ, P0, !PT ;  /* 0x0000000500037c10 */ /* 0x000fe200087fe4ff */
[----:B------:R-:W-:Y:S05]  /*0280*/  BSSY.RECONVERGENT B0, `(.L_x_0) ;  /* 0x000000f000007945 */ /* 0x000fea0003800200 */
[----:B------:R0:W5:Y:S01]  /*0290*/  LDG.E.U8 R3, desc[UR6][R2.64] ;  /* 0x0000000602037981 */ /* 0x000162000c1e1100 */
[----:B---3--:R-:W1:Y:S01]  /*02a0*/  MUFU.RCP R13, R6 ;  /* 0x00000006000d7308 */ /* 0x008e620000001000 */
[----:B------:R-:W-:-:S04]  /*02b0*/  FMUL R4, R23, 5.2899999618530273438 ;  /* 0x40a947ae17047820 */ /* 0x000fc80000400000 */
[----:B------:R-:W-:Y:S01]  /*02c0*/  FMUL R35, R9, R4 ;  /* 0x0000000409237220 */ /* 0x000fe20000400000 */
[----:B-1----:R-:W-:-:S03]  /*02d0*/  FFMA R8, -R6, R13, 1 ;  /* 0x3f80000006087423 */ /* 0x002fc6000000010d */
[----:B------:R-:W1:Y:S01]  /*02e0*/  FCHK P0, R35, R6 ;  /* 0x0000000623007302 */ /* 0x000e620000000000 */
[----:B------:R-:W-:-:S04]  /*02f0*/  FFMA R8, R13, R8, R13 ;  /* 0x000000080d087223 */ /* 0x000fc8000000000d */
[----:B------:R-:W-:-:S04]  /*0300*/  FFMA R13, R35, R8, RZ ;  /* 0x00000008230d7223 */ /* 0x000fc800000000ff */
[----:B0-----:R-:W-:-:S04]  /*0310*/  FFMA R2, -R6, R13, R35 ;  /* 0x0000000d06027223 */ /* 0x001fc80000000123 */
[----:B------:R-:W-:Y:S01]  /*0320*/  FFMA R2, R8, R2, R13 ;  /* 0x0000000208027223 */ /* 0x000fe2000000000d */
[----:B-1----:R-:W-:Y:S06]  /*0330*/  @!P0 BRA `(.L_x_1) ;  /* 0x00000000000c8947 */ /* 0x002fec0003800000 */
[----:B------:R-:W-:Y:S01]  /*0340*/  IMAD.MOV.U32 R30, RZ, RZ, R6 ;  /* 0x000000ffff1e7224 */ /* 0x000fe200078e0006 */
[----:B------:R-:W-:-:S07]  /*0350*/  MOV R26, 0x370 ;  /* 0x00000370001a7802 */ /* 0x000fce0000000f00 */
[----:B-----5:R-:W-:Y:S05]  /*0360*/  CALL.REL.NOINC `($__internal_0_$__cuda_sm3x_div_rn_noftz_f32_slowpath) ;  /* 0x0000009800907944 */ /* 0x020fea0003c00000 */
.L_x_1:
[----:B------:R-:W-:Y:S05]  /*0370*/  BSYNC.RECONVERGENT B0 ;  /* 0x0000000000007941 */ /* 0x000fea0003800200 */
.L_x_0:
[----:B------:R-:W0:Y:S01]  /*0380*/  LDC.64 R10, c[0x0][0x3d0] ;  /* 0x0000f400ff0a7b82 */ /* 0x000e220000000a00 */
[----:B-----5:R-:W-:-:S07]  /*0390*/  FSETP.GE.AND P0, PT, R7, R2, PT ;  /* 0x000000020700720b */ /* 0x020fce0003f06000 */
[----:B------:R-:W1:Y:S01]  /*03a0*/  LDC.64 R12, c[0x0][0x3d8] ;  /* 0x0000f600ff0c7b82 */ /* 0x000e620000000a00 */
[----:B0-----:R-:W-:-:S05]  /*03b0*/  IMAD.WIDE R10, R24, 0x4, R10 ;  /* 0x00000004180a7825 */ /* 0x001fca00078e020a */
[----:B------:R0:W-:Y:S01]  /*03c0*/  STG.E desc[UR6][R10.64], R2 ;  /* 0x000000020a007986 */ /* 0x0001e2000c101906 */
[----:B-1----:R-:W-:-:S05]  /*03d0*/  IMAD.WIDE R12, R24, 0x4, R12 ;  /* 0x00000004180c7825 */ /* 0x002fca00078e020c */
[----:B------:R0:W-:Y:S01]  /*03e0*/  STG.E desc[UR6][R12.64], R7 ;  /* 0x000000070c007986 */ /* 0x0001e2000c101906 */
[----:B------:R-:W-:Y:S05]  /*03f0*/  @!P0 BRA `(.L_x_2) ;  /* 0x0000009800448947 */ /* 0x000fea0003800000 */
[----:B------:R-:W1:Y:S01]  /*0400*/  LDC R30, c[0x0][0x380] ;  /* 0x0000e000ff1e7b82 */ /* 0x000e620000000800 */
[----:B------:R-:W-:Y:S01]  /*0410*/  FMUL R4, R23, R23 ;  /* 0x0000001717047220 */ /* 0x000fe20000400000 */
[----:B------:R-:W-:Y:S01]  /*0420*/  BSSY.RECONVERGENT B0, `(.L_x_3) ;  /* 0x000000d000007945 */ /* 0x000fe20003800200 */
[----:B-1----:R-:W-:-:S04]  /*0430*/  FMUL R30, R30, R30 ;  /* 0x0000001e1e1e7220 */ /* 0x002fc80000400000 */
[----:B0-----:R-:W0:Y:S08]  /*0440*/  MUFU.RCP R11, R30 ;  /* 0x0000001e000b7308 */ /* 0x001e300000001000 */
[----:B------:R-:W1:Y:S01]  /*0450*/  FCHK P0, R4, R30 ;  /* 0x0000001e04007302 */ /* 0x000e620000000000 */
[----:B0-----:R-:W-:-:S04]  /*0460*/  FFMA R0, -R30, R11, 1 ;  /* 0x3f8000001e007423 */ /* 0x001fc8000000010b */
[----:B------:R-:W-:-:S04]  /*0470*/  FFMA R11, R11, R0, R11 ;  /* 0x000000000b0b7223 */ /* 0x000fc8000000000b */
[----:B------:R-:W-:-:S04]  /*0480*/  FFMA R0, R4, R11, RZ ;  /* 0x0000000b04007223 */ /* 0x000fc800000000ff */
[----:B------:R-:W-:-:S04]  /*0490*/  FFMA R2, -R30, R0, R4 ;  /* 0x000000001e027223 */ /* 0x000fc80000000104 */
[----:B------:R-:W-:Y:S01]  /*04a0*/  FFMA R2, R11, R2, R0 ;  /* 0x000000020b027223 */ /* 0x000fe20000000000 */
[----:B-1----:R-:W-:Y:S06]  /*04b0*/  @!P0 BRA `(.L_x_4) ;  /* 0x00000000000c8947 */ /* 0x002fec0003800000 */
[----:B------:R-:W-:Y:S01]  /*04c0*/  IMAD.MOV.U32 R35, RZ, RZ, R4 ;  /* 0x000000ffff237224 */ /* 0x000fe200078e0004 */
[----:B------:R-:W-:-:S07]  /*04d0*/  MOV R26, 0x4f0 ;  /* 0x000004f0001a7802 */ /* 0x000fce0000000f00 */
[----:B------:R-:W-:Y:S05]  /*04e0*/  CALL.REL.NOINC `($__internal_0_$__cuda_sm3x_div_rn_noftz_f32_slowpath) ;  /* 0x0000009800307944 */ /* 0x000fea0003c00000 */
.L_x_4:
[----:B------:R-:W-:Y:S05]  /*04f0*/  BSYNC.RECONVERGENT B0 ;  /* 0x0000000000007941 */ /* 0x000fea0003800200 */
.L_x_3:
[----:B------:R-:W0:Y:S01]  /*0500*/  LDCU UR4, c[0x0][0x3c0] ;  /* 0x00007800ff0477ac */ /* 0x000e220008000800 */
[----:B------:R-:W-:Y:S01]  /*0510*/  FADD R14, R2, 1 ;  /* 0x3f800000020e7421 */ /* 0x000fe20000000000 */
[----:B------:R-:W-:Y:S02]  /*0520*/  IMAD.MOV.U32 R12, RZ, RZ, -0x3ee00000 ;  /* 0xc1200000ff0c7424 */ /* 0x000fe400078e00ff */
[----:B------:R-:W-:Y:S02]  /*0530*/  IMAD.MOV.U32 R13, RZ, RZ, 0x40c00000 ;  /* 0x40c00000ff0d7424 */ /* 0x000fe400078e00ff */
[----:B------:R-:W-:-:S03]  /*0540*/  FSETP.GEU.AND P1, PT, |R14|, 1.175494350822287508e-38, PT ;  /* 0x008000000e00780b */ /* 0x000fc60003f2e200 */
[----:B------:R1:W-:Y:S01]  /*0550*/  STL.64 [R1+0x20], R12 ;  /* 0x0000200c01007387 */ /* 0x0003e20000100a00 */
[----:B0-----:R-:W-:Y:S01]  /*0560*/  I2FP.F32.U32 R30, UR4 ;  /* 0x00000004001e7c45 */ /* 0x001fe20008201000 */
[----:B------:R-:W-:-:S08]  /*0570*/  UMOV UR4, 0x40c90fdb ;  /* 0x40c90fdb00047882 */ /* 0x000fd00000000000 */
[----:B------:R-:W-:Y:S01]  /*0580*/  @!P1 FMUL R14, R14, 16777216 ;  /* 0x4b8000000e0e9820 */ /* 0x000fe20000400000 */
[----:B------:R-:W-:Y:S01]  /*0590*/  IMAD.U32 R10, RZ, RZ, UR4 ;  /* 0x00000004ff0a7e24 */ /* 0x000fe2000f8e00ff */
[----:B------:R-:W0:Y:S08]  /*05a0*/  MUFU.RCP R11, R30 ;  /* 0x0000001e000b7308 */ /* 0x000e300000001000 */
[----:B------:R-:W2:Y:S08]  /*05b0*/  MUFU.RSQ R8, R14 ;  /* 0x0000000e00087308 */ /* 0x000eb00000001400 */
[----:B------:R-:W3:Y:S01]  /*05c0*/  FCHK P0, R10, R30 ;  /* 0x0000001e0a007302 */ /* 0x000ee20000000000 */
[----:B0-----:R-:W-:-:S04]  /*05d0*/  FFMA R0, -R30, R11, 1 ;  /* 0x3f8000001e007423 */ /* 0x001fc8000000010b */
[----:B------:R-:W-:-:S04]  /*05e0*/  FFMA R0, R11, R0, R11 ;  /* 0x000000000b007223 */ /* 0x000fc8000000000b */
[----:B------:R-:W-:Y:S01]  /*05f0*/  FFMA R11, R0, 6.2831854820251464844, RZ ;  /* 0x40c90fdb000b7823 */ /* 0x000fe200000000ff */
[----:B--2---:R-:W-:-:S03]  /*0600*/  @!P1 FMUL R8, R8, 4096 ;  /* 0x4580000008089820 */ /* 0x004fc60000400000 */
[----:B------:R-:W-:-:S04]  /*0610*/  FFMA R2, -R30, R11, 6.2831854820251464844 ;  /* 0x40c90fdb1e027423 */ /* 0x000fc8000000010b */
[----:B------:R-:W-:Y:S01]  /*0620*/  FFMA R0, R0, R2, R11 ;  /* 0x0000000200007223 */ /* 0x000fe2000000000b */
[----:B-1-3--:R-:W-:Y:S06]  /*0630*/  @!P0 BRA `(.L_x_5) ;  /* 0x0000000000108947 */ /* 0x00afec0003800000 */
[----:B------:R-:W-:Y:S01]  /*0640*/  IMAD.MOV.U32 R35, RZ, RZ, 0x40c90fdb ;  /* 0x40c90fdbff237424 */ /* 0x000fe200078e00ff */
[----:B------:R-:W-:-:S07]  /*0650*/  MOV R26, 0x670 ;  /* 0x00000670001a7802 */ /* 0x000fce0000000f00 */
[----:B------:R-:W-:Y:S05]  /*0660*/  CALL.REL.NOINC `($__internal_0_$__cuda_sm3x_div_rn_noftz_f32_slowpath) ;  /* 0x0000009400d07944 */ /* 0x000fea0003c00000 */
[----:B------:R-:W-:-:S07]  /*0670*/  IMAD.MOV.U32 R0, RZ, RZ, R2 ;  /* 0x000000ffff007224 */ /* 0x000fce00078e0002 */
.L_x_5:
[----:B------:R-:W-:Y:S01]  /*0680*/  ISETP.NE.AND P0, PT, R3, RZ, PT ;  /* 0x000000ff0300720c */ /* 0x000fe20003f05270 */
[----:B------:R-:W-:-:S12]  /*0690*/  BSSY.RECONVERGENT B0, `(.L_x_6) ;  /* 0x000095d000007945 */ /* 0x000fd80003800200 */
[----:B------:R-:W-:Y:S05]  /*06a0*/  @!P0 BRA `(.L_x_7) ;  /* 0x0000008000988947 */ /* 0x000fea0003800000 */
[----:B------:R-:W0:Y:S01]  /*06b0*/  MUFU.RCP R3, R6 ;  /* 0x0000000600037308 */ /* 0x000e220000001000 */
[----:B------:R-:W-:Y:S01]  /*06c0*/  FADD R2, R9, R9 ;  /* 0x0000000909027221 */ /* 0x000fe20000000000 */
[----:B------:R-:W1:Y:S01]  /*06d0*/  LDCU UR4, c[0x0][0x3c0] ;  /* 0x00007800ff0477ac */ /* 0x000e620008000800 */
[----:B------:R-:W-:Y:S02]  /*06e0*/  BSSY.RECONVERGENT B3, `(.L_x_8) ;  /* 0x000000e000037945 */ /* 0x000fe40003800200 */
[----:B------:R-:W-:-:S04]  /*06f0*/  FMUL R35, R7, R2 ;  /* 0x0000000207237220 */ /* 0x000fc80000400000 */
[----:B------:R-:W2:Y:S01]  /*0700*/  FCHK P0, R35, R6 ;  /* 0x0000000623007302 */ /* 0x000ea20000000000 */
[----:B0-----:R-:W-:Y:S01]  /*0710*/  FFMA R10, -R6, R3, 1 ;  /* 0x3f800000060a7423 */ /* 0x001fe20000000103 */
[----:B-1----:R-:W-:-:S03]  /*0720*/  ISETP.NE.AND P3, PT, RZ, UR4, PT ;  /* 0x00000004ff007c0c */ /* 0x002fc6000bf65270 */
[----:B------:R-:W-:-:S04]  /*0730*/  FFMA R3, R3, R10, R3 ;  /* 0x0000000a03037223 */ /* 0x000fc80000000003 */
[----:B------:R-:W-:-:S04]  /*0740*/  FFMA R2, R3, R35, RZ ;  /* 0x0000002303027223 */ /* 0x000fc800000000ff */
[----:B------:R-:W-:-:S04]  /*0750*/  FFMA R7, -R6, R2, R35 ;  /* 0x0000000206077223 */ /* 0x000fc80000000123 */
[----:B------:R-:W-:Y:S01]  /*0760*/  FFMA R3, R3, R7, R2 ;  /* 0x0000000703037223 */ /* 0x000fe20000000002 */
[----:B--2---:R-:W-:Y:S06]  /*0770*/  @!P0 BRA `(.L_x_9) ;  /* 0x0000000000108947 */ /* 0x004fec0003800000 */
[----:B------:R-:W-:Y:S01]  /*0780*/  IMAD.MOV.U32 R30, RZ, RZ, R6 ;  /* 0x000000ffff1e7224 */ /* 0x000fe200078e0006 */
[----:B------:R-:W-:-:S07]  /*0790*/  MOV R26, 0x7b0 ;  /* 0x000007b0001a7802 */ /* 0x000fce0000000f00 */
[----:B------:R-:W-:Y:S05]  /*07a0*/  CALL.REL.NOINC `($__internal_0_$__cuda_sm3x_div_rn_noftz_f32_slowpath) ;  /* 0x0000009400807944 */ /* 0x000fea0003c00000 */
[----:B------:R-:W-:-:S07]  /*07b0*/  IMAD.MOV.U32 R3, RZ, RZ, R2 ;  /* 0x000000ffff037224 */ /* 0x000fce00078e0002 */
.L_x_9:
[----:B------:R-:W-:Y:S05]  /*07c0*/  BSYNC.RECONVERGENT B3 ;  /* 0x0000000000037941 */ /* 0x000fea0003800200 */
.L_x_8:
[----:B------:R-:W0:Y:S01]  /*07d0*/  LDC R6, c[0x0][0x380] ;  /* 0x0000e000ff067b82 */ /* 0x000e220000000800 */
[----:B------:R-:W1:Y:S01]  /*07e0*/  LDCU UR4, c[0x0][0x3bc] ;  /* 0x00007780ff0477ac */ /* 0x000e620008000800 */
[----:B------:R-:W-:Y:S01]  /*07f0*/  BSSY.RECONVERGENT B3, `(.L_x_10) ;  /* 0x000000e000037945 */ /* 0x000fe20003800200 */
[----:B-1----:R-:W-:Y:S01]  /*0800*/  FMUL R35, R4, UR4 ;  /* 0x0000000404237c20 */ /* 0x002fe20008400000 */
[----:B0-----:R-:W0:Y:S08]  /*0810*/  MUFU.RCP R2, R6 ;  /* 0x0000000600027308 */ /* 0x001e300000001000 */
[----:B------:R-:W1:Y:S01]  /*0820*/  FCHK P0, R35, R6 ;  /* 0x0000000623007302 */ /* 0x000e620000000000 */
[----:B0-----:R-:W-:-:S04]  /*0830*/  FFMA R7, R2, -R6, 1 ;  /* 0x3f80000002077423 */ /* 0x001fc80000000806 */
[----:B------:R-:W-:-:S04]  /*0840*/  FFMA R2, R2, R7, R2 ;  /* 0x0000000702027223 */ /* 0x000fc80000000002 */
[----:B------:R-:W-:-:S04]  /*0850*/  FFMA R4, R35, R2, RZ ;  /* 0x0000000223047223 */ /* 0x000fc800000000ff */
[----:B------:R-:W-:-:S04]  /*0860*/  FFMA R7, R4, -R6, R35 ;  /* 0x8000000604077223 */ /* 0x000fc80000000023 */
[----:B------:R-:W-:Y:S01]  /*0870*/  FFMA R2, R2, R7, R4 ;  /* 0x0000000702027223 */ /* 0x000fe20000000004 */
[----:B-1----:R-:W-:Y:S06]  /*0880*/  @!P0 BRA `(.L_x_11) ;  /* 0x0000000000108947 */ /* 0x002fec0003800000 */
[----:B------:R-:W0:Y:S01]  /*0890*/  LDCU UR4, c[0x0][0x380] ;  /* 0x00007000ff0477ac */ /* 0x000e220008000800 */
[----:B------:R-:W-:Y:S01]  /*08a0*/  MOV R26, 0x8d0 ;  /* 0x000008d0001a7802 */ /* 0x000fe20000000f00 */
[----:B0-----:R-:W-:-:S07]  /*08b0*/  IMAD.U32 R30, RZ, RZ, UR4 ;  /* 0x00000004ff1e7e24 */ /* 0x001fce000f8e00ff */
[----:B------:R-:W-:Y:S05]  /*08c0*/  CALL.REL.NOINC `($__internal_0_$__cuda_sm3x_div_rn_noftz_f32_slowpath) ;  /* 0x0000009400387944 */ /* 0x000fea0003c00000 */
.L_x_11:
[----:B------:R-:W-:Y:S05]  /*08d0*/  BSYNC.RECONVERGENT B3 ;  /* 0x0000000000037941 */ /* 0x000fea0003800200 */
.L_x_10:
[----:B------:R-:W-:Y:S05]  /*08e0*/  @!P3 BRA `(.L_x_12) ;  /* 0x0000009000dcb947 */ /* 0x000fea0003800000 */
[----:B------:R-:W0:Y:S01]  /*08f0*/  LDC R12, c[0x0][0x380] ;  /* 0x0000e000ff0c7b82 */ /* 0x000e220000000800 */
[----:B------:R-:W0:Y:S01]  /*0900*/  LDCU UR8, c[0x0][0x3bc] ;  /* 0x00007780ff0877ac */ /* 0x000e220008000800 */
[----:B------:R-:W-:Y:S01]  /*0910*/  FADD R4, R23, R23 ;  /* 0x0000001717047221 */ /* 0x000fe20000000000 */
[-C--:B------:R-:W-:Y:S01]  /*0920*/  FMUL R21, R21, R8.reuse ;  /* 0x0000000815157220 */ /* 0x080fe20000400000 */
[----:B------:R-:W-:Y:S01]  /*0930*/  FMUL R20, R5, R8 ;  /* 0x0000000805147220 */ /* 0x000fe20000400000 */
[----:B------:R-:W1:Y:S01]  /*0940*/  LDCU UR4, c[0x0][0x3b4] ;  /* 0x00007680ff0477ac */ /* 0x000e620008000800 */
[C---:B------:R-:W-:Y:S01]  /*0950*/  FMUL R18, R23.reuse, -0.10000000149011611938 ;  /* 0xbdcccccd17127820 */ /* 0x040fe20000400000 */
[----:B------:R-:W-:Y:S01]  /*0960*/  FMUL R16, R23, 0.10000000149011611938 ;  /* 0x3dcccccd17107820 */ /* 0x000fe20000400000 */
[----:B------:R-:W-:Y:S01]  /*0970*/  PLOP3.LUT P3, PT, PT, PT, PT, 0x80, 0x8 ;  /* 0x000000000008781c */ /* 0x000fe20003f6f070 */
[----:B------:R-:W2:Y:S01]  /*0980*/  LDCU UR5, c[0x0][0x3b8] ;  /* 0x00007700ff0577ac */ /* 0x000ea20008000800 */
[----:B------:R-:W-:-:S02]  /*0990*/  IMAD.MOV.U32 R13, RZ, RZ, RZ ;  /* 0x000000ffff0d7224 */ /* 0x000fc400078e00ff */
[----:B-1----:R-:W-:Y:S01]  /*09a0*/  FMUL R4, R4, UR4 ;  /* 0x0000000404047c20 */ /* 0x002fe20008400000 */
[C---:B0-----:R-:W-:Y:S01]  /*09b0*/  FFMA R3, R12.reuse, UR8, R3 ;  /* 0x000000080c037c23 */ /* 0x041fe20008000003 */
[C---:B------:R-:W-:Y:S01]  /*09c0*/  FMUL R10, R12.reuse, 0.10000000149011611938 ;  /* 0x3dcccccd0c0a7820 */ /* 0x040fe20000400000 */
[C---:B------:R-:W-:Y:S01]  /*09d0*/  FMUL R8, R12.reuse, -0.10000000149011611938 ;  /* 0xbdcccccd0c087820 */ /* 0x040fe20000400000 */
[----:B------:R-:W-:Y:S01]  /*09e0*/  FMUL R17, RZ, R4 ;  /* 0x00000004ff117220 */ /* 0x000fe20000400000 */
[----:B------:R-:W-:Y:S01]  /*09f0*/  FADD R15, R3, R2 ;  /* 0x00000002030f7221 */ /* 0x000fe20000000000 */
[----:B------:R-:W-:Y:S01]  /*0a00*/  FADD R3, R12, R12 ;  /* 0x0000000c0c037221 */ /* 0x000fe20000000000 */
[----:B------:R-:W-:Y:S01]  /*0a10*/  FMUL R5, R4, 10 ;  /* 0x4120000004057820 */ /* 0x000fe20000400000 */
[--C-:B------:R-:W-:Y:S01]  /*0a20*/  FFMA R19, -RZ, R18, R17.reuse ;  /* 0x00000012ff137223 */ /* 0x100fe20000000111 */
[----:B------:R-:W-:Y:S01]  /*0a30*/  FFMA R17, -RZ, R16, R17 ;  /* 0x00000010ff117223 */ /* 0x000fe20000000111 */
[----:B------:R-:W-:Y:S01]  /*0a40*/  FMUL R3, R3, UR4 ;  /* 0x0000000403037c20 */ /* 0x000fe20008400000 */
[----:B------:R-:W-:Y:S01]  /*0a50*/  FMUL R11, RZ, R10 ;  /* 0x0000000aff0b7220 */ /* 0x000fe20000400000 */
[----:B------:R-:W-:Y:S01]  /*0a60*/  FMUL R9, RZ, R8 ;  /* 0x00000008ff097220 */ /* 0x000fe20000400000 */
[--C-:B------:R-:W-:Y:S01]  /*0a70*/  FFMA R18, R18, -10, R5.reuse ;  /* 0xc120000012127823 */ /* 0x100fe20000000005 */
[----:B------:R-:W-:Y:S01]  /*0a80*/  FFMA R16, R16, -10, R5 ;  /* 0xc120000010107823 */ /* 0x000fe20000000005 */
[----:B------:R-:W-:-:S02]  /*0a90*/  IMAD.MOV.U32 R2, RZ, RZ, RZ ;  /* 0x000000ffff027224 */ /* 0x000fc400078e00ff */
[----:B--2---:R-:W-:Y:S01]  /*0aa0*/  FMUL R14, R23, UR5 ;  /* 0x00000005170e7c20 */ /* 0x004fe20008400000 */
[----:B------:R-:W-:Y:S01]  /*0ab0*/  FMUL R12, R12, -UR4 ;  /* 0x800000040c0c7c20 */ /* 0x000fe20008400000 */
[----:B------:R-:W-:Y:S01]  /*0ac0*/  FMUL R10, R10, 10 ;  /* 0x412000000a0a7820 */ /* 0x000fe20000400000 */
[----:B------:R-:W-:Y:S01]  /*0ad0*/  FMUL R8, R8, 10 ;  /* 0x4120000008087820 */ /* 0x000fe20000400000 */
[----:B------:R-:W-:Y:S01]  /*0ae0*/  FMUL R7, RZ, R3 ;  /* 0x00000003ff077220 */ /* 0x000fe20000400000 */
[----:B------:R-:W-:-:S07]  /*0af0*/  FMUL R6, R3, 10 ;  /* 0x4120000003067820 */ /* 0x000fce0000400000 */
.L_x_130:
[----:B------:R-:W-:Y:S01]  /*0b00*/  IMAD.U32 R2, R2, 0x4, R1 ;  /* 0x0000000402027824 */ /* 0x000fe200078e0001 */
[----:B------:R-:W0:Y:S04]  /*0b10*/  LDCU UR4, c[0x0][0x380] ;  /* 0x00007000ff0477ac */ /* 0x000e280008000800 */
[----:B------:R-:W0:Y:S01]  /*0b20*/  LDL R4, [R2+0x20] ;  /* 0x0000200002047983 */ /* 0x000e220000100800 */
[----:B------:R-:W-:Y:S01]  /*0b30*/  HFMA2 R33, -RZ, RZ, 0, 0 ;  /* 0x00000000ff217431 */ /* 0x000fe200000001ff */
[----:B------:R-:W-:Y:S01]  /*0b40*/  PLOP3.LUT P5, PT, P3, PT, PT, 0x80, 0x8 ;  /* 0x000000000008781c */ /* 0x000fe20001faf070 */
[----:B0-----:R-:W-:Y:S01]  /*0b50*/  FMUL R5, R4, UR4 ;  /* 0x0000000404057c20 */ /* 0x001fe20008400000 */
[----:B------:R-:W-:-:S11]  /*0b60*/  FMUL R4, R23, -R4 ;  /* 0x8000000417047220 */ /* 0x000fd60000400000 */
.L_x_24:
[C---:B------:R-:W-:Y:S01]  /*0b70*/  FMUL R32, R13.reuse, 0.63661974668502807617 ;  /* 0x3f22f9830d207820 */ /* 0x040fe20000400000 */
[----:B------:R-:W-:Y:S01]  /*0b80*/  FSETP.GE.AND P0, PT, |R13|, 105615, PT ;  /* 0x47ce47800d00780b */ /* 0x000fe20003f06200 */
[----:B------:R-:W-:Y:S04]  /*0b90*/  BSSY.RECONVERGENT B1, `(.L_x_13) ;  /* 0x000003c000017945 */ /* 0x000fe80003800200 */
[----:B------:R-:W0:Y:S02]  /*0ba0*/  F2I.NTZ R32, R32 ;  /* 0x0000002000207305 */ /* 0x000e240000203100 */
[----:B0-----:R-:W-:Y:S01]  /*0bb0*/  I2FP.F32.S32 R2, R32 ;  /* 0x0000002000027245 */ /* 0x001fe20000201400 */
[----:B------:R-:W-:-:S04]  /*0bc0*/  IMAD.MOV.U32 R28, RZ, RZ, R32 ;  /* 0x000000ffff1c7224 */ /* 0x000fc800078e0020 */
[----:B------:R-:W-:-:S04]  /*0bd0*/  FFMA R25, R2, -1.5707962512969970703, R13 ;  /* 0xbfc90fda02197823 */ /* 0x000fc8000000000d */
[----:B------:R-:W-:-:S04]  /*0be0*/  FFMA R25, R2, -7.5497894158615963534e-08, R25 ;  /* 0xb3a2216802197823 */ /* 0x000fc80000000019 */
[----:B------:R-:W-:-:S04]  /*0bf0*/  FFMA R25, R2, -5.3903029534742383927e-15, R25 ;  /* 0xa7c234c502197823 */ /* 0x000fc80000000019 */
[----:B------:R-:W-:Y:S01]  /*0c00*/  IMAD.MOV.U32 R26, RZ, RZ, R25 ;  /* 0x000000ffff1a7224 */ /* 0x000fe200078e0019 */
[----:B------:R-:W-:Y:S06]  /*0c10*/  @!P0 BRA `(.L_x_14) ;  /* 0x0000000000cc8947 */ /* 0x000fec0003800000 */
[----:B------:R-:W-:-:S13]  /*0c20*/  FSETP.NEU.AND P1, PT, |R13|, +INF , PT ;  /* 0x7f8000000d00780b */ /* 0x000fda0003f2d200 */
[----:B------:R-:W-:Y:S01]  /*0c30*/  @!P1 FMUL R26, RZ, R13 ;  /* 0x0000000dff1a9220 */ /* 0x000fe20000400000 */
[----:B------:R-:W-:Y:S01]  /*0c40*/  @!P1 IMAD.MOV.U32 R32, RZ, RZ, RZ ;  /* 0x000000ffff209224 */ /* 0x000fe200078e00ff */
[----:B------:R-:W-:Y:S06]  /*0c50*/  @!P1 BRA `(.L_x_14) ;  /* 0x0000000000bc9947 */ /* 0x000fec0003800000 */
[----:B------:R-:W-:Y:S01]  /*0c60*/  IMAD.SHL.U32 R32, R13, 0x100, RZ ;  /* 0x000001000d207824 */ /* 0x000fe200078e00ff */
[----:B------:R-:W-:Y:S01]  /*0c70*/  UMOV UR4, URZ ;  /* 0x000000ff00047c82 */ /* 0x000fe20008000000 */
[----:B------:R-:W-:Y:S02]  /*0c80*/  IMAD.MOV.U32 R29, RZ, RZ, RZ ;  /* 0x000000ffff1d7224 */ /* 0x000fe400078e00ff */
[----:B------:R-:W-:Y:S01]  /*0c90*/  IMAD.MOV.U32 R2, RZ, RZ, RZ ;  /* 0x000000ffff027224 */ /* 0x000fe200078e00ff */
[----:B------:R-:W-:-:S07]  /*0ca0*/  LOP3.LUT R32, R32, 0x80000000, RZ, 0xfc, !PT ;  /* 0x8000000020207812 */ /* 0x000fce00078efcff */
.L_x_15:
[----:B0-----:R-:W0:Y:S02]  /*0cb0*/  LDC.64 R26, c[0x4][RZ] ;  /* 0x01000000ff1a7b82 */ /* 0x001e240000000a00 */
[----:B0-----:R-:W-:-:S05]  /*0cc0*/  IMAD.WIDE.U32 R30, R2, 0x4, R26 ;  /* 0x00000004021e7825 */ /* 0x001fca00078e001a */
[----:B------:R-:W2:Y:S01]  /*0cd0*/  LDG.E.CONSTANT R27, desc[UR6][R30.64] ;  /* 0x000000061e1b7981 */ /* 0x000ea2000c1e9900 */
[C---:B------:R-:W-:Y:S02]  /*0ce0*/  IMAD R34, R2.reuse, 0x4, R1 ;  /* 0x0000000402227824 */ /* 0x040fe400078e0201 */
[----:B------:R-:W-:-:S05]  /*0cf0*/  VIADD R2, R2, 0x1 ;  /* 0x0000000102027836 */ /* 0x000fca0000000000 */
[----:B------:R-:W-:Y:S01]  /*0d00*/  ISETP.NE.AND P1, PT, R2, 0x6, PT ;  /* 0x000000060200780c */ /* 0x000fe20003f25270 */
[----:B--2---:R-:W-:-:S03]  /*0d10*/  IMAD.WIDE.U32 R26, R27, R32, RZ ;  /* 0x000000201b1a7225 */ /* 0x004fc600078e00ff */
[----:B------:R-:W-:-:S04]  /*0d20*/  IADD3 R35, P2, PT, R26, R29, RZ ;  /* 0x0000001d1a237210 */ /* 0x000fc80007f5e0ff */
[----:B------:R-:W-:Y:S01]  /*0d30*/  IADD3.X R29, PT, PT, R27, UR4, RZ, P2, !PT ;  /* 0x000000041b1d7c10 */ /* 0x000fe200097fe4ff */
[----:B------:R0:W-:Y:S04]  /*0d40*/  STL [R34], R35 ;  /* 0x0000002322007387 */ /* 0x0001e80000100800 */
[----:B------:R-:W-:Y:S05]  /*0d50*/  @P1 BRA `(.L_x_15) ;  /* 0xfffffffc00d41947 */ /* 0x000fea000383ffff */
[----:B------:R-:W-:Y:S01]  /*0d60*/  SHF.R.U32.HI R30, RZ, 0x17, R13 ;  /* 0x00000017ff1e7819 */ /* 0x000fe2000001160d */
[----:B------:R1:W-:Y:S03]  /*0d70*/  STL [R1+0x18], R29 ;  /* 0x0000181d01007387 */ /* 0x0003e60000100800 */
[C---:B------:R-:W-:Y:S02]  /*0d80*/  LOP3.LUT R2, R30.reuse, 0xe0, RZ, 0xc0, !PT ;  /* 0x000000e01e027812 */ /* 0x040fe400078ec0ff */
[----:B------:R-:W-:-:S03]  /*0d90*/  LOP3.LUT P1, RZ, R30, 0x1f, RZ, 0xc0, !PT ;  /* 0x0000001f1eff7812 */ /* 0x000fc6000782c0ff */
[----:B------:R-:W-:-:S05]  /*0da0*/  VIADD R2, R2, 0xffffff80 ;  /* 0xffffff8002027836 */ /* 0x000fca0000000000 */
[----:B------:R-:W-:-:S05]  /*0db0*/  SHF.R.U32.HI R2, RZ, 0x5, R2 ;  /* 0x00000005ff027819 */ /* 0x000fca0000011602 */
[----:B------:R-:W-:-:S05]  /*0dc0*/  IMAD R31, R2, -0x4, R1 ;  /* 0xfffffffc021f7824 */ /* 0x000fca00078e0201 */
[----:B------:R-:W2:Y:S04]  /*0dd0*/  LDL R2, [R31+0x18] ;  /* 0x000018001f027983 */ /* 0x000ea80000100800 */
[----:B------:R-:W2:Y:S04]  /*0de0*/  LDL R27, [R31+0x14] ;  /* 0x000014001f1b7983 */ /* 0x000ea80000100800 */
[----:B------:R-:W3:Y:S01]  /*0df0*/  @P1 LDL R26, [R31+0x10] ;  /* 0x000010001f1a1983 */ /* 0x000ee20000100800 */
[----:B------:R-:W-:Y:S01]  /*0e00*/  LOP3.LUT R30, R30, 0x1f, RZ, 0xc0, !PT ;  /* 0x0000001f1e1e7812 */ /* 0x000fe200078ec0ff */
[----:B------:R-:W-:Y:S01]  /*0e10*/  UMOV UR4, 0x54442d19 ;  /* 0x54442d1900047882 */ /* 0x000fe20000000000 */
[----:B------:R-:W-:-:S02]  /*0e20*/  UMOV UR5, 0x3bf921fb ;  /* 0x3bf921fb00057882 */ /* 0x000fc40000000000 */
[-C--:B--2---:R-:W-:Y:S02]  /*0e30*/  @P1 SHF.L.W.U32.HI R2, R27, R30.reuse, R2 ;  /* 0x0000001e1b021219 */ /* 0x084fe40000010e02 */
[----:B---3--:R-:W-:Y:S02]  /*0e40*/  @P1 SHF.L.W.U32.HI R27, R26, R30, R27 ;  /* 0x0000001e1a1b1219 */ /* 0x008fe40000010e1b */
[----:B------:R-:W-:Y:S02]  /*0e50*/  ISETP.GE.AND P1, PT, R13, RZ, PT ;  /* 0x000000ff0d00720c */ /* 0x000fe40003f26270 */
[C-C-:B------:R-:W-:Y:S01]  /*0e60*/  SHF.L.W.U32.HI R32, R27.reuse, 0x2, R2.reuse ;  /* 0x000000021b207819 */ /* 0x140fe20000010e02 */
[----:B------:R-:W-:Y:S01]  /*0e70*/  IMAD.SHL.U32 R27, R27, 0x4, RZ ;  /* 0x000000041b1b7824 */ /* 0x000fe200078e00ff */
[----:B-1----:R-:W-:Y:S02]  /*0e80*/  SHF.R.U32.HI R29, RZ, 0x1e, R2 ;  /* 0x0000001eff1d7819 */ /* 0x002fe40000011602 */
[----:B------:R-:W-:-:S02]  /*0e90*/  SHF.R.S32.HI R30, RZ, 0x1f, R32 ;  /* 0x0000001fff1e7819 */ /* 0x000fc40000011420 */
[----:B------:R-:W-:Y:S02]  /*0ea0*/  LOP3.LUT R2, R32, R13, RZ, 0x3c, !PT ;  /* 0x0000000d20027212 */ /* 0x000fe400078e3cff */
[C---:B------:R-:W-:Y:S02]  /*0eb0*/  LOP3.LUT R26, R30.reuse, R27, RZ, 0x3c, !PT ;  /* 0x0000001b1e1a7212 */ /* 0x040fe400078e3cff */
[----:B------:R-:W-:Y:S02]  /*0ec0*/  LOP3.LUT R27, R30, R32, RZ, 0x3c, !PT ;  /* 0x000000201e1b7212 */ /* 0x000fe400078e3cff */
[----:B------:R-:W-:Y:S02]  /*0ed0*/  LEA.HI R32, R32, R29, RZ, 0x1 ;  /* 0x0000001d20207211 */ /* 0x000fe400078f08ff */
[----:B------:R-:W-:Y:S02]  /*0ee0*/  ISETP.GE.AND P2, PT, R2, RZ, PT ;  /* 0x000000ff0200720c */ /* 0x000fe40003f46270 */
[----:B------:R-:W1:Y:S01]  /*0ef0*/  I2F.F64.S64 R26, R26 ;  /* 0x0000001a001a7312 */ /* 0x000e620000301c00 */
[----:B------:R-:W-:-:S04]  /*0f00*/  IMAD.MOV R2, RZ, RZ, -R32 ;  /* 0x000000ffff027224 */ /* 0x000fc800078e0a20 */
[----:B------:R-:W-:Y:S01]  /*0f10*/  @!P1 IMAD.MOV.U32 R32, RZ, RZ, R2 ;  /* 0x000000ffff209224 */ /* 0x000fe200078e0002 */
[----:B-1----:R-:W-:-:S10]  /*0f20*/  DMUL R30, R26, UR4 ;  /* 0x000000041a1e7c28 */ /* 0x002fd40008000000 */
[----:B------:R-:W1:Y:S02]  /*0f30*/  F2F.F32.F64 R30, R30 ;  /* 0x0000001e001e7310 */ /* 0x000e640000301000 */
[----:B-1----:R-:W-:-:S07]  /*0f40*/  FSEL R26, -R30, R30, !P2 ;  /* 0x0000001e1e1a7208 */ /* 0x002fce0005000100 */
.L_x_14:
[----:B------:R-:W-:Y:S05]  /*0f50*/  BSYNC.RECONVERGENT B1 ;  /* 0x0000000000017941 */ /* 0x000fea0003800200 */
.L_x_13:
[----:B------:R-:W-:Y:S02]  /*0f60*/  IMAD.MOV.U32 R29, RZ, RZ, 0x37cbac00 ;  /* 0x37cbac00ff1d7424 */ /* 0x000fe400078e00ff */
[----:B------:R-:W-:Y:S01]  /*0f70*/  FMUL R2, R26, R26 ;  /* 0x0000001a1a027220 */ /* 0x000fe20000400000 */
[C---:B------:R-:W-:Y:S01]  /*0f80*/  LOP3.LUT R30, R32.reuse, 0x1, RZ, 0xc0, !PT ;  /* 0x00000001201e7812 */ /* 0x040fe200078ec0ff */
[----:B------:R-:W-:Y:S01]  /*0f90*/  BSSY.RECONVERGENT B1, `(.L_x_16) ;  /* 0x0000045000017945 */ /* 0x000fe20003800200 */
[----:B------:R-:W-:Y:S01]  /*0fa0*/  LOP3.LUT P2, RZ, R32, 0x2, RZ, 0xc0, !PT ;  /* 0x0000000220ff7812 */ /* 0x000fe2000784c0ff */
[----:B------:R-:W-:Y:S01]  /*0fb0*/  FFMA R27, R2, R29, -0.0013887860113754868507 ;  /* 0xbab607ed021b7423 */ /* 0x000fe2000000001d */
[----:B------:R-:W-:Y:S01]  /*0fc0*/  ISETP.NE.U32.AND P1, PT, R30, 0x1, PT ;  /* 0x000000011e00780c */ /* 0x000fe20003f25070 */
[----:B------:R-:W-:Y:S01]  /*0fd0*/  IMAD.MOV.U32 R36, RZ, RZ, R25 ;  /* 0x000000ffff247224 */ /* 0x000fe200078e0019 */
[----:B------:R-:W-:Y:S02]  /*0fe0*/  MOV R30, 0x3d2aaabb ;  /* 0x3d2aaabb001e7802 */ /* 0x000fe40000000f00 */
[----:B------:R-:W-:-:S02]  /*0ff0*/  FSEL R27, R27, -0.00019574658654164522886, !P1 ;  /* 0xb94d41531b1b7808 */ /* 0x000fc40004800000 */
[----:B------:R-:W-:Y:S02]  /*1000*/  FSEL R31, R30, 0.0083327032625675201416, !P1 ;  /* 0x3c0885e41e1f7808 */ /* 0x000fe40004800000 */
[----:B------:R-:W-:-:S03]  /*1010*/  FSEL R32, R26, 1, P1 ;  /* 0x3f8000001a207808 */ /* 0x000fc60000800000 */
[----:B------:R-:W-:Y:S01]  /*1020*/  FFMA R27, R2, R27, R31 ;  /* 0x0000001b021b7223 */ /* 0x000fe2000000001f */
[----:B------:R-:W-:-:S05]  /*1030*/  IMAD.MOV.U32 R31, RZ, RZ, 0x3effffff ;  /* 0x3effffffff1f7424 */ /* 0x000fca00078e00ff */
[----:B0-----:R-:W-:-:S05]  /*1040*/  FSEL R35, -R31, -0.16666662693023681641, !P1 ;  /* 0xbe2aaaa81f237808 */ /* 0x001fca0004800100 */
[C---:B------:R-:W-:Y:S01]  /*1050*/  FFMA R35, R2.reuse, R27, R35 ;  /* 0x0000001b02237223 */ /* 0x040fe20000000023 */
[----:B------:R-:W-:Y:S01]  /*1060*/  FFMA R27, R2, R32, RZ ;  /* 0x00000020021b7223 */ /* 0x000fe200000000ff */
[----:B------:R-:W-:-:S03]  /*1070*/  IMAD.MOV.U32 R2, RZ, RZ, R28 ;  /* 0x000000ffff027224 */ /* 0x000fc600078e001c */
[----:B------:R-:W-:-:S04]  /*1080*/  FFMA R32, R27, R35, R32 ;  /* 0x000000231b207223 */ /* 0x000fc80000000020 */
[----:B------:R-:W-:Y:S01]  /*1090*/  @P2 FADD R32, RZ, -R32 ;  /* 0x80000020ff202221 */ /* 0x000fe20000000000 */
        /* <DEDUP_REMOVED lines=10> */
.L_x_18:
[----:B------:R-:W0:Y:S02]  /*1140*/  LDC.64 R26, c[0x4][RZ] ;  /* 0x01000000ff1a7b82 */ /* 0x000e240000000a00 */
[----:B0-----:R-:W-:-:S05]  /*1150*/  IMAD.WIDE.U32 R36, R35, 0x4, R26 ;  /* 0x0000000423247825 */ /* 0x001fca00078e001a */
[----:B------:R-:W2:Y:S02]  /*1160*/  LDG.E.CONSTANT R27, desc[UR6][R36.64] ;  /* 0x00000006241b7981 */ /* 0x000ea4000c1e9900 */
[----:B--2---:R-:W-:-:S03]  /*1170*/  IMAD.WIDE.U32 R26, R27, R34, RZ ;  /* 0x000000221b1a7225 */ /* 0x004fc600078e00ff */
[----:B------:R-:W-:-:S04]  /*1180*/  IADD3 R26, P1, PT, R26, R2, RZ ;  /* 0x000000021a1a7210 */ /* 0x000fc80007f3e0ff */
[----:B------:R-:W-:Y:S01]  /*1190*/  IADD3.X R2, PT, PT, R27, UR4, RZ, P1, !PT ;  /* 0x000000041b027c10 */ /* 0x000fe20008ffe4ff */
[C---:B------:R-:W-:Y:S02]  /*11a0*/  IMAD R27, R35.reuse, 0x4, R1 ;  /* 0x00000004231b7824 */ /* 0x040fe400078e0201 */
[----:B------:R-:W-:-:S03]  /*11b0*/  VIADD R35, R35, 0x1 ;  /* 0x0000000123237836 */ /* 0x000fc60000000000 */
[----:B------:R0:W-:Y:S02]  /*11c0*/  STL [R27], R26 ;  /* 0x0000001a1b007387 */ /* 0x0001e40000100800 */
[----:B------:R-:W-:-:S13]  /*11d0*/  ISETP.NE.AND P1, PT, R35, 0x6, PT ;  /* 0x000000062300780c */ /* 0x000fda0003f25270 */
[----:B0-----:R-:W-:Y:S05]  /*11e0*/  @P1 BRA `(.L_x_18) ;  /* 0xfffffffc00d41947 */ /* 0x001fea000383ffff */
        /* <DEDUP_REMOVED lines=12> */
[----:B------:R-:W-:Y:S01]  /*12b0*/  UMOV UR5, 0x3bf921fb ;  /* 0x3bf921fb00057882 */ /* 0x000fe20000000000 */
[----:B------:R-:W-:-:S02]  /*12c0*/  ISETP.GE.AND P2, PT, R13, RZ, PT ;  /* 0x000000ff0d00720c */ /* 0x000fc40003f46270 */
[-C--:B--2---:R-:W-:Y:S02]  /*12d0*/  @P1 SHF.L.W.U32.HI R27, R26, R34.reuse, R27 ;  /* 0x000000221a1b1219 */ /* 0x084fe40000010e1b */
[----:B---3--:R-:W-:-:S04]  /*12e0*/  @P1 SHF.L.W.U32.HI R26, R35, R34, R26 ;  /* 0x00000022231a1219 */ /* 0x008fc80000010e1a */
[C-C-:B------:R-:W-:Y:S01]  /*12f0*/  SHF.L.W.U32.HI R34, R26.reuse, 0x2, R27.reuse ;  /* 0x000000021a227819 */ /* 0x140fe20000010e1b */
[----:B------:R-:W-:Y:S01]  /*1300*/  IMAD.SHL.U32 R26, R26, 0x4, RZ ;  /* 0x000000041a1a7824 */ /* 0x000fe200078e00ff */
[----:B------:R-:W-:Y:S02]  /*1310*/  SHF.R.U32.HI R27, RZ, 0x1e, R27 ;  /* 0x0000001eff1b7819 */ /* 0x000fe4000001161b */
[C---:B------:R-:W-:Y:S02]  /*1320*/  LOP3.LUT R35, R34.reuse, R13, RZ, 0x3c, !PT ;  /* 0x0000000d22237212 */ /* 0x040fe400078e3cff */
[----:B0-----:R-:W-:Y:S02]  /*1330*/  LEA.HI R2, R34, R27, RZ, 0x1 ;  /* 0x0000001b22027211 */ /* 0x001fe400078f08ff */
[----:B------:R-:W-:Y:S02]  /*1340*/  ISETP.GE.AND P1, PT, R35, RZ, PT ;  /* 0x000000ff2300720c */ /* 0x000fe40003f26270 */
[----:B------:R-:W-:Y:S01]  /*1350*/  SHF.R.S32.HI R35, RZ, 0x1f, R34 ;  /* 0x0000001fff237819 */ /* 0x000fe20000011422 */
[----:B------:R-:W-:-:S03]  /*1360*/  IMAD.MOV R36, RZ, RZ, -R2 ;  /* 0x000000ffff247224 */ /* 0x000fc600078e0a02 */
[C---:B------:R-:W-:Y:S01]  /*1370*/  LOP3.LUT R27, R35.reuse, R34, RZ, 0x3c, !PT ;  /* 0x00000022231b7212 */ /* 0x040fe200078e3cff */
[----:B------:R-:W-:Y:S01]  /*1380*/  @!P2 IMAD.MOV.U32 R2, RZ, RZ, R36 ;  /* 0x000000ffff02a224 */ /* 0x000fe200078e0024 */
[----:B------:R-:W-:-:S06]  /*1390*/  LOP3.LUT R26, R35, R26, RZ, 0x3c, !PT ;  /* 0x0000001a231a7212 */ /* 0x000fcc00078e3cff */
[----:B------:R-:W0:Y:S02]  /*13a0*/  I2F.F64.S64 R26, R26 ;  /* 0x0000001a001a7312 */ /* 0x000e240000301c00 */
[----:B0-----:R-:W-:-:S10]  /*13b0*/  DMUL R34, R26, UR4 ;  /* 0x000000041a227c28 */ /* 0x001fd40008000000 */
[----:B------:R-:W0:Y:S02]  /*13c0*/  F2F.F32.F64 R34, R34 ;  /* 0x0000002200227310 */ /* 0x000e240000301000 */
[----:B0-----:R-:W-:-:S07]  /*13d0*/  FSEL R36, -R34, R34, !P1 ;  /* 0x0000002222247208 */ /* 0x001fce0004800100 */
.L_x_17:
[----:B------:R-:W-:Y:S05]  /*13e0*/  BSYNC.RECONVERGENT B1 ;  /* 0x0000000000017941 */ /* 0x000fea0003800200 */
.L_x_16:
[C---:B------:R-:W-:Y:S01]  /*13f0*/  LOP3.LUT R26, R2.reuse, 0x1, RZ, 0xc0, !PT ;  /* 0x00000001021a7812 */ /* 0x040fe200078ec0ff */
[----:B------:R-:W-:Y:S01]  /*1400*/  BSSY.RECONVERGENT B1, `(.L_x_19) ;  /* 0x0000043000017945 */ /* 0x000fe20003800200 */
[----:B------:R-:W-:Y:S02]  /*1410*/  IADD3 R2, PT, PT, R2, 0x1, RZ ;  /* 0x0000000102027810 */ /* 0x000fe40007ffe0ff */
[----:B------:R-:W-:Y:S02]  /*1420*/  ISETP.NE.U32.AND P1, PT, R26, 0x1, PT ;  /* 0x000000011a00780c */ /* 0x000fe40003f25070 */
[----:B------:R-:W-:Y:S01]  /*1430*/  LOP3.LUT P2, RZ, R2, 0x2, RZ, 0xc0, !PT ;  /* 0x0000000202ff7812 */ /* 0x000fe2000784c0ff */
[C---:B------:R-:W-:Y:S01]  /*1440*/  FMUL R2, R36.reuse, R36 ;  /* 0x0000002424027220 */ /* 0x040fe20000400000 */
[----:B------:R-:W-:-:S03]  /*1450*/  FSEL R34, R36, 1, !P1 ;  /* 0x3f80000024227808 */ /* 0x000fc60004800000 */
[----:B------:R-:W-:-:S05]  /*1460*/  FFMA R26, R2, R29, -0.0013887860113754868507 ;  /* 0xbab607ed021a7423 */ /* 0x000fca000000001d */
[----:B------:R-:W-:Y:S02]  /*1470*/  FSEL R27, R26, -0.00019574658654164522886, P1 ;  /* 0xb94d41531a1b7808 */ /* 0x000fe40000800000 */
[----:B------:R-:W-:-:S05]  /*1480*/  FSEL R26, R30, 0.0083327032625675201416, P1 ;  /* 0x3c0885e41e1a7808 */ /* 0x000fca0000800000 */
[----:B------:R-:W-:Y:S01]  /*1490*/  FFMA R27, R2, R27, R26 ;  /* 0x0000001b021b7223 */ /* 0x000fe2000000001a */
[----:B------:R-:W-:-:S05]  /*14a0*/  FSEL R26, -R31, -0.16666662693023681641, P1 ;  /* 0xbe2aaaa81f1a7808 */ /* 0x000fca0000800100 */
[C---:B------:R-:W-:Y:S01]  /*14b0*/  FFMA R26, R2.reuse, R27, R26 ;  /* 0x0000001b021a7223 */ /* 0x040fe2000000001a */
[----:B------:R-:W-:-:S04]  /*14c0*/  FFMA R27, R2, R34, RZ ;  /* 0x00000022021b7223 */ /* 0x000fc800000000ff */
        /* <DEDUP_REMOVED lines=12> */
.L_x_21:
[----:B------:R-:W0:Y:S02]  /*1590*/  LDC.64 R26, c[0x4][RZ] ;  /* 0x01000000ff1a7b82 */ /* 0x000e240000000a00 */
[----:B0-----:R-:W-:-:S05]  /*15a0*/  IMAD.WIDE.U32 R36, R35, 0x4, R26 ;  /* 0x0000000423247825 */ /* 0x001fca00078e001a */
[----:B------:R-:W2:Y:S02]  /*15b0*/  LDG.E.CONSTANT R26, desc[UR6][R36.64] ;  /* 0x00000006241a7981 */ /* 0x000ea4000c1e9900 */
[----:B--2---:R-:W-:-:S03]  /*15c0*/  IMAD.WIDE.U32 R26, R26, R25, RZ ;  /* 0x000000191a1a7225 */ /* 0x004fc600078e00ff */
[----:B------:R-:W-:Y:S01]  /*15d0*/  IADD3 R28, P0, PT, R26, R2, RZ ;  /* 0x000000021a1c7210 */ /* 0x000fe20007f1e0ff */
[C---:B------:R-:W-:Y:S02]  /*15e0*/  IMAD R26, R35.reuse, 0x4, R1 ;  /* 0x00000004231a7824 */ /* 0x040fe400078e0201 */
[----:B------:R-:W-:Y:S01]  /*15f0*/  VIADD R35, R35, 0x1 ;  /* 0x0000000123237836 */ /* 0x000fe20000000000 */
[----:B------:R-:W-:Y:S02]  /*1600*/  IADD3.X R2, PT, PT, R27, UR4, RZ, P0, !PT ;  /* 0x000000041b027c10 */ /* 0x000fe400087fe4ff */
        /* <DEDUP_REMOVED lines=22> */
[----:B------:R-:W-:Y:S02]  /*1770*/  SHF.R.S32.HI R36, RZ, 0x1f, R25 ;  /* 0x0000001fff247819 */ /* 0x000fe40000011419 */
[C---:B------:R-:W-:Y:S02]  /*1780*/  LEA.HI R28, R25.reuse, R28, RZ, 0x1 ;  /* 0x0000001c191c7211 */ /* 0x040fe400078f08ff */
[C---:B------:R-:W-:Y:S02]  /*1790*/  LOP3.LUT R26, R36.reuse, R27, RZ, 0x3c, !PT ;  /* 0x0000001b241a7212 */ /* 0x040fe400078e3cff */
[----:B------:R-:W-:Y:S01]  /*17a0*/  LOP3.LUT R27, R36, R25, RZ, 0x3c, !PT ;  /* 0x00000019241b7212 */ /* 0x000fe200078e3cff */
[----:B0-----:R-:W-:Y:S01]  /*17b0*/  IMAD.MOV R2, RZ, RZ, -R28 ;  /* 0x000000ffff027224 */ /* 0x001fe200078e0a1c */
[----:B------:R-:W-:-:S03]  /*17c0*/  LOP3.LUT R25, R25, R13, RZ, 0x3c, !PT ;  /* 0x0000000d19197212 */ /* 0x000fc600078e3cff */
[----:B------:R-:W-:Y:S01]  /*17d0*/  @!P1 IMAD.MOV.U32 R28, RZ, RZ, R2 ;  /* 0x000000ffff1c9224 */ /* 0x000fe200078e0002 */
[----:B------:R-:W0:Y:S01]  /*17e0*/  I2F.F64.S64 R26, R26 ;  /* 0x0000001a001a7312 */ /* 0x000e220000301c00 */
[----:B------:R-:W-:Y:S01]  /*17f0*/  ISETP.GE.AND P0, PT, R25, RZ, PT ;  /* 0x000000ff1900720c */ /* 0x000fe20003f06270 */
[----:B0-----:R-:W-:-:S10]  /*1800*/  DMUL R36, R26, UR4 ;  /* 0x000000041a247c28 */ /* 0x001fd40008000000 */
[----:B------:R-:W0:Y:S02]  /*1810*/  F2F.F32.F64 R36, R36 ;  /* 0x0000002400247310 */ /* 0x000e240000301000 */
[----:B0-----:R-:W-:-:S07]  /*1820*/  FSEL R25, -R36, R36, !P0 ;  /* 0x0000002424197208 */ /* 0x001fce0004000100 */
.L_x_20:
[----:B------:R-:W-:Y:S05]  /*1830*/  BSYNC.RECONVERGENT B1 ;  /* 0x0000000000017941 */ /* 0x000fea0003800200 */
.L_x_19:
[----:B------:R-:W0:Y:S01]  /*1840*/  LDCU UR4, c[0x0][0x3b0] ;  /* 0x00007600ff0477ac */ /* 0x000e220008000800 */
[----:B------:R-:W-:Y:S01]  /*1850*/  FMUL R2, R25, R25 ;  /* 0x0000001919027220 */ /* 0x000fe20000400000 */
[C---:B------:R-:W-:Y:S01]  /*1860*/  LOP3.LUT R26, R28.reuse, 0x1, RZ, 0xc0, !PT ;  /* 0x000000011c1a7812 */ /* 0x040fe200078ec0ff */
[----:B------:R-:W-:Y:S01]  /*1870*/  FFMA R35, R5, R32, R14 ;  /* 0x0000002005237223 */ /* 0x000fe2000000000e */
[----:B------:R-:W-:Y:S01]  /*1880*/  LOP3.LUT P1, RZ, R28, 0x2, RZ, 0xc0, !PT ;  /* 0x000000021cff7812 */ /* 0x000fe2000782c0ff */
[----:B------:R-:W-:Y:S01]  /*1890*/  FFMA R29, R2, R29, -0.0013887860113754868507 ;  /* 0xbab607ed021d7423 */ /* 0x000fe2000000001d */
[----:B------:R-:W-:Y:S01]  /*18a0*/  ISETP.NE.U32.AND P0, PT, R26, 0x1, PT ;  /* 0x000000011a00780c */ /* 0x000fe20003f05070 */
[----:B------:R-:W-:Y:S01]  /*18b0*/  BSSY.RECONVERGENT B3, `(.L_x_22) ;  /* 0x000001a000037945 */ /* 0x000fe20003800200 */
[----:B------:R-:W1:Y:S02]  /*18c0*/  MUFU.RCP R26, R21 ;  /* 0x00000015001a7308 */ /* 0x000e640000001000 */
[----:B------:R-:W-:-:S02]  /*18d0*/  FSEL R27, R30, 0.0083327032625675201416, !P0 ;  /* 0x3c0885e41e1b7808 */ /* 0x000fc40004000000 */
[----:B------:R-:W-:Y:S02]  /*18e0*/  FSEL R29, R29, -0.00019574658654164522886, !P0 ;  /* 0xb94d41531d1d7808 */ /* 0x000fe40004000000 */
[----:B------:R-:W-:Y:S02]  /*18f0*/  FSEL R31, -R31, -0.16666662693023681641, !P0 ;  /* 0xbe2aaaa81f1f7808 */ /* 0x000fe40004000100 */
[----:B------:R-:W-:Y:S01]  /*1900*/  FSEL R25, R25, 1, P0 ;  /* 0x3f80000019197808 */ /* 0x000fe20000000000 */
[----:B------:R-:W-:Y:S01]  /*1910*/  FFMA R27, R2, R29, R27 ;  /* 0x0000001d021b7223 */ /* 0x000fe2000000001b */
[----:B0-----:R-:W-:-:S03]  /*1920*/  FFMA R35, R12, UR4, R35 ;  /* 0x000000040c237c23 */ /* 0x001fc60008000023 */
[----:B------:R-:W-:Y:S01]  /*1930*/  FFMA R27, R2, R27, R31 ;  /* 0x0000001b021b7223 */ /* 0x000fe2000000001f */
[----:B------:R-:W-:Y:S01]  /*1940*/  FFMA R28, R4, R34, R35 ;  /* 0x00000022041c7223 */ /* 0x000fe20000000023 */
[----:B------:R-:W-:-:S03]  /*1950*/  FFMA R2, R2, R25, RZ ;  /* 0x0000001902027223 */ /* 0x000fc600000000ff */
[----:B------:R-:W-:Y:S01]  /*1960*/  FFMA R28, R7, R34, R28 ;  /* 0x00000022071c7223 */ /* 0x000fe2000000001c */
[----:B------:R-:W-:Y:S01]  /*1970*/  FFMA R2, R2, R27, R25 ;  /* 0x0000001b02027223 */ /* 0x000fe20000000019 */
[----:B-1----:R-:W-:Y:S02]  /*1980*/  FFMA R25, -R21, R26, 1 ;  /* 0x3f80000015197423 */ /* 0x002fe4000000011a */
[----:B------:R-:W-:Y:S01]  /*1990*/  FFMA R28, R11, R34, R28 ;  /* 0x000000220b1c7223 */ /* 0x000fe2000000001c */
[----:B------:R-:W-:Y:S01]  /*19a0*/  @P1 FADD R2, RZ, -R2 ;  /* 0x80000002ff021221 */ /* 0x000fe20000000000 */
[----:B------:R-:W-:-:S03]  /*19b0*/  FFMA R26, R26, R25, R26 ;  /* 0x000000191a1a7223 */ /* 0x000fc6000000001a */
[----:B------:R-:W-:-:S04]  /*19c0*/  FFMA R35, R19, R2, R28 ;  /* 0x0000000213237223 */ /* 0x000fc8000000001c */
[----:B------:R-:W0:Y:S01]  /*19d0*/  FCHK P0, R35, R21 ;  /* 0x0000001523007302 */ /* 0x000e220000000000 */
[----:B------:R-:W-:-:S04]  /*19e0*/  FFMA R25, R35, R26, RZ ;  /* 0x0000001a23197223 */ /* 0x000fc800000000ff */
[----:B------:R-:W-:-:S04]  /*19f0*/  FFMA R2, -R21, R25, R35 ;  /* 0x0000001915027223 */ /* 0x000fc80000000123 */
[----:B------:R-:W-:Y:S01]  /*1a00*/  FFMA R2, R26, R2, R25 ;  /* 0x000000021a027223 */ /* 0x000fe20000000019 */
[----:B0-----:R-:W-:Y:S06]  /*1a10*/  @!P0 BRA `(.L_x_23) ;  /* 0x00000000000c8947 */ /* 0x001fec0003800000 */
[----:B------:R-:W-:Y:S01]  /*1a20*/  IMAD.MOV.U32 R30, RZ, RZ, R21 ;  /* 0x000000ffff1e7224 */ /* 0x000fe200078e0015 */
[----:B------:R-:W-:-:S07]  /*1a30*/  MOV R26, 0x1a50 ;  /* 0x00001a50001a7802 */ /* 0x000fce0000000f00 */
[----:B------:R-:W-:Y:S05]  /*1a40*/  CALL.REL.NOINC `($__internal_0_$__cuda_sm3x_div_rn_noftz_f32_slowpath) ;  /* 0x0000008000d87944 */ /* 0x000fea0003c00000 */
.L_x_23:
[----:B------:R-:W-:Y:S05]  /*1a50*/  BSYNC.RECONVERGENT B3 ;  /* 0x0000000000037941 */ /* 0x000fea0003800200 */
.L_x_22:
[----:B------:R-:W0:Y:S01]  /*1a60*/  LDCU UR4, c[0x0][0x3c0] ;  /* 0x00007800ff0477ac */ /* 0x000e220008000800 */
[----:B------:R-:W-:Y:S02]  /*1a70*/  VIADD R33, R33, 0x1 ;  /* 0x0000000121217836 */ /* 0x000fe40000000000 */
[----:B------:R-:W-:Y:S01]  /*1a80*/  FADD R2, R15, R2 ;  /* 0x000000020f027221 */ /* 0x000fe20000000000 */
[----:B------:R-:W-:-:S04]  /*1a90*/  FADD R13, R13, R0 ;  /* 0x000000000d0d7221 */ /* 0x000fc80000000000 */
[----:B------:R-:W-:-:S04]  /*1aa0*/  FSETP.GEU.AND P0, PT, R3, R2, PT ;  /* 0x000000020300720b */ /* 0x000fc80003f0e000 */
[----:B------:R-:W-:Y:S02]  /*1ab0*/  @!P3 FSEL R2, R2, R3, !P0 ;  /* 0x000000030202b208 */ /* 0x000fe40004000000 */
[----:B------:R-:W-:-:S03]  /*1ac0*/  PLOP3.LUT P3, PT, PT, PT, PT, 0x8, 0x80 ;  /* 0x000000000080781c */ /* 0x000fc60003f6e170 */
[----:B------:R-:W-:Y:S01]  /*1ad0*/  IMAD.MOV.U32 R3, RZ, RZ, R2 ;  /* 0x000000ffff037224 */ /* 0x000fe200078e0002 */
[----:B0-----:R-:W-:-:S13]  /*1ae0*/  ISETP.NE.AND P1, PT, R33, UR4, PT ;  /* 0x0000000421007c0c */ /* 0x001fda000bf25270 */
[----:B------:R-:W-:Y:S05]  /*1af0*/  @P1 BRA `(.L_x_24) ;  /* 0xfffffff0001c1947 */ /* 0x000fea000383ffff */
[----:B------:R-:W-:-:S07]  /*1b00*/  HFMA2 R33, -RZ, RZ, 0, 0 ;  /* 0x00000000ff217431 */ /* 0x000fce00000001ff */
.L_x_39:
[C---:B------:R-:W-:Y:S01]  /*1b10*/  FMUL R32, R13.reuse, 0.63661974668502807617 ;  /* 0x3f22f9830d207820 */ /* 0x040fe20000400000 */
[----:B------:R-:W0:Y:S01]  /*1b20*/  LDCU UR4, c[0x0][0x3c0] ;  /* 0x00007800ff0477ac */ /* 0x000e220008000800 */
[----:B------:R-:W-:Y:S01]  /*1b30*/  FSETP.GE.AND P0, PT, |R13|, 105615, PT ;  /* 0x47ce47800d00780b */ /* 0x000fe20003f06200 */
[----:B------:R-:W-:Y:S01]  /*1b40*/  VIADD R33, R33, 0x1 ;  /* 0x0000000121217836 */ /* 0x000fe20000000000 */
[----:B------:R-:W-:Y:S02]  /*1b50*/  BSSY.RECONVERGENT B1, `(.L_x_25) ;  /* 0x000003e000017945 */ /* 0x000fe40003800200 */
[----:B------:R-:W1:Y:S02]  /*1b60*/  F2I.NTZ R32, R32 ;  /* 0x0000002000207305 */ /* 0x000e640000203100 */
[----:B0-----:R-:W-:Y:S02]  /*1b70*/  ISETP.NE.AND P3, PT, R33, UR4, PT ;  /* 0x0000000421007c0c */ /* 0x001fe4000bf65270 */
[----:B-1----:R-:W-:Y:S01]  /*1b80*/  I2FP.F32.S32 R2, R32 ;  /* 0x0000002000027245 */ /* 0x002fe20000201400 */
[----:B------:R-:W-:-:S04]  /*1b90*/  IMAD.MOV.U32 R28, RZ, RZ, R32 ;  /* 0x000000ffff1c7224 */ /* 0x000fc800078e0020 */
[----:B------:R-:W-:-:S04]  /*1ba0*/  FFMA R25, R2, -1.5707962512969970703, R13 ;  /* 0xbfc90fda02197823 */ /* 0x000fc8000000000d */
[----:B------:R-:W-:-:S04]  /*1bb0*/  FFMA R25, R2, -7.5497894158615963534e-08, R25 ;  /* 0xb3a2216802197823 */ /* 0x000fc80000000019 */
[----:B------:R-:W-:-:S04]  /*1bc0*/  FFMA R25, R2, -5.3903029534742383927e-15, R25 ;  /* 0xa7c234c502197823 */ /* 0x000fc80000000019 */
[----:B------:R-:W-:Y:S01]  /*1bd0*/  IMAD.MOV.U32 R26, RZ, RZ, R25 ;  /* 0x000000ffff1a7224 */ /* 0x000fe200078e0019 */
[----:B------:R-:W-:Y:S06]  /*1be0*/  @!P0 BRA `(.L_x_26) ;  /* 0x0000000000d08947 */ /* 0x000fec0003800000 */
[----:B------:R-:W-:-:S13]  /*1bf0*/  FSETP.NEU.AND P1, PT, |R13|, +INF , PT ;  /* 0x7f8000000d00780b */ /* 0x000fda0003f2d200 */
[----:B------:R-:W-:Y:S05]  /*1c00*/  @!P1 BRA `(.L_x_27) ;  /* 0x0000000000c09947 */ /* 0x000fea0003800000 */
[----:B------:R-:W-:Y:S01]  /*1c10*/  IMAD.SHL.U32 R32, R13, 0x100, RZ ;  /* 0x000001000d207824 */ /* 0x000fe200078e00ff */
[----:B------:R-:W-:Y:S01]  /*1c20*/  UMOV UR4, URZ ;  /* 0x000000ff00047c82 */ /* 0x000fe20008000000 */
[----:B------:R-:W-:Y:S02]  /*1c30*/  IMAD.MOV.U32 R29, RZ, RZ, RZ ;  /* 0x000000ffff1d7224 */ /* 0x000fe400078e00ff */
[----:B------:R-:W-:Y:S01]  /*1c40*/  IMAD.MOV.U32 R2, RZ, RZ, RZ ;  /* 0x000000ffff027224 */ /* 0x000fe200078e00ff */
[----:B------:R-:W-:-:S07]  /*1c50*/  LOP3.LUT R32, R32, 0x80000000, RZ, 0xfc, !PT ;  /* 0x8000000020207812 */ /* 0x000fce00078efcff */
.L_x_28:
        /* <DEDUP_REMOVED lines=41> */
[----:B-1----:R-:W-:Y:S01]  /*1ef0*/  FSEL R26, -R30, R30, !P2 ;  /* 0x0000001e1e1a7208 */ /* 0x002fe20005000100 */
[----:B------:R-:W-:Y:S06]  /*1f00*/  BRA `(.L_x_26) ;  /* 0x0000000000087947 */ /* 0x000fec0003800000 */
.L_x_27:
[----:B------:R-:W-:Y:S01]  /*1f10*/  FMUL R26, RZ, R13 ;  /* 0x0000000dff1a7220 */ /* 0x000fe20000400000 */
[----:B------:R-:W-:-:S07]  /*1f20*/  IMAD.MOV.U32 R32, RZ, RZ, RZ ;  /* 0x000000ffff207224 */ /* 0x000fce00078e00ff */
.L_x_26:
[----:B------:R-:W-:Y:S05]  /*1f30*/  BSYNC.RECONVERGENT B1 ;  /* 0x0000000000017941 */ /* 0x000fea0003800200 */
.L_x_25:
[----:B------:R-:W-:Y:S01]  /*1f40*/  MOV R29, 0x37cbac00 ;  /* 0x37cbac00001d7802 */ /* 0x000fe20000000f00 */
[----:B------:R-:W-:Y:S01]  /*1f50*/  FMUL R2, R26, R26 ;  /* 0x0000001a1a027220 */ /* 0x000fe20000400000 */
[C---:B------:R-:W-:Y:S01]  /*1f60*/  LOP3.LUT R30, R32.reuse, 0x1, RZ, 0xc0, !PT ;  /* 0x00000001201e7812 */ /* 0x040fe200078ec0ff */
[----:B------:R-:W-:Y:S01]  /*1f70*/  BSSY.RECONVERGENT B1, `(.L_x_29) ;  /* 0x0000046000017945 */ /* 0x000fe20003800200 */
[----:B------:R-:W-:Y:S01]  /*1f80*/  LOP3.LUT P2, RZ, R32, 0x2, RZ, 0xc0, !PT ;  /* 0x0000000220ff7812 */ /* 0x000fe2000784c0ff */
[----:B------:R-:W-:Y:S01]  /*1f90*/  FFMA R27, R2, R29, -0.0013887860113754868507 ;  /* 0xbab607ed021b7423 */ /* 0x000fe2000000001d */
[----:B------:R-:W-:Y:S01]  /*1fa0*/  ISETP.NE.U32.AND P1, PT, R30, 0x1, PT ;  /* 0x000000011e00780c */ /* 0x000fe20003f25070 */
[----:B------:R-:W-:Y:S02]  /*1fb0*/  IMAD.MOV.U32 R30, RZ, RZ, 0x3d2aaabb ;  /* 0x3d2aaabbff1e7424 */ /* 0x000fe400078e00ff */
[----:B------:R-:W-:Y:S01]  /*1fc0*/  IMAD.MOV.U32 R36, RZ, RZ, R25 ;  /* 0x000000ffff247224 */ /* 0x000fe200078e0019 */
        /* <DEDUP_REMOVED lines=19> */
.L_x_32:
        /* <DEDUP_REMOVED lines=41> */
[----:B0-----:R-:W-:Y:S01]  /*2390*/  FSEL R36, -R34, R34, !P1 ;  /* 0x0000002222247208 */ /* 0x001fe20004800100 */
[----:B------:R-:W-:Y:S06]  /*23a0*/  BRA `(.L_x_30) ;  /* 0x0000000000087947 */ /* 0x000fec0003800000 */
.L_x_31:
[----:B------:R-:W-:Y:S01]  /*23b0*/  FMUL R36, RZ, R13 ;  /* 0x0000000dff247220 */ /* 0x000fe20000400000 */
[----:B------:R-:W-:-:S07]  /*23c0*/  MOV R2, RZ ;  /* 0x000000ff00027202 */ /* 0x000fce0000000f00 */
.L_x_30:
[----:B------:R-:W-:Y:S05]  /*23d0*/  BSYNC.RECONVERGENT B1 ;  /* 0x0000000000017941 */ /* 0x000fea0003800200 */
.L_x_29:
[C---:B------:R-:W-:Y:S01]  /*23e0*/  LOP3.LUT R26, R2.reuse, 0x1, RZ, 0xc0, !PT ;  /* 0x00000001021a7812 */ /* 0x040fe200078ec0ff */
[----:B------:R-:W-:Y:S01]  /*23f0*/  VIADD R2, R2, 0x1 ;  /* 0x0000000102027836 */ /* 0x000fe20000000000 */
[----:B------:R-:W-:Y:S02]  /*2400*/  BSSY.RECONVERGENT B1, `(.L_x_33) ;  /* 0x0000043000017945 */ /* 0x000fe40003800200 */
        /* <DEDUP_REMOVED lines=21> */
.L_x_36:
        /* <DEDUP_REMOVED lines=41> */
[----:B0-----:R-:W-:Y:S01]  /*27f0*/  FSEL R25, -R36, R36, !P0 ;  /* 0x0000002424197208 */ /* 0x001fe20004000100 */
[----:B------:R-:W-:Y:S06]  /*2800*/  BRA `(.L_x_34) ;  /* 0x0000000000087947 */ /* 0x000fec0003800000 */
.L_x_35:
[----:B------:R-:W-:Y:S01]  /*2810*/  FMUL R25, RZ, R13 ;  /* 0x0000000dff197220 */ /* 0x000fe20000400000 */
[----:B------:R-:W-:-:S07]  /*2820*/  IMAD.MOV.U32 R28, RZ, RZ, RZ ;  /* 0x000000ffff1c7224 */ /* 0x000fce00078e00ff */
.L_x_34:
[----:B------:R-:W-:Y:S05]  /*2830*/  BSYNC.RECONVERGENT B1 ;  /* 0x0000000000017941 */ /* 0x000fea0003800200 */
.L_x_33:
[----:B------:R-:W0:Y:S01]  /*2840*/  LDCU UR4, c[0x0][0x3b0] ;  /* 0x00007600ff0477ac */ /* 0x000e220008000800 */
[----:B------:R-:W-:Y:S01]  /*2850*/  FMUL R2, R25, R25 ;  /* 0x0000001919027220 */ /* 0x000fe20000400000 */
[C---:B------:R-:W-:Y:S01]  /*2860*/  LOP3.LUT R26, R28.reuse, 0x1, RZ, 0xc0, !PT ;  /* 0x000000011c1a7812 */ /* 0x040fe200078ec0ff */
[----:B------:R-:W-:Y:S01]  /*2870*/  FFMA R35, R5, R32, R14 ;  /* 0x0000002005237223 */ /* 0x000fe2000000000e */
[----:B------:R-:W-:Y:S01]  /*2880*/  LOP3.LUT P1, RZ, R28, 0x2, RZ, 0xc0, !PT ;  /* 0x000000021cff7812 */ /* 0x000fe2000782c0ff */
[----:B------:R-:W-:Y:S01]  /*2890*/  FFMA R29, R2, R29, -0.0013887860113754868507 ;  /* 0xbab607ed021d7423 */ /* 0x000fe2000000001d */
[----:B------:R-:W-:Y:S01]  /*28a0*/  ISETP.NE.U32.AND P0, PT, R26, 0x1, PT ;  /* 0x000000011a00780c */ /* 0x000fe20003f05070 */
[----:B------:R-:W-:Y:S03]  /*28b0*/  BSSY.RECONVERGENT B3, `(.L_x_37) ;  /* 0x000001a000037945 */ /* 0x000fe60003800200 */
[----:B------:R-:W-:-:S02]  /*28c0*/  FSEL R27, R30, 0.0083327032625675201416, !P0 ;  /* 0x3c0885e41e1b7808 */ /* 0x000fc40004000000 */
[----:B------:R-:W-:Y:S02]  /*28d0*/  FSEL R29, R29, -0.00019574658654164522886, !P0 ;  /* 0xb94d41531d1d7808 */ /* 0x000fe40004000000 */
[----:B------:R-:W-:Y:S02]  /*28e0*/  FSEL R31, -R31, -0.16666662693023681641, !P0 ;  /* 0xbe2aaaa81f1f7808 */ /* 0x000fe40004000100 */
[----:B------:R-:W-:Y:S01]  /*28f0*/  FSEL R25, R25, 1, P0 ;  /* 0x3f80000019197808 */ /* 0x000fe20000000000 */
[----:B------:R-:W-:Y:S01]  /*2900*/  FFMA R29, R2, R29, R27 ;  /* 0x0000001d021d7223 */ /* 0x000fe2000000001b */
[----:B0-----:R-:W-:Y:S01]  /*2910*/  FFMA R35, R12, UR4, R35 ;  /* 0x000000040c237c23 */ /* 0x001fe20008000023 */
[----:B------:R-:W0:Y:S02]  /*2920*/  MUFU.RCP R27, R20 ;  /* 0x00000014001b7308 */ /* 0x000e240000001000 */
[----:B------:R-:W-:Y:S01]  /*2930*/  FFMA R29, R2, R29, R31 ;  /* 0x0000001d021d7223 */ /* 0x000fe2000000001f */
[----:B------:R-:W-:Y:S01]  /*2940*/  FFMA R26, R4, R34, R35 ;  /* 0x00000022041a7223 */ /* 0x000fe20000000023 */
[----:B------:R-:W-:-:S03]  /*2950*/  FFMA R2, R2, R25, RZ ;  /* 0x0000001902027223 */ /* 0x000fc600000000ff */
[----:B------:R-:W-:Y:S01]  /*2960*/  FFMA R26, R7, R34, R26 ;  /* 0x00000022071a7223 */ /* 0x000fe2000000001a */
[----:B------:R-:W-:-:S03]  /*2970*/  FFMA R2, R2, R29, R25 ;  /* 0x0000001d02027223 */ /* 0x000fc60000000019 */
[----:B------:R-:W-:Y:S01]  /*2980*/  FFMA R26, R11, R34, R26 ;  /* 0x000000220b1a7223 */ /* 0x000fe2000000001a */
[----:B------:R-:W-:-:S04]  /*2990*/  @P1 FADD R2, RZ, -R2 ;  /* 0x80000002ff021221 */ /* 0x000fc80000000000 */
[----:B------:R-:W-:Y:S01]  /*29a0*/  FFMA R35, R19, R2, R26 ;  /* 0x0000000213237223 */ /* 0x000fe2000000001a */
[----:B0-----:R-:W-:-:S03]  /*29b0*/  FFMA R28, -R20, R27, 1 ;  /* 0x3f800000141c7423 */ /* 0x001fc6000000011b */
[----:B------:R-:W0:Y:S01]  /*29c0*/  FCHK P0, R35, R20 ;  /* 0x0000001423007302 */ /* 0x000e220000000000 */
[----:B------:R-:W-:-:S04]  /*29d0*/  FFMA R28, R27, R28, R27 ;  /* 0x0000001c1b1c7223 */ /* 0x000fc8000000001b */
[----:B------:R-:W-:-:S04]  /*29e0*/  FFMA R25, R35, R28, RZ ;  /* 0x0000001c23197223 */ /* 0x000fc800000000ff */
[----:B------:R-:W-:-:S04]  /*29f0*/  FFMA R2, -R20, R25, R35 ;  /* 0x0000001914027223 */ /* 0x000fc80000000123 */
[----:B------:R-:W-:Y:S01]  /*2a00*/  FFMA R2, R28, R2, R25 ;  /* 0x000000021c027223 */ /* 0x000fe20000000019 */
[----:B0-----:R-:W-:Y:S06]  /*2a10*/  @!P0 BRA `(.L_x_38) ;  /* 0x00000000000c8947 */ /* 0x001fec0003800000 */
[----:B------:R-:W-:Y:S01]  /*2a20*/  IMAD.MOV.U32 R30, RZ, RZ, R20 ;  /* 0x000000ffff1e7224 */ /* 0x000fe200078e0014 */
[----:B------:R-:W-:-:S07]  /*2a30*/  MOV R26, 0x2a50 ;  /* 0x00002a50001a7802 */ /* 0x000fce0000000f00 */
[----:B------:R-:W-:Y:S05]  /*2a40*/  CALL.REL.NOINC `($__internal_0_$__cuda_sm3x_div_rn_noftz_f32_slowpath) ;  /* 0x0000007000d87944 */ /* 0x000fea0003c00000 */
.L_x_38:
[----:B------:R-:W-:Y:S05]  /*2a50*/  BSYNC.RECONVERGENT B3 ;  /* 0x0000000000037941 */ /* 0x000fea0003800200 */
.L_x_37:
[----:B------:R-:W-:Y:S01]  /*2a60*/  FADD R2, R15, R2 ;  /* 0x000000020f027221 */ /* 0x000fe20000000000 */
[----:B------:R-:W-:-:S04]  /*2a70*/  FADD R13, R13, R0 ;  /* 0x000000000d0d7221 */ /* 0x000fc80000000000 */
[----:B------:R-:W-:-:S04]  /*2a80*/  FSETP.GEU.AND P0, PT, R3, R2, PT ;  /* 0x000000020300720b */ /* 0x000fc80003f0e000 */
[----:B------:R-:W-:Y:S01]  /*2a90*/  FSEL R3, R2, R3, !P0 ;  /* 0x0000000302037208 */ /* 0x000fe20004000000 */
[----:B------:R-:W-:Y:S08]  /*2aa0*/  @P3 BRA `(.L_x_39) ;  /* 0xfffffff000183947 */ /* 0x000ff0000383ffff */
[----:B------:R-:W-:-:S07]  /*2ab0*/  IMAD.MOV.U32 R33, RZ, RZ, RZ ;  /* 0x000000ffff217224 */ /* 0x000fce00078e00ff */
.L_x_54:
[C---:B------:R-:W-:Y:S01]  /*2ac0*/  FMUL R32, R13.reuse, 0.63661974668502807617 ;  /* 0x3f22f9830d207820 */ /* 0x040fe20000400000 */
[----:B------:R-:W0:Y:S01]  /*2ad0*/  LDCU UR4, c[0x0][0x3c0] ;  /* 0x00007800ff0477ac */ /* 0x000e220008000800 */
[----:B------:R-:W-:Y:S01]  /*2ae0*/  FSETP.GE.AND P0, PT, |R13|, 105615, PT ;  /* 0x47ce47800d00780b */ /* 0x000fe20003f06200 */
[----:B------:R-:W-:Y:S01]  /*2af0*/  BSSY.RECONVERGENT B1, `(.L_x_40) ;  /* 0x000003f000017945 */ /* 0x000fe20003800200 */
[----:B------:R-:W-:Y:S02]  /*2b00*/  IADD3 R33, PT, PT, R33, 0x1, RZ ;  /* 0x0000000121217810 */ /* 0x000fe40007ffe0ff */
        /* <DEDUP_REMOVED lines=16> */
.L_x_43:
        /* <DEDUP_REMOVED lines=43> */
.L_x_42:
[----:B------:R-:W-:Y:S01]  /*2ec0*/  FMUL R26, RZ, R13 ;  /* 0x0000000dff1a7220 */ /* 0x000fe20000400000 */
[----:B------:R-:W-:-:S07]  /*2ed0*/  IMAD.MOV.U32 R32, RZ, RZ, RZ ;  /* 0x000000ffff207224 */ /* 0x000fce00078e00ff */
.L_x_41:
[----:B------:R-:W-:Y:S05]  /*2ee0*/  BSYNC.RECONVERGENT B1 ;  /* 0x0000000000017941 */ /* 0x000fea0003800200 */
.L_x_40:
        /* <DEDUP_REMOVED lines=28> */
.L_x_47:
        /* <DEDUP_REMOVED lines=43> */
.L_x_46:
[----:B------:R-:W-:Y:S01]  /*3360*/  FMUL R36, RZ, R13 ;  /* 0x0000000dff247220 */ /* 0x000fe20000400000 */
[----:B------:R-:W-:-:S07]  /*3370*/  IMAD.MOV.U32 R2, RZ, RZ, RZ ;  /* 0x000000ffff027224 */ /* 0x000fce00078e00ff */
.L_x_45:
[----:B------:R-:W-:Y:S05]  /*3380*/  BSYNC.RECONVERGENT B1 ;  /* 0x0000000000017941 */ /* 0x000fea0003800200 */
.L_x_44:
        /* <DEDUP_REMOVED lines=24> */
.L_x_51:
        /* <DEDUP_REMOVED lines=43> */
.L_x_50:
[----:B------:R-:W-:Y:S01]  /*37c0*/  FMUL R25, RZ, R13 ;  /* 0x0000000dff197220 */ /* 0x000fe20000400000 */
[----:B------:R-:W-:-:S07]  /*37d0*/  IMAD.MOV.U32 R28, RZ, RZ, RZ ;  /* 0x000000ffff1c7224 */ /* 0x000fce00078e00ff */
.L_x_49:
[----:B------:R-:W-:Y:S05]  /*37e0*/  BSYNC.RECONVERGENT B1 ;  /* 0x0000000000017941 */ /* 0x000fea0003800200 */
.L_x_48:
        /* <DEDUP_REMOVED lines=22> */
[----:B------:R-:W-:-:S04]  /*3950*/  @P1 FADD R2, RZ, -R2 ;  /* 0x80000002ff021221 */ /* 0x000fc80000000000 */
[----:B------:R-:W-:Y:S01]  /*3960*/  FFMA R35, R17, R2, R28 ;  /* 0x0000000211237223 */ /* 0x000fe2000000001c */
[----:B------:R-:W-:-:S03]  /*3970*/  FFMA R2, R26, R25, R26 ;  /* 0x000000191a027223 */ /* 0x000fc6000000001a */
        /* <DEDUP_REMOVED lines=8> */
.L_x_53:
[----:B------:R-:W-:Y:S05]  /*3a00*/  BSYNC.RECONVERGENT B3 ;  /* 0x0000000000037941 */ /* 0x000fea0003800200 */
.L_x_52:
[----:B------:R-:W-:Y:S01]  /*3a10*/  FADD R2, R15, R2 ;  /* 0x000000020f027221 */ /* 0x000fe20000000000 */
[----:B------:R-:W-:-:S04]  /*3a20*/  FADD R13, R13, R0 ;  /* 0x000000000d0d7221 */ /* 0x000fc80000000000 */
[----:B------:R-:W-:-:S04]  /*3a30*/  FSETP.GEU.AND P0, PT, R3, R2, PT ;  /* 0x000000020300720b */ /* 0x000fc80003f0e000 */
[----:B------:R-:W-:Y:S01]  /*3a40*/  FSEL R3, R2, R3, !P0 ;  /* 0x0000000302037208 */ /* 0x000fe20004000000 */
[----:B------:R-:W-:Y:S08]  /*3a50*/  @P3 BRA `(.L_x_54) ;  /* 0xfffffff000183947 */ /* 0x000ff0000383ffff */
[----:B------:R-:W-:-:S07]  /*3a60*/  IMAD.MOV.U32 R33, RZ, RZ, RZ ;  /* 0x000000ffff217224 */ /* 0x000fce00078e00ff */
.L_x_69:
[C---:B------:R-:W-:Y:S01]  /*3a70*/  FMUL R32, R13.reuse, 0.63661974668502807617 ;  /* 0x3f22f9830d207820 */ /* 0x040fe20000400000 */
[----:B------:R-:W0:Y:S01]  /*3a80*/  LDCU UR4, c[0x0][0x3c0] ;  /* 0x00007800ff0477ac */ /* 0x000e220008000800 */
[----:B------:R-:W-:Y:S01]  /*3a90*/  FSETP.GE.AND P0, PT, |R13|, 105615, PT ;  /* 0x47ce47800d00780b */ /* 0x000fe20003f06200 */
[----:B------:R-:W-:Y:S01]  /*3aa0*/  VIADD R33, R33, 0x1 ;  /* 0x0000000121217836 */ /* 0x000fe20000000000 */
[----:B------:R-:W-:Y:S02]  /*3ab0*/  BSSY.RECONVERGENT B1, `(.L_x_55) ;  /* 0x000003e000017945 */ /* 0x000fe40003800200 */
[----:B------:R-:W1:Y:S02]  /*3ac0*/  F2I.NTZ R32, R32 ;  /* 0x0000002000207305 */ /* 0x000e640000203100 */
[----:B0-----:R-:W-:Y:S02]  /*3ad0*/  ISETP.NE.AND P3, PT, R33, UR4, PT ;  /* 0x0000000421007c0c */ /* 0x001fe4000bf65270 */
[----:B-1----:R-:W-:-:S02]  /*3ae0*/  I2FP.F32.S32 R2, R32 ;  /* 0x0000002000027245 */ /* 0x002fc40000201400 */
[----:B------:R-:W-:-:S03]  /*3af0*/  MOV R28, R32 ;  /* 0x00000020001c7202 */ /* 0x000fc60000000f00 */
        /* <DEDUP_REMOVED lines=12> */
.L_x_58:
        /* <DEDUP_REMOVED lines=43> */
.L_x_57:
[----:B------:R-:W-:Y:S01]  /*3e70*/  FMUL R26, RZ, R13 ;  /* 0x0000000dff1a7220 */ /* 0x000fe20000400000 */
[----:B------:R-:W-:-:S07]  /*3e80*/  IMAD.MOV.U32 R32, RZ, RZ, RZ ;  /* 0x000000ffff207224 */ /* 0x000fce00078e00ff */
.L_x_56:
[----:B------:R-:W-:Y:S05]  /*3e90*/  BSYNC.RECONVERGENT B1 ;  /* 0x0000000000017941 */ /* 0x000fea0003800200 */
.L_x_55:
[----:B------:R-:W-:Y:S01]  /*3ea0*/  LOP3.LUT R30, R32, 0x1, RZ, 0xc0, !PT ;  /* 0x00000001201e7812 */ /* 0x000fe200078ec0ff */
[----:B------:R-:W-:Y:S02]  /*3eb0*/  IMAD.MOV.U32 R29, RZ, RZ, 0x37cbac00 ;  /* 0x37cbac00ff1d7424 */ /* 0x000fe400078e00ff */
[----:B------:R-:W-:Y:S01]  /*3ec0*/  FMUL R2, R26, R26 ;  /* 0x0000001a1a027220 */ /* 0x000fe20000400000 */
[----:B------:R-:W-:Y:S01]  /*3ed0*/  LOP3.LUT P2, RZ, R32, 0x2, RZ, 0xc0, !PT ;  /* 0x0000000220ff7812 */ /* 0x000fe2000784c0ff */
[----:B------:R-:W-:Y:S01]  /*3ee0*/  BSSY.RECONVERGENT B1, `(.L_x_59) ;  /* 0x0000045000017945 */ /* 0x000fe20003800200 */
[----:B------:R-:W-:Y:S01]  /*3ef0*/  ISETP.NE.U32.AND P1, PT, R30, 0x1, PT ;  /* 0x000000011e00780c */ /* 0x000fe20003f25070 */
[----:B------:R-:W-:Y:S01]  /*3f00*/  FFMA R27, R2, R29, -0.0013887860113754868507 ;  /* 0xbab607ed021b7423 */ /* 0x000fe2000000001d */
[----:B------:R-:W-:Y:S02]  /*3f10*/  IMAD.MOV.U32 R30, RZ, RZ, 0x3d2aaabb ;  /* 0x3d2aaabbff1e7424 */ /* 0x000fe400078e00ff */
[----:B------:R-:W-:Y:S01]  /*3f20*/  FSEL R32, R26, 1, P1 ;  /* 0x3f8000001a207808 */ /* 0x000fe20000800000 */
[----:B------:R-:W-:Y:S01]  /*3f30*/  IMAD.MOV.U32 R36, RZ, RZ, R25 ;  /* 0x000000ffff247224 */ /* 0x000fe200078e0019 */
[----:B------:R-:W-:-:S02]  /*3f40*/  FSEL R27, R27, -0.00019574658654164522886, !P1 ;  /* 0xb94d41531b1b7808 */ /* 0x000fc40004800000 */
[----:B------:R-:W-:-:S05]  /*3f50*/  FSEL R31, R30, 0.0083327032625675201416, !P1 ;  /* 0x3c0885e41e1f7808 */ /* 0x000fca0004800000 */
[----:B------:R-:W-:Y:S01]  /*3f60*/  FFMA R27, R2, R27, R31 ;  /* 0x0000001b021b7223 */ /* 0x000fe2000000001f */
[----:B------:R-:W-:-:S04]  /*3f70*/  MOV R31, 0x3effffff ;  /* 0x3effffff001f7802 */ /* 0x000fc80000000f00 */
        /* <DEDUP_REMOVED lines=14> */
.L_x_62:
        /* <DEDUP_REMOVED lines=43> */
.L_x_61:
[----:B------:R-:W-:Y:S01]  /*4310*/  FMUL R36, RZ, R13 ;  /* 0x0000000dff247220 */ /* 0x000fe20000400000 */
[----:B------:R-:W-:-:S07]  /*4320*/  IMAD.MOV.U32 R2, RZ, RZ, RZ ;  /* 0x000000ffff027224 */ /* 0x000fce00078e00ff */
.L_x_60:
[----:B------:R-:W-:Y:S05]  /*4330*/  BSYNC.RECONVERGENT B1 ;  /* 0x0000000000017941 */ /* 0x000fea0003800200 */
.L_x_59:
        /* <DEDUP_REMOVED lines=19> */
[----:B------:R-:W-:Y:S01]  /*4470*/  SHF.L.U32 R25, R13, 0x8, RZ ;  /* 0x000000080d197819 */ /* 0x000fe200000006ff */
[----:B------:R-:W-:Y:S01]  /*4480*/  IMAD.MOV.U32 R2, RZ, RZ, RZ ;  /* 0x000000ffff027224 */ /* 0x000fe200078e00ff */
[----:B------:R-:W-:Y:S01]  /*4490*/  UMOV UR4, URZ ;  /* 0x000000ff00047c82 */ /* 0x000fe20008000000 */
[----:B------:R-:W-:Y:S01]  /*44a0*/  IMAD.MOV.U32 R35, RZ, RZ, RZ ;  /* 0x000000ffff237224 */ /* 0x000fe200078e00ff */
[----:B------:R-:W-:-:S07]  /*44b0*/  LOP3.LUT R25, R25, 0x80000000, RZ, 0xfc, !PT ;  /* 0x8000000019197812 */ /* 0x000fce00078efcff */
.L_x_66:
        /* <DEDUP_REMOVED lines=43> */
.L_x_65:
[----:B------:R-:W-:Y:S01]  /*4770*/  FMUL R25, RZ, R13 ;  /* 0x0000000dff197220 */ /* 0x000fe20000400000 */
[----:B------:R-:W-:-:S07]  /*4780*/  IMAD.MOV.U32 R28, RZ, RZ, RZ ;  /* 0x000000ffff1c7224 */ /* 0x000fce00078e00ff */
.L_x_64:
[----:B------:R-:W-:Y:S05]  /*4790*/  BSYNC.RECONVERGENT B1 ;  /* 0x0000000000017941 */ /* 0x000fea0003800200 */
.L_x_63:
        /* <DEDUP_REMOVED lines=33> */
.L_x_68:
[----:B------:R-:W-:Y:S05]  /*49b0*/  BSYNC.RECONVERGENT B3 ;  /* 0x0000000000037941 */ /* 0x000fea0003800200 */
.L_x_67:
[----:B------:R-:W-:Y:S01]  /*49c0*/  FADD R2, R15, R2 ;  /* 0x000000020f027221 */ /* 0x000fe20000000000 */
[----:B------:R-:W-:-:S04]  /*49d0*/  FADD R13, R13, R0 ;  /* 0x000000000d0d7221 */ /* 0x000fc80000000000 */
[----:B------:R-:W-:-:S04]  /*49e0*/  FSETP.GEU.AND P0, PT, R3, R2, PT ;  /* 0x000000020300720b */ /* 0x000fc80003f0e000 */
[----:B------:R-:W-:Y:S01]  /*49f0*/  FSEL R3, R2, R3, !P0 ;  /* 0x0000000302037208 */ /* 0x000fe20004000000 */
[----:B------:R-:W-:Y:S08]  /*4a00*/  @P3 BRA `(.L_x_69) ;  /* 0xfffffff000183947 */ /* 0x000ff0000383ffff */
[----:B------:R-:W-:-:S07]  /*4a10*/  IMAD.MOV.U32 R33, RZ, RZ, RZ ;  /* 0x000000ffff217224 */ /* 0x000fce00078e00ff */
.L_x_84:
        /* <DEDUP_REMOVED lines=11> */
[----:B------:R-:W-:-:S05]  /*4ad0*/  FFMA R25, R2, -5.3903029534742383927e-15, R25 ;  /* 0xa7c234c502197823 */ /* 0x000fca0000000019 */
[----:B------:R-:W-:Y:S01]  /*4ae0*/  MOV R26, R25 ;  /* 0x00000019001a7202 */ /* 0x000fe20000000f00 */
        /* <DEDUP_REMOVED lines=8> */
.L_x_73:
        /* <DEDUP_REMOVED lines=43> */
.L_x_72:
[----:B------:R-:W-:Y:S01]  /*4e20*/  FMUL R26, RZ, R13 ;  /* 0x0000000dff1a7220 */ /* 0x000fe20000400000 */
[----:B------:R-:W-:-:S07]  /*4e30*/  IMAD.MOV.U32 R32, RZ, RZ, RZ ;  /* 0x000000ffff207224 */ /* 0x000fce00078e00ff */
.L_x_71:
[----:B------:R-:W-:Y:S05]  /*4e40*/  BSYNC.RECONVERGENT B1 ;  /* 0x0000000000017941 */ /* 0x000fea0003800200 */
.L_x_70:
        /* <DEDUP_REMOVED lines=13> */
[----:B------:R-:W-:-:S05]  /*4f20*/  IMAD.MOV.U32 R31, RZ, RZ, 0x3effffff ;  /* 0x3effffffff1f7424 */ /* 0x000fca00078e00ff */
[----:B0-----:R-:W-:-:S05]  /*4f30*/  FSEL R35, -R31, -0.16666662693023681641, !P1 ;  /* 0xbe2aaaa81f237808 */ /* 0x001fca0004800100 */
[C---:B------:R-:W-:Y:S01]  /*4f40*/  FFMA R35, R2.reuse, R27, R35 ;  /* 0x0000001b02237223 */ /* 0x040fe20000000023 */
[----:B------:R-:W-:Y:S01]  /*4f50*/  FFMA R27, R2, R32, RZ ;  /* 0x00000020021b7223 */ /* 0x000fe200000000ff */
[----:B------:R-:W-:-:S03]  /*4f60*/  MOV R2, R28 ;  /* 0x0000001c00027202 */ /* 0x000fc60000000f00 */
        /* <DEDUP_REMOVED lines=10> */
.L_x_77:
        /* <DEDUP_REMOVED lines=43> */
.L_x_76:
[----:B------:R-:W-:Y:S01]  /*52c0*/  FMUL R36, RZ, R13 ;  /* 0x0000000dff247220 */ /* 0x000fe20000400000 */
[----:B------:R-:W-:-:S07]  /*52d0*/  IMAD.MOV.U32 R2, RZ, RZ, RZ ;  /* 0x000000ffff027224 */ /* 0x000fce00078e00ff */
.L_x_75:
[----:B------:R-:W-:Y:S05]  /*52e0*/  BSYNC.RECONVERGENT B1 ;  /* 0x0000000000017941 */ /* 0x000fea0003800200 */
.L_x_74:
        /* <DEDUP_REMOVED lines=20> */
[----:B------:R-:W-:Y:S01]  /*5430*/  MOV R2, RZ ;  /* 0x000000ff00027202 */ /* 0x000fe20000000f00 */
[----:B------:R-:W-:Y:S01]  /*5440*/  IMAD.MOV.U32 R37, RZ, RZ, RZ ;  /* 0x000000ffff257224 */ /* 0x000fe200078e00ff */
[----:B------:R-:W-:Y:S02]  /*5450*/  UMOV UR4, URZ ;  /* 0x000000ff00047c82 */ /* 0x000fe40008000000 */
[----:B------:R-:W-:-:S07]  /*5460*/  LOP3.LUT R25, R25, 0x80000000, RZ, 0xfc, !PT ;  /* 0x8000000019197812 */ /* 0x000fce00078efcff */
.L_x_81:
[----:B------:R-:W0:Y:S02]  /*5470*/  LDC.64 R26, c[0x4][RZ] ;  /* 0x01000000ff1a7b82 */ /* 0x000e240000000a00 */
[----:B0-----:R-:W-:-:S06]  /*5480*/  IMAD.WIDE.U32 R26, R37, 0x4, R26 ;  /* 0x00000004251a7825 */ /* 0x001fcc00078e001a */
[----:B------:R-:W2:Y:S01]  /*5490*/  LDG.E.CONSTANT R26, desc[UR6][R26.64] ;  /* 0x000000061a1a7981 */ /* 0x000ea2000c1e9900 */
[C---:B------:R-:W-:Y:S02]  /*54a0*/  IMAD R28, R37.reuse, 0x4, R1 ;  /* 0x00000004251c7824 */ /* 0x040fe400078e0201 */
[----:B------:R-:W-:Y:S02]  /*54b0*/  VIADD R37, R37, 0x1 ;  /* 0x0000000125257836 */ /* 0x000fe40000000000 */
[----:B--2---:R-:W-:-:S03]  /*54c0*/  IMAD.WIDE.U32 R26, R26, R25, RZ ;  /* 0x000000191a1a7225 */ /* 0x004fc600078e00ff */
[----:B------:R-:W-:-:S04]  /*54d0*/  IADD3 R34, P0, PT, R26, R2, RZ ;  /* 0x000000021a227210 */ /* 0x000fc80007f1e0ff */
[----:B------:R-:W-:Y:S01]  /*54e0*/  IADD3.X R2, PT, PT, R27, UR4, RZ, P0, !PT ;  /* 0x000000041b027c10 */ /* 0x000fe200087fe4ff */
[----:B------:R0:W-:Y:S01]  /*54f0*/  STL [R28], R34 ;  /* 0x000000221c007387 */ /* 0x0001e20000100800 */
        /* <DEDUP_REMOVED lines=34> */
.L_x_80:
[----:B------:R-:W-:Y:S01]  /*5720*/  FMUL R25, RZ, R13 ;  /* 0x0000000dff197220 */ /* 0x000fe20000400000 */
[----:B------:R-:W-:-:S07]  /*5730*/  IMAD.MOV.U32 R28, RZ, RZ, RZ ;  /* 0x000000ffff1c7224 */ /* 0x000fce00078e00ff */
.L_x_79:
[----:B------:R-:W-:Y:S05]  /*5740*/  BSYNC.RECONVERGENT B1 ;  /* 0x0000000000017941 */ /* 0x000fea0003800200 */
.L_x_78:
        /* <DEDUP_REMOVED lines=33> */
.L_x_83:
[----:B------:R-:W-:Y:S05]  /*5960*/  BSYNC.RECONVERGENT B3 ;  /* 0x0000000000037941 */ /* 0x000fea0003800200 */
.L_x_82:
[----:B------:R-:W-:Y:S01]  /*5970*/  FADD R2, R15, R2 ;  /* 0x000000020f027221 */ /* 0x000fe20000000000 */
[----:B------:R-:W-:-:S04]  /*5980*/  FADD R13, R13, R0 ;  /* 0x000000000d0d7221 */ /* 0x000fc80000000000 */
[----:B------:R-:W-:-:S04]  /*5990*/  FSETP.GEU.AND P0, PT, R3, R2, PT ;  /* 0x000000020300720b */ /* 0x000fc80003f0e000 */
[----:B------:R-:W-:Y:S01]  /*59a0*/  FSEL R3, R2, R3, !P0 ;  /* 0x0000000302037208 */ /* 0x000fe20004000000 */
[----:B------:R-:W-:Y:S08]  /*59b0*/  @P3 BRA `(.L_x_84) ;  /* 0xfffffff000183947 */ /* 0x000ff0000383ffff */
[----:B------:R-:W-:-:S07]  /*59c0*/  IMAD.MOV.U32 R33, RZ, RZ, RZ ;  /* 0x000000ffff217224 */ /* 0x000fce00078e00ff */
.L_x_99:
        /* <DEDUP_REMOVED lines=21> */
.L_x_88:
        /* <DEDUP_REMOVED lines=43> */
.L_x_87:
[----:B------:R-:W-:Y:S01]  /*5dd0*/  FMUL R26, RZ, R13 ;  /* 0x0000000dff1a7220 */ /* 0x000fe20000400000 */
[----:B------:R-:W-:-:S07]  /*5de0*/  IMAD.MOV.U32 R32, RZ, RZ, RZ ;  /* 0x000000ffff207224 */ /* 0x000fce00078e00ff */
.L_x_86:
[----:B------:R-:W-:Y:S05]  /*5df0*/  BSYNC.RECONVERGENT B1 ;  /* 0x0000000000017941 */ /* 0x000fea0003800200 */
.L_x_85:
[----:B------:R-:W-:Y:S01]  /*5e00*/  LOP3.LUT R30, R32, 0x1, RZ, 0xc0, !PT ;  /* 0x00000001201e7812 */ /* 0x000fe200078ec0ff */
[----:B------:R-:W-:Y:S02]  /*5e10*/  IMAD.MOV.U32 R29, RZ, RZ, 0x37cbac00 ;  /* 0x37cbac00ff1d7424 */ /* 0x000fe400078e00ff */
[----:B------:R-:W-:Y:S01]  /*5e20*/  FMUL R2, R26, R26 ;  /* 0x0000001a1a027220 */ /* 0x000fe20000400000 */
[----:B------:R-:W-:Y:S01]  /*5e30*/  LOP3.LUT P2, RZ, R32, 0x2, RZ, 0xc0, !PT ;  /* 0x0000000220ff7812 */ /* 0x000fe2000784c0ff */
[----:B------:R-:W-:Y:S01]  /*5e40*/  BSSY.RECONVERGENT B1, `(.L_x_89) ;  /* 0x0000045000017945 */ /* 0x000fe20003800200 */
[----:B------:R-:W-:Y:S01]  /*5e50*/  ISETP.NE.U32.AND P1, PT, R30, 0x1, PT ;  /* 0x000000011e00780c */ /* 0x000fe20003f25070 */
[----:B------:R-:W-:Y:S01]  /*5e60*/  FFMA R27, R2, R29, -0.0013887860113754868507 ;  /* 0xbab607ed021b7423 */ /* 0x000fe2000000001d */
[----:B------:R-:W-:Y:S01]  /*5e70*/  IMAD.MOV.U32 R30, RZ, RZ, 0x3d2aaabb ;  /* 0x3d2aaabbff1e7424 */ /* 0x000fe200078e00ff */
[----:B------:R-:W-:Y:S02]  /*5e80*/  MOV R36, R25 ;  /* 0x0000001900247202 */ /* 0x000fe40000000f00 */
[----:B------:R-:W-:-:S02]  /*5e90*/  FSEL R32, R26, 1, P1 ;  /* 0x3f8000001a207808 */ /* 0x000fc40000800000 */
[----:B------:R-:W-:Y:S02]  /*5ea0*/  FSEL R27, R27, -0.00019574658654164522886, !P1 ;  /* 0xb94d41531b1b7808 */ /* 0x000fe40004800000 */
[----:B------:R-:W-:-:S05]  /*5eb0*/  FSEL R31, R30, 0.0083327032625675201416, !P1 ;  /* 0x3c0885e41e1f7808 */ /* 0x000fca0004800000 */
        /* <DEDUP_REMOVED lines=16> */
.L_x_92:
        /* <DEDUP_REMOVED lines=43> */
.L_x_91:
[----:B------:R-:W-:Y:S01]  /*6270*/  FMUL R36, RZ, R13 ;  /* 0x0000000dff247220 */ /* 0x000fe20000400000 */
[----:B------:R-:W-:-:S07]  /*6280*/  IMAD.MOV.U32 R2, RZ, RZ, RZ ;  /* 0x000000ffff027224 */ /* 0x000fce00078e00ff */
.L_x_90:
[----:B------:R-:W-:Y:S05]  /*6290*/  BSYNC.RECONVERGENT B1 ;  /* 0x0000000000017941 */ /* 0x000fea0003800200 */
.L_x_89:
        /* <DEDUP_REMOVED lines=24> */
.L_x_96:
        /* <DEDUP_REMOVED lines=43> */
.L_x_95:
[----:B------:R-:W-:Y:S01]  /*66d0*/  FMUL R25, RZ, R13 ;  /* 0x0000000dff197220 */ /* 0x000fe20000400000 */
[----:B------:R-:W-:-:S07]  /*66e0*/  IMAD.MOV.U32 R28, RZ, RZ, RZ ;  /* 0x000000ffff1c7224 */ /* 0x000fce00078e00ff */
.L_x_94:
[----:B------:R-:W-:Y:S05]  /*66f0*/  BSYNC.RECONVERGENT B1 ;  /* 0x0000000000017941 */ /* 0x000fea0003800200 */
.L_x_93:
        /* <DEDUP_REMOVED lines=33> */
.L_x_98:
[----:B------:R-:W-:Y:S05]  /*6910*/  BSYNC.RECONVERGENT B3 ;  /* 0x0000000000037941 */ /* 0x000fea0003800200 */
.L_x_97:
[----:B------:R-:W-:Y:S01]  /*6920*/  FADD R2, R15, R2 ;  /* 0x000000020f027221 */ /* 0x000fe20000000000 */
[----:B------:R-:W-:-:S04]  /*6930*/  FADD R13, R13, R0 ;  /* 0x000000000d0d7221 */ /* 0x000fc80000000000 */
[----:B------:R-:W-:-:S04]  /*6940*/  FSETP.GEU.AND P0, PT, R3, R2, PT ;  /* 0x000000020300720b */ /* 0x000fc80003f0e000 */
[----:B------:R-:W-:Y:S01]  /*6950*/  FSEL R3, R2, R3, !P0 ;  /* 0x0000000302037208 */ /* 0x000fe20004000000 */
[----:B------:R-:W-:Y:S08]  /*6960*/  @P3 BRA `(.L_x_99) ;  /* 0xfffffff000183947 */ /* 0x000ff0000383ffff */
[----:B------:R-:W-:-:S07]  /*6970*/  IMAD.MOV.U32 R33, RZ, RZ, RZ ;  /* 0x000000ffff217224 */ /* 0x000fce00078e00ff */
.L_x_114:
        /* <DEDUP_REMOVED lines=21> */
.L_x_103:
        /* <DEDUP_REMOVED lines=43> */
.L_x_102:
[----:B------:R-:W-:Y:S01]  /*6d80*/  FMUL R26, RZ, R13 ;  /* 0x0000000dff1a7220 */ /* 0x000fe20000400000 */
[----:B------:R-:W-:-:S07]  /*6d90*/  IMAD.MOV.U32 R32, RZ, RZ, RZ ;  /* 0x000000ffff207224 */ /* 0x000fce00078e00ff */
.L_x_101:
[----:B------:R-:W-:Y:S05]  /*6da0*/  BSYNC.RECONVERGENT B1 ;  /* 0x0000000000017941 */ /* 0x000fea0003800200 */
.L_x_100:
        /* <DEDUP_REMOVED lines=28> */
.L_x_107:
        /* <DEDUP_REMOVED lines=43> */
.L_x_106:
[----:B------:R-:W-:Y:S01]  /*7220*/  FMUL R36, RZ, R13 ;  /* 0x0000000dff247220 */ /* 0x000fe20000400000 */
[----:B------:R-:W-:-:S07]  /*7230*/  IMAD.MOV.U32 R2, RZ, RZ, RZ ;  /* 0x000000ffff027224 */ /* 0x000fce00078e00ff */
.L_x_105:
[----:B------:R-:W-:Y:S05]  /*7240*/  BSYNC.RECONVERGENT B1 ;  /* 0x0000000000017941 */ /* 0x000fea0003800200 */
.L_x_104:
        /* <DEDUP_REMOVED lines=24> */
.L_x_111:
        /* <DEDUP_REMOVED lines=43> */
.L_x_110:
[----:B------:R-:W-:Y:S01]  /*7680*/  FMUL R25, RZ, R13 ;  /* 0x0000000dff197220 */ /* 0x000fe20000400000 */
[----:B------:R-:W-:-:S07]  /*7690*/  IMAD.MOV.U32 R28, RZ, RZ, RZ ;  /* 0x000000ffff1c7224 */ /* 0x000fce00078e00ff */
.L_x_109:
[----:B------:R-:W-:Y:S05]  /*76a0*/  BSYNC.RECONVERGENT B1 ;  /* 0x0000000000017941 */ /* 0x000fea0003800200 */
.L_x_108:
        /* <DEDUP_REMOVED lines=33> */
.L_x_113:
[----:B------:R-:W-:Y:S05]  /*78c0*/  BSYNC.RECONVERGENT B3 ;  /* 0x0000000000037941 */ /* 0x000fea0003800200 */
.L_x_112:
[----:B------:R-:W-:Y:S01]  /*78d0*/  FADD R2, R15, R2 ;  /* 0x000000020f027221 */ /* 0x000fe20000000000 */
[----:B------:R-:W-:-:S04]  /*78e0*/  FADD R13, R13, R0 ;  /* 0x000000000d0d7221 */ /* 0x000fc80000000000 */
[----:B------:R-:W-:-:S04]  /*78f0*/  FSETP.GEU.AND P0, PT, R3, R2, PT ;  /* 0x000000020300720b */ /* 0x000fc80003f0e000 */
[----:B------:R-:W-:Y:S01]  /*7900*/  FSEL R3, R2, R3, !P0 ;  /* 0x0000000302037208 */ /* 0x000fe20004000000 */
[----:B------:R-:W-:Y:S08]  /*7910*/  @P3 BRA `(.L_x_114) ;  /* 0xfffffff000183947 */ /* 0x000ff0000383ffff */
[----:B------:R-:W-:-:S07]  /*7920*/  IMAD.MOV.U32 R33, RZ, RZ, RZ ;  /* 0x000000ffff217224 */ /* 0x000fce00078e00ff */
.L_x_129:
        /* <DEDUP_REMOVED lines=21> */
.L_x_118:
        /* <DEDUP_REMOVED lines=43> */
.L_x_117:
[----:B------:R-:W-:Y:S01]  /*7d30*/  FMUL R26, RZ, R13 ;  /* 0x0000000dff1a7220 */ /* 0x000fe20000400000 */
[----:B------:R-:W-:-:S07]  /*7d40*/  IMAD.MOV.U32 R32, RZ, RZ, RZ ;  /* 0x000000ffff207224 */ /* 0x000fce00078e00ff */
.L_x_116:
[----:B------:R-:W-:Y:S05]  /*7d50*/  BSYNC.RECONVERGENT B1 ;  /* 0x0000000000017941 */ /* 0x000fea0003800200 */
.L_x_115:
        /* <DEDUP_REMOVED lines=28> */
.L_x_122:
        /* <DEDUP_REMOVED lines=35> */
[C---:B------:R-:W-:Y:S02]  /*8150*/  LOP3.LUT R27, R35.reuse, R34, RZ, 0x3c, !PT ;  /* 0x00000022231b7212 */ /* 0x040fe400078e3cff */
[----:B------:R-:W-:Y:S02]  /*8160*/  LOP3.LUT R26, R35, R26, RZ, 0x3c, !PT ;  /* 0x0000001a231a7212 */ /* 0x000fe400078e3cff */
[----:B------:R-:W-:-:S04]  /*8170*/  @!P2 MOV R2, R36 ;  /* 0x000000240002a202 */ /* 0x000fc80000000f00 */
[----:B------:R-:W0:Y:S02]  /*8180*/  I2F.F64.S64 R26, R26 ;  /* 0x0000001a001a7312 */ /* 0x000e240000301c00 */
[----:B0-----:R-:W-:-:S10]  /*8190*/  DMUL R34, R26, UR4 ;  /* 0x000000041a227c28 */ /* 0x001fd40008000000 */
[----:B------:R-:W0:Y:S02]  /*81a0*/  F2F.F32.F64 R34, R34 ;  /* 0x0000002200227310 */ /* 0x000e240000301000 */
[----:B0-----:R-:W-:Y:S01]  /*81b0*/  FSEL R36, -R34, R34, !P1 ;  /* 0x0000002222247208 */ /* 0x001fe20004800100 */
[----:B------:R-:W-:Y:S06]  /*81c0*/  BRA `(.L_x_120) ;  /* 0x0000000000087947 */ /* 0x000fec0003800000 */
.L_x_121:
[----:B------:R-:W-:Y:S01]  /*81d0*/  FMUL R36, RZ, R13 ;  /* 0x0000000dff247220 */ /* 0x000fe20000400000 */
[----:B------:R-:W-:-:S07]  /*81e0*/  IMAD.MOV.U32 R2, RZ, RZ, RZ ;  /* 0x000000ffff027224 */ /* 0x000fce00078e00ff */
.L_x_120:
[----:B------:R-:W-:Y:S05]  /*81f0*/  BSYNC.RECONVERGENT B1 ;  /* 0x0000000000017941 */ /* 0x000fea0003800200 */
.L_x_119:
        /* <DEDUP_REMOVED lines=24> */
.L_x_126:
        /* <DEDUP_REMOVED lines=43> */
.L_x_125:
[----:B------:R-:W-:Y:S01]  /*8630*/  FMUL R25, RZ, R13 ;  /* 0x0000000dff197220 */ /* 0x000fe20000400000 */
[----:B------:R-:W-:-:S07]  /*8640*/  IMAD.MOV.U32 R28, RZ, RZ, RZ ;  /* 0x000000ffff1c7224 */ /* 0x000fce00078e00ff */
.L_x_124:
[----:B------:R-:W-:Y:S05]  /*8650*/  BSYNC.RECONVERGENT B1 ;  /* 0x0000000000017941 */ /* 0x000fea0003800200 */
.L_x_123:
        /* <DEDUP_REMOVED lines=30> */
[----:B------:R-:W-:Y:S02]  /*8840*/  MOV R30, R20 ;  /* 0x00000014001e7202 */ /* 0x000fe40000000f00 */
[----:B------:R-:W-:-:S07]  /*8850*/  MOV R26, 0x8870 ;  /* 0x00008870001a7802 */ /* 0x000fce0000000f00 */
[----:B------:R-:W-:Y:S05]  /*8860*/  CALL.REL.NOINC `($__internal_0_$__cuda_sm3x_div_rn_noftz_f32_slowpath) ;  /* 0x0000001400507944 */ /* 0x000fea0003c00000 */
.L_x_128:
[----:B------:R-:W-:Y:S05]  /*8870*/  BSYNC.RECONVERGENT B3 ;  /* 0x0000000000037941 */ /* 0x000fea0003800200 */
.L_x_127:
[----:B------:R-:W-:Y:S01]  /*8880*/  FADD R2, R15, R2 ;  /* 0x000000020f027221 */ /* 0x000fe20000000000 */
[----:B------:R-:W-:-:S04]  /*8890*/  FADD R13, R13, R0 ;  /* 0x000000000d0d7221 */ /* 0x000fc80000000000 */
[----:B------:R-:W-:-:S04]  /*88a0*/  FSETP.GEU.AND P0, PT, R3, R2, PT ;  /* 0x000000020300720b */ /* 0x000fc80003f0e000 */
[----:B------:R-:W-:Y:S01]  /*88b0*/  FSEL R3, R2, R3, !P0 ;  /* 0x0000000302037208 */ /* 0x000fe20004000000 */
[----:B------:R-:W-:Y:S08]  /*88c0*/  @P3 BRA `(.L_x_129) ;  /* 0xfffffff000183947 */ /* 0x000ff0000383ffff */
[----:B------:R-:W-:Y:S01]  /*88d0*/  PLOP3.LUT P3, PT, PT, PT, PT, 0x8, 0x80 ;  /* 0x000000000080781c */ /* 0x000fe20003f6e170 */
[----:B------:R-:W-:Y:S01]  /*88e0*/  IMAD.MOV.U32 R2, RZ, RZ, 0x1 ;  /* 0x00000001ff027424 */ /* 0x000fe200078e00ff */
[----:B------:R-:W-:Y:S11]  /*88f0*/  @P5 BRA `(.L_x_130) ;  /* 0xffffff8000805947 */ /* 0x000ff6000383ffff */
[----:B------:R-:W-:Y:S05]  /*8900*/  BRA `(.L_x_12) ;  /* 0x0000001000d47947 */ /* 0x000fea0003800000 */
.L_x_7:
[----:B------:R-:W0:Y:S02]  /*8910*/  LDCU UR4, c[0x0][0x3c0] ;  /* 0x00007800ff0477ac */ /* 0x000e240008000800 */
[----:B0-----:R-:W-:-:S09]  /*8920*/  UISETP.NE.AND UP0, UPT, UR4, URZ, UPT ;  /* 0x000000ff0400728c */ /* 0x001fd2000bf05270 */
[----:B------:R-:W-:Y:S05]  /*8930*/  BRA.U !UP0, `(.L_x_12) ;  /* 0x0000001108c87547 */ /* 0x000fea000b800000 */
[----:B------:R-:W0:Y:S01]  /*8940*/  MUFU.RCP R3, R6 ;  /* 0x0000000600037308 */ /* 0x000e220000001000 */
[----:B------:R-:W-:Y:S01]  /*8950*/  FADD R2, R9, R9 ;  /* 0x0000000909027221 */ /* 0x000fe20000000000 */
[----:B------:R-:W-:Y:S03]  /*8960*/  BSSY.RECONVERGENT B3, `(.L_x_131) ;  /* 0x000000d000037945 */ /* 0x000fe60003800200 */
[----:B------:R-:W-:-:S04]  /*8970*/  FMUL R35, R7, R2 ;  /* 0x0000000207237220 */ /* 0x000fc80000400000 */
        /* <DEDUP_REMOVED lines=10> */
[----:B------:R-:W-:-:S07]  /*8a20*/  IMAD.MOV.U32 R3, RZ, RZ, R2 ;  /* 0x000000ffff037224 */ /* 0x000fce00078e0002 */
.L_x_132:
[----:B------:R-:W-:Y:S05]  /*8a30*/  BSYNC.RECONVERGENT B3 ;  /* 0x0000000000037941 */ /* 0x000fea0003800200 */
.L_x_131:
        /* <DEDUP_REMOVED lines=16> */
.L_x_134:
[----:B------:R-:W-:Y:S05]  /*8b40*/  BSYNC.RECONVERGENT B3 ;  /* 0x0000000000037941 */ /* 0x000fea0003800200 */
.L_x_133:
[----:B------:R-:W0:Y:S01]  /*8b50*/  LDC R6, c[0x0][0x380] ;  /* 0x0000e000ff067b82 */ /* 0x000e220000000800 */
[----:B------:R-:W1:Y:S01]  /*8b60*/  LDCU.64 UR4, c[0x0][0x3b8] ;  /* 0x00007700ff0477ac */ /* 0x000e620008000a00 */
[----:B------:R-:W-:Y:S01]  /*8b70*/  FMUL R8, R21, R8 ;  /* 0x0000000815087220 */ /* 0x000fe20000400000 */
[----:B------:R-:W-:Y:S01]  /*8b80*/  PLOP3.LUT P3, PT, PT, PT, PT, 0x80, 0x8 ;  /* 0x000000000008781c */ /* 0x000fe20003f6f070 */
[----:B------:R-:W-:Y:S01]  /*8b90*/  IMAD.MOV.U32 R11, RZ, RZ, RZ ;  /* 0x000000ffff0b7224 */ /* 0x000fe200078e00ff */
[----:B------:R-:W2:Y:S01]  /*8ba0*/  LDCU UR8, c[0x0][0x3b4] ;  /* 0x00007680ff0877ac */ /* 0x000ea20008000800 */
[----:B------:R-:W-:Y:S02]  /*8bb0*/  IMAD.MOV.U32 R9, RZ, RZ, RZ ;  /* 0x000000ffff097224 */ /* 0x000fe400078e00ff */
[----:B-1----:R-:W-:Y:S01]  /*8bc0*/  FMUL R4, R23, UR4 ;  /* 0x0000000417047c20 */ /* 0x002fe20008400000 */
[C---:B0-----:R-:W-:Y:S01]  /*8bd0*/  FFMA R3, R6.reuse, UR5, R3 ;  /* 0x0000000506037c23 */ /* 0x041fe20008000003 */
[----:B------:R-:W-:Y:S01]  /*8be0*/  FMUL R13, RZ, R6 ;  /* 0x00000006ff0d7220 */ /* 0x000fe20000400000 */
[----:B--2---:R-:W-:-:S02]  /*8bf0*/  FMUL R7, R6, -UR8 ;  /* 0x8000000806077c20 */ /* 0x004fc40008400000 */
[----:B------:R-:W-:Y:S01]  /*8c00*/  FADD R5, R3, R2 ;  /* 0x0000000203057221 */ /* 0x000fe20000000000 */
[----:B------:R-:W-:Y:S01]  /*8c10*/  FADD R3, R23, R23 ;  /* 0x0000001717037221 */ /* 0x000fe20000000000 */
[----:B------:R-:W-:Y:S01]  /*8c20*/  FADD R2, R6, R6 ;  /* 0x0000000606027221 */ /* 0x000fe20000000000 */
[----:B------:R-:W-:Y:S02]  /*8c30*/  FMUL R23, RZ, R23 ;  /* 0x00000017ff177220 */ /* 0x000fe40000400000 */
[----:B------:R-:W-:Y:S01]  /*8c40*/  FMUL R10, R3, UR8 ;  /* 0x00000008030a7c20 */ /* 0x000fe20008400000 */
[----:B------:R-:W-:-:S03]  /*8c50*/  FMUL R2, R2, UR8 ;  /* 0x0000000802027c20 */ /* 0x000fc60008400000 */
[----:B------:R-:W-:Y:S01]  /*8c60*/  FFMA R10, RZ, R10, -R23 ;  /* 0x0000000aff0a7223 */ /* 0x000fe20000000817 */
[----:B------:R-:W-:-:S07]  /*8c70*/  FMUL R6, RZ, R2 ;  /* 0x00000002ff067220 */ /* 0x000fce0000400000 */
.L_x_146:
[C---:B------:R-:W-:Y:S01]  /*8c80*/  FMUL R2, R11.reuse, 0.63661974668502807617 ;  /* 0x3f22f9830b027820 */ /* 0x040fe20000400000 */
[----:B------:R-:W-:Y:S01]  /*8c90*/  FSETP.GE.AND P0, PT, |R11|, 105615, PT ;  /* 0x47ce47800b00780b */ /* 0x000fe20003f06200 */
[----:B------:R-:W-:Y:S02]  /*8ca0*/  BSSY.RECONVERGENT B1, `(.L_x_135) ;  /* 0x0000040000017945 */ /* 0x000fe40003800200 */
        /* <DEDUP_REMOVED lines=13> */
[----:B------:R-:W0:Y:S01]  /*8d80*/  LDCU.64 UR8, c[0x4][URZ] ;  /* 0x01000000ff0877ac */ /* 0x000e220008000a00 */
[----:B------:R-:W-:Y:S02]  /*8d90*/  IMAD.MOV.U32 R18, RZ, RZ, RZ ;  /* 0x000000ffff127224 */ /* 0x000fe400078e00ff */
[----:B------:R-:W-:Y:S01]  /*8da0*/  IMAD.MOV.U32 R2, RZ, RZ, R1 ;  /* 0x000000ffff027224 */ /* 0x000fe200078e0001 */
[----:B------:R-:W-:Y:S01]  /*8db0*/  LOP3.LUT R27, R12, 0x80000000, RZ, 0xfc, !PT ;  /* 0x800000000c1b7812 */ /* 0x000fe200078efcff */
[----:B------:R-:W-:Y:S01]  /*8dc0*/  UMOV UR5, URZ ;  /* 0x000000ff00057c82 */ /* 0x000fe20008000000 */
[----:B------:R-:W-:-:S05]  /*8dd0*/  UMOV UR4, URZ ;  /* 0x000000ff00047c82 */ /* 0x000fca0008000000 */
.L_x_137:
[----:B0-----:R-:W-:Y:S01]  /*8de0*/  MOV R14, UR8 ;  /* 0x00000008000e7c02 */ /* 0x001fe20008000f00 */
[----:B------:R-:W-:-:S05]  /*8df0*/  IMAD.U32 R15, RZ, RZ, UR9 ;  /* 0x00000009ff0f7e24 */ /* 0x000fca000f8e00ff */
[----:B------:R-:W2:Y:S01]  /*8e00*/  LDG.E.CONSTANT R14, desc[UR6][R14.64] ;  /* 0x000000060e0e7981 */ /* 0x000ea2000c1e9900 */
[----:B------:R-:W-:Y:S02]  /*8e10*/  UIADD3 UR8, UP0, UPT, UR8, 0x4, URZ ;  /* 0x0000000408087890 */ /* 0x000fe4000ff1e0ff */
[----:B------:R-:W-:Y:S02]  /*8e20*/  UIADD3 UR4, UPT, UPT, UR4, 0x1, URZ ;  /* 0x0000000104047890 */ /* 0x000fe4000fffe0ff */
[----:B------:R-:W-:Y:S02]  /*8e30*/  UIADD3.X UR9, UPT, UPT, URZ, UR9, URZ, UP0, !UPT ;  /* 0x00000009ff097290 */ /* 0x000fe400087fe4ff */
[----:B------:R-:W-:Y:S01]  /*8e40*/  UISETP.NE.AND UP0, UPT, UR4, 0x6, UPT ;  /* 0x000000060400788c */ /* 0x000fe2000bf05270 */
[----:B--2---:R-:W-:-:S03]  /*8e50*/  IMAD.WIDE.U32 R16, R14, R27, RZ ;  /* 0x0000001b0e107225 */ /* 0x004fc600078e00ff */
[----:B------:R-:W-:-:S04]  /*8e60*/  IADD3 R19, P0, PT, R16, R18, RZ ;  /* 0x0000001210137210 */ /* 0x000fc80007f1e0ff */
[----:B------:R-:W-:Y:S01]  /*8e70*/  IADD3.X R18, PT, PT, R17, UR5, RZ, P0, !PT ;  /* 0x0000000511127c10 */ /* 0x000fe200087fe4ff */
[----:B------:R0:W-:Y:S02]  /*8e80*/  STL [R2], R19 ;  /* 0x0000001302007387 */ /* 0x0001e40000100800 */
[----:B0-----:R-:W-:Y:S01]  /*8e90*/  VIADD R2, R2, 0x4 ;  /* 0x0000000402027836 */ /* 0x001fe20000000000 */
[----:B------:R-:W-:Y:S06]  /*8ea0*/  BRA.U UP0, `(.L_x_137) ;  /* 0xfffffffd00cc7547 */ /* 0x000fec000b83ffff */
        /* <DEDUP_REMOVED lines=18> */
[----:B------:R-:W-:Y:S02]  /*8fd0*/  SHF.R.U32.HI R19, RZ, 0x1e, R2 ;  /* 0x0000001eff137819 */ /* 0x000fe40000011602 */
[----:B------:R-:W-:-:S02]  /*8fe0*/  SHF.R.S32.HI R16, RZ, 0x1f, R12 ;  /* 0x0000001fff107819 */ /* 0x000fc4000001140c */
[----:B------:R-:W-:Y:S02]  /*8ff0*/  LOP3.LUT R2, R12, R11, RZ, 0x3c, !PT ;  /* 0x0000000b0c027212 */ /* 0x000fe400078e3cff */
[C---:B------:R-:W-:Y:S02]  /*9000*/  LOP3.LUT R14, R16.reuse, R15, RZ, 0x3c, !PT ;  /* 0x0000000f100e7212 */ /* 0x040fe400078e3cff */
[----:B------:R-:W-:Y:S02]  /*9010*/  LOP3.LUT R15, R16, R12, RZ, 0x3c, !PT ;  /* 0x0000000c100f7212 */ /* 0x000fe400078e3cff */
[----:B0-----:R-:W-:Y:S02]  /*9020*/  LEA.HI R18, R12, R19, RZ, 0x1 ;  /* 0x000000130c127211 */ /* 0x001fe400078f08ff */
[----:B------:R-:W-:Y:S02]  /*9030*/  ISETP.GE.AND P1, PT, R2, RZ, PT ;  /* 0x000000ff0200720c */ /* 0x000fe40003f26270 */
[----:B------:R-:W0:Y:S01]  /*9040*/  I2F.F64.S64 R14, R14 ;  /* 0x0000000e000e7312 */ /* 0x000e220000301c00 */
[----:B------:R-:W-:-:S04]  /*9050*/  IMAD.MOV R2, RZ, RZ, -R18 ;  /* 0x000000ffff027224 */ /* 0x000fc800078e0a12 */
[----:B------:R-:W-:Y:S01]  /*9060*/  @!P0 IMAD.MOV.U32 R18, RZ, RZ, R2 ;  /* 0x000000ffff128224 */ /* 0x000fe200078e0002 */
[----:B0-----:R-:W-:-:S10]  /*9070*/  DMUL R16, R14, UR4 ;  /* 0x000000040e107c28 */ /* 0x001fd40008000000 */
[----:B------:R-:W0:Y:S02]  /*9080*/  F2F.F32.F64 R16, R16 ;  /* 0x0000001000107310 */ /* 0x000e240000301000 */
[----:B0-----:R-:W-:-:S07]  /*9090*/  FSEL R14, -R16, R16, !P1 ;  /* 0x00000010100e7208 */ /* 0x001fce0004800100 */
.L_x_136:
[----:B------:R-:W-:Y:S05]  /*90a0*/  BSYNC.RECONVERGENT B1 ;  /* 0x0000000000017941 */ /* 0x000fea0003800200 */
.L_x_135:
[----:B------:R-:W-:Y:S01]  /*90b0*/  LOP3.LUT R12, R18, 0x1, RZ, 0xc0, !PT ;  /* 0x00000001120c7812 */ /* 0x000fe200078ec0ff */
[----:B------:R-:W-:Y:S02]  /*90c0*/  IMAD.MOV.U32 R2, RZ, RZ, 0x37cbac00 ;  /* 0x37cbac00ff027424 */ /* 0x000fe400078e00ff */
[----:B------:R-:W-:Y:S01]  /*90d0*/  FMUL R15, R14, R14 ;  /* 0x0000000e0e0f7220 */ /* 0x000fe20000400000 */
[----:B------:R-:W-:Y:S01]  /*90e0*/  IMAD.MOV.U32 R16, RZ, RZ, 0x3effffff ;  /* 0x3effffffff107424 */ /* 0x000fe200078e00ff */
[----:B------:R-:W-:Y:S01]  /*90f0*/  ISETP.NE.U32.AND P0, PT, R12, 0x1, PT ;  /* 0x000000010c00780c */ /* 0x000fe20003f05070 */
[----:B------:R-:W-:Y:S02]  /*9100*/  IMAD.MOV.U32 R12, RZ, RZ, 0x3d2aaabb ;  /* 0x3d2aaabbff0c7424 */ /* 0x000fe400078e00ff */
[----:B------:R-:W-:Y:S01]  /*9110*/  FFMA R17, R15, R2, -0.0013887860113754868507 ;  /* 0xbab607ed0f117423 */ /* 0x000fe20000000002 */
[----:B------:R-:W-:Y:S01]  /*9120*/  LOP3.LUT P1, RZ, R18, 0x2, RZ, 0xc0, !PT ;  /* 0x0000000212ff7812 */ /* 0x000fe2000782c0ff */
[----:B------:R-:W-:Y:S01]  /*9130*/  BSSY.RECONVERGENT B1, `(.L_x_138) ;  /* 0x0000041000017945 */ /* 0x000fe20003800200 */
[----:B------:R-:W-:Y:S01]  /*9140*/  FSEL R19, -R16, -0.16666662693023681641, !P0 ;  /* 0xbe2aaaa810137808 */ /* 0x000fe20004000100 */
[----:B------:R-:W-:Y:S01]  /*9150*/  IMAD.MOV.U32 R28, RZ, RZ, R25 ;  /* 0x000000ffff1c7224 */ /* 0x000fe200078e0019 */
[----:B------:R-:W-:-:S02]  /*9160*/  FSEL R20, R17, -0.00019574658654164522886, !P0 ;  /* 0xb94d415311147808 */ /* 0x000fc40004000000 */
[----:B------:R-:W-:Y:S02]  /*9170*/  FSEL R26, R12, 0.0083327032625675201416, !P0 ;  /* 0x3c0885e40c1a7808 */ /* 0x000fe40004000000 */
[----:B------:R-:W-:Y:S02]  /*9180*/  FSEL R17, R14, 1, P0 ;  /* 0x3f8000000e117808 */ /* 0x000fe40000000000 */
[----:B------:R-:W-:Y:S01]  /*9190*/  FSETP.GE.AND P0, PT, |R11|, 105615, PT ;  /* 0x47ce47800b00780b */ /* 0x000fe20003f06200 */
[C---:B------:R-:W-:Y:S02]  /*91a0*/  FFMA R20, R15.reuse, R20, R26 ;  /* 0x000000140f147223 */ /* 0x040fe4000000001a */
[C---:B------:R-:W-:Y:S02]  /*91b0*/  FFMA R14, R15.reuse, R17, RZ ;  /* 0x000000110f0e7223 */ /* 0x040fe400000000ff */
[----:B------:R-:W-:-:S04]  /*91c0*/  FFMA R19, R15, R20, R19 ;  /* 0x000000140f137223 */ /* 0x000fc80000000013 */
[----:B------:R-:W-:Y:S01]  /*91d0*/  FFMA R17, R14, R19, R17 ;  /* 0x000000130e117223 */ /* 0x000fe20000000011 */
[----:B------:R-:W-:-:S03]  /*91e0*/  IMAD.MOV.U32 R14, RZ, RZ, R21 ;  /* 0x000000ffff0e7224 */ /* 0x000fc600078e0015 */
[----:B------:R-:W-:Y:S01]  /*91f0*/  @P1 FADD R17, RZ, -R17 ;  /* 0x80000011ff111221 */ /* 0x000fe20000000000 */
[----:B------:R-:W-:Y:S06]  /*9200*/  @!P0 BRA `(.L_x_139) ;  /* 0x0000000000cc8947 */ /* 0x000fec0003800000 */
[----:B------:R-:W-:-:S13]  /*9210*/  FSETP.NEU.AND P0, PT, |R11|, +INF , PT ;  /* 0x7f8000000b00780b */ /* 0x000fda0003f0d200 */
[----:B------:R-:W-:Y:S01]  /*9220*/  @!P0 FMUL R14, RZ, R11 ;  /* 0x0000000bff0e8220 */ /* 0x000fe20000400000 */
[----:B------:R-:W-:Y:S01]  /*9230*/  @!P0 IMAD.MOV.U32 R28, RZ, RZ, RZ ;  /* 0x000000ffff1c8224 */ /* 0x000fe200078e00ff */
[----:B------:R-:W-:Y:S06]  /*9240*/  @!P0 BRA `(.L_x_139) ;  /* 0x0000000000bc8947 */ /* 0x000fec0003800000 */
[----:B------:R-:W-:Y:S01]  /*9250*/  SHF.L.U32 R14, R11, 0x8, RZ ;  /* 0x000000080b0e7819 */ /* 0x000fe200000006ff */
[----:B------:R-:W-:Y:S01]  /*9260*/  IMAD.MOV.U32 R20, RZ, RZ, RZ ;  /* 0x000000ffff147224 */ /* 0x000fe200078e00ff */
[----:B------:R-:W-:Y:S01]  /*9270*/  UMOV UR4, URZ ;  /* 0x000000ff00047c82 */ /* 0x000fe20008000000 */
[----:B------:R-:W-:Y:S01]  /*9280*/  IMAD.MOV.U32 R26, RZ, RZ, RZ ;  /* 0x000000ffff1a7224 */ /* 0x000fe200078e00ff */
[----:B------:R-:W-:-:S07]  /*9290*/  LOP3.LUT R29, R14, 0x80000000, RZ, 0xfc, !PT ;  /* 0x800000000e1d7812 */ /* 0x000fce00078efcff */
.L_x_140:
        /* <DEDUP_REMOVED lines=13> */
[C---:B0-----:R-:W-:Y:S02]  /*9370*/  LOP3.LUT R14, R18.reuse, 0xe0, RZ, 0xc0, !PT ;  /* 0x000000e0120e7812 */ /* 0x041fe400078ec0ff */
        /* <DEDUP_REMOVED lines=12> */
[----:B---3--:R-:W-:Y:S02]  /*9440*/  @P0 SHF.L.W.U32.HI R15, R14, R18, R15 ;  /* 0x000000120e0f0219 */ /* 0x008fe40000010e0f */
[--C-:B------:R-:W-:Y:S02]  /*9450*/  SHF.R.U32.HI R27, RZ, 0x1e, R26.reuse ;  /* 0x0000001eff1b7819 */ /* 0x100fe4000001161a */
[C---:B------:R-:W-:Y:S01]  /*9460*/  SHF.L.W.U32.HI R28, R15.reuse, 0x2, R26 ;  /* 0x000000020f1c7819 */ /* 0x040fe20000010e1a */
[----:B------:R-:W-:-:S03]  /*9470*/  IMAD.SHL.U32 R15, R15, 0x4, RZ ;  /* 0x000000040f0f7824 */ /* 0x000fc600078e00ff */
[----:B------:R-:W-:Y:S02]  /*9480*/  SHF.R.S32.HI R18, RZ, 0x1f, R28 ;  /* 0x0000001fff127819 */ /* 0x000fe4000001141c */
[----:B-1----:R-:W-:Y:S02]  /*9490*/  LOP3.LUT R20, R28, R11, RZ, 0x3c, !PT ;  /* 0x0000000b1c147212 */ /* 0x002fe400078e3cff */
[C---:B------:R-:W-:Y:S02]  /*94a0*/  LOP3.LUT R14, R18.reuse, R15, RZ, 0x3c, !PT ;  /* 0x0000000f120e7212 */ /* 0x040fe400078e3cff */
[----:B------:R-:W-:Y:S02]  /*94b0*/  LOP3.LUT R15, R18, R28, RZ, 0x3c, !PT ;  /* 0x0000001c120f7212 */ /* 0x000fe400078e3cff */
[----:B------:R-:W-:Y:S02]  /*94c0*/  LEA.HI R28, R28, R27, RZ, 0x1 ;  /* 0x0000001b1c1c7211 */ /* 0x000fe400078f08ff */
[----:B------:R-:W-:-:S02]  /*94d0*/  ISETP.GE.AND P0, PT, R20, RZ, PT ;  /* 0x000000ff1400720c */ /* 0x000fc40003f06270 */
[----:B------:R-:W0:Y:S01]  /*94e0*/  I2F.F64.S64 R14, R14 ;  /* 0x0000000e000e7312 */ /* 0x000e220000301c00 */
[----:B------:R-:W-:-:S04]  /*94f0*/  IMAD.MOV R20, RZ, RZ, -R28 ;  /* 0x000000ffff147224 */ /* 0x000fc800078e0a1c */
[----:B------:R-:W-:Y:S01]  /*9500*/  @!P1 IMAD.MOV.U32 R28, RZ, RZ, R20 ;  /* 0x000000ffff1c9224 */ /* 0x000fe200078e0014 */
[----:B0-----:R-:W-:-:S10]  /*9510*/  DMUL R18, R14, UR4 ;  /* 0x000000040e127c28 */ /* 0x001fd40008000000 */
[----:B------:R-:W0:Y:S02]  /*9520*/  F2F.F32.F64 R18, R18 ;  /* 0x0000001200127310 */ /* 0x000e240000301000 */
[----:B0-----:R-:W-:-:S07]  /*9530*/  FSEL R14, -R18, R18, !P0 ;  /* 0x00000012120e7208 */ /* 0x001fce0004000100 */
.L_x_139:
[----:B------:R-:W-:Y:S05]  /*9540*/  BSYNC.RECONVERGENT B1 ;  /* 0x0000000000017941 */ /* 0x000fea0003800200 */
.L_x_138:
[----:B------:R-:W-:Y:S01]  /*9550*/  FMUL R15, R14, R14 ;  /* 0x0000000e0e0f7220 */ /* 0x000fe20000400000 */
[C---:B------:R-:W-:Y:S01]  /*9560*/  LOP3.LUT R19, R28.reuse, 0x1, RZ, 0xc0, !PT ;  /* 0x000000011c137812 */ /* 0x040fe200078ec0ff */
[----:B------:R-:W-:Y:S02]  /*9570*/  BSSY.RECONVERGENT B1, `(.L_x_141) ;  /* 0x0000042000017945 */ /* 0x000fe40003800200 */
[----:B------:R-:W-:Y:S01]  /*9580*/  FFMA R18, R15, R2, -0.0013887860113754868507 ;  /* 0xbab607ed0f127423 */ /* 0x000fe20000000002 */
[----:B------:R-:W-:Y:S01]  /*9590*/  ISETP.NE.U32.AND P0, PT, R19, 0x1, PT ;  /* 0x000000011300780c */ /* 0x000fe20003f05070 */
[----:B------:R-:W-:-:S03]  /*95a0*/  VIADD R19, R28, 0x1 ;  /* 0x000000011c137836 */ /* 0x000fc60000000000 */
[----:B------:R-:W-:Y:S02]  /*95b0*/  FSEL R18, R18, -0.00019574658654164522886, P0 ;  /* 0xb94d415312127808 */ /* 0x000fe40000000000 */
[----:B------:R-:W-:Y:S02]  /*95c0*/  FSEL R20, R12, 0.0083327032625675201416, P0 ;  /* 0x3c0885e40c147808 */ /* 0x000fe40000000000 */
[----:B------:R-:W-:Y:S02]  /*95d0*/  FSEL R14, R14, 1, !P0 ;  /* 0x3f8000000e0e7808 */ /* 0x000fe40004000000 */
[----:B------:R-:W-:Y:S01]  /*95e0*/  FSEL R27, -R16, -0.16666662693023681641, P0 ;  /* 0xbe2aaaa8101b7808 */ /* 0x000fe20000000100 */
[----:B------:R-:W-:Y:S01]  /*95f0*/  FFMA R18, R15, R18, R20 ;  /* 0x000000120f127223 */ /* 0x000fe20000000014 */
[----:B------:R-:W-:Y:S02]  /*9600*/  FSETP.GE.AND P0, PT, |R11|, 105615, PT ;  /* 0x47ce47800b00780b */ /* 0x000fe40003f06200 */
[----:B------:R-:W-:Y:S01]  /*9610*/  LOP3.LUT P1, RZ, R19, 0x2, RZ, 0xc0, !PT ;  /* 0x0000000213ff7812 */ /* 0x000fe2000782c0ff */
[C---:B------:R-:W-:Y:S01]  /*9620*/  FFMA R19, R15.reuse, R14, RZ ;  /* 0x0000000e0f137223 */ /* 0x040fe200000000ff */
[----:B------:R-:W-:-:S04]  /*9630*/  FFMA R18, R15, R18, R27 ;  /* 0x000000120f127223 */ /* 0x000fc8000000001b */
[----:B------:R-:W-:-:S07]  /*9640*/  FFMA R28, R19, R18, R14 ;  /* 0x00000012131c7223 */ /* 0x000fce000000000e */
[----:B------:R-:W-:Y:S01]  /*9650*/  @P1 FADD R28, RZ, -R28 ;  /* 0x8000001cff1c1221 */ /* 0x000fe20000000000 */
[----:B------:R-:W-:Y:S06]  /*9660*/  @!P0 BRA `(.L_x_142) ;  /* 0x0000000000c88947 */ /* 0x000fec0003800000 */
[----:B------:R-:W-:-:S13]  /*9670*/  FSETP.NEU.AND P0, PT, |R11|, +INF , PT ;  /* 0x7f8000000b00780b */ /* 0x000fda0003f0d200 */
[----:B------:R-:W-:Y:S01]  /*9680*/  @!P0 FMUL R21, RZ, R11 ;  /* 0x0000000bff158220 */ /* 0x000fe20000400000 */
[----:B------:R-:W-:Y:S01]  /*9690*/  @!P0 IMAD.MOV.U32 R25, RZ, RZ, RZ ;  /* 0x000000ffff198224 */ /* 0x000fe200078e00ff */
[----:B------:R-:W-:Y:S06]  /*96a0*/  @!P0 BRA `(.L_x_142) ;  /* 0x0000000000b88947 */ /* 0x000fec0003800000 */
[----:B------:R-:W-:Y:S01]  /*96b0*/  IMAD.SHL.U32 R14, R11, 0x100, RZ ;  /* 0x000001000b0e7824 */ /* 0x000fe200078e00ff */
[----:B------:R-:W-:Y:S01]  /*96c0*/  CS2R R20, SRZ ;  /* 0x0000000000147805 */ /* 0x000fe2000001ff00 */
[----:B------:R-:W-:-:S03]  /*96d0*/  UMOV UR4, URZ ;  /* 0x000000ff00047c82 */ /* 0x000fc60008000000 */
[----:B------:R-:W-:-:S07]  /*96e0*/  LOP3.LUT R27, R14, 0x80000000, RZ, 0xfc, !PT ;  /* 0x800000000e1b7812 */ /* 0x000fce00078efcff */
.L_x_143:
[----:B0-----:R-:W0:Y:S02]  /*96f0*/  LDC.64 R14, c[0x4][RZ] ;  /* 0x01000000ff0e7b82 */ /* 0x001e240000000a00 */
[----:B0-----:R-:W-:-:S06]  /*9700*/  IMAD.WIDE.U32 R14, R20, 0x4, R14 ;  /* 0x00000004140e7825 */ /* 0x001fcc00078e000e */
[----:B------:R-:W2:Y:S01]  /*9710*/  LDG.E.CONSTANT R14, desc[UR6][R14.64] ;  /* 0x000000060e0e7981 */ /* 0x000ea2000c1e9900 */
[C---:B------:R-:W-:Y:S01]  /*9720*/  IMAD R25, R20.reuse, 0x4, R1 ;  /* 0x0000000414197824 */ /* 0x040fe200078e0201 */
[----:B------:R-:W-:-:S04]  /*9730*/  IADD3 R20, PT, PT, R20, 0x1, RZ ;  /* 0x0000000114147810 */ /* 0x000fc80007ffe0ff */
[----:B------:R-:W-:Y:S01]  /*9740*/  ISETP.NE.AND P0, PT, R20, 0x6, PT ;  /* 0x000000061400780c */ /* 0x000fe20003f05270 */
[----:B--2---:R-:W-:-:S03]  /*9750*/  IMAD.WIDE.U32 R18, R14, R27, RZ ;  /* 0x0000001b0e127225 */ /* 0x004fc600078e00ff */
[----:B------:R-:W-:-:S04]  /*9760*/  IADD3 R18, P1, PT, R18, R21, RZ ;  /* 0x0000001512127210 */ /* 0x000fc80007f3e0ff */
[----:B------:R-:W-:Y:S01]  /*9770*/  IADD3.X R21, PT, PT, R19, UR4, RZ, P1, !PT ;  /* 0x0000000413157c10 */ /* 0x000fe20008ffe4ff */
[----:B------:R0:W-:Y:S04]  /*9780*/  STL [R25], R18 ;  /* 0x0000001219007387 */ /* 0x0001e80000100800 */
[----:B------:R-:W-:Y:S05]  /*9790*/  @P0 BRA `(.L_x_143) ;  /* 0xfffffffc00d40947 */ /* 0x000fea000383ffff */
[----:B0-----:R-:W-:Y:S01]  /*97a0*/  SHF.R.U32.HI R18, RZ, 0x17, R11 ;  /* 0x00000017ff127819 */ /* 0x001fe2000001160b */
        /* <DEDUP_REMOVED lines=19> */
[----:B------:R-:W-:Y:S02]  /*98e0*/  LOP3.LUT R20, R26, R11, RZ, 0x3c, !PT ;  /* 0x0000000b1a147212 */ /* 0x000fe400078e3cff */
[C---:B------:R-:W-:Y:S02]  /*98f0*/  LOP3.LUT R14, R18.reuse, R15, RZ, 0x3c, !PT ;  /* 0x0000000f120e7212 */ /* 0x040fe400078e3cff */
[----:B------:R-:W-:Y:S02]  /*9900*/  LOP3.LUT R15, R18, R26, RZ, 0x3c, !PT ;  /* 0x0000001a120f7212 */ /* 0x000fe400078e3cff */
[----:B------:R-:W-:Y:S02]  /*9910*/  LEA.HI R25, R26, R25, RZ, 0x1 ;  /* 0x000000191a197211 */ /* 0x000fe400078f08ff */
[----:B------:R-:W-:-:S02]  /*9920*/  ISETP.GE.AND P0, PT, R20, RZ, PT ;  /* 0x000000ff1400720c */ /* 0x000fc40003f06270 */
[----:B------:R-:W1:Y:S01]  /*9930*/  I2F.F64.S64 R14, R14 ;  /* 0x0000000e000e7312 */ /* 0x000e620000301c00 */
[----:B------:R-:W-:-:S04]  /*9940*/  IMAD.MOV R20, RZ, RZ, -R25 ;  /* 0x000000ffff147224 */ /* 0x000fc800078e0a19 */
[----:B------:R-:W-:Y:S01]  /*9950*/  @!P1 IMAD.MOV.U32 R25, RZ, RZ, R20 ;  /* 0x000000ffff199224 */ /* 0x000fe200078e0014 */
[----:B-1----:R-:W-:-:S10]  /*9960*/  DMUL R18, R14, UR4 ;  /* 0x000000040e127c28 */ /* 0x002fd40008000000 */
[----:B------:R-:W0:Y:S02]  /*9970*/  F2F.F32.F64 R18, R18 ;  /* 0x0000001200127310 */ /* 0x000e240000301000 */
[----:B0-----:R-:W-:-:S07]  /*9980*/  FSEL R21, -R18, R18, !P0 ;  /* 0x0000001212157208 */ /* 0x001fce0004000100 */
.L_x_142:
[----:B------:R-:W-:Y:S05]  /*9990*/  BSYNC.RECONVERGENT B1 ;  /* 0x0000000000017941 */ /* 0x000fea0003800200 */
.L_x_141:
[----:B------:R-:W0:Y:S01]  /*99a0*/  LDCU UR4, c[0x0][0x3b0] ;  /* 0x00007600ff0477ac */ /* 0x000e220008000800 */
[----:B------:R-:W-:Y:S01]  /*99b0*/  FMUL R14, R21, R21 ;  /* 0x00000015150e7220 */ /* 0x000fe20000400000 */
[C---:B------:R-:W-:Y:S01]  /*99c0*/  LOP3.LUT R15, R25.reuse, 0x1, RZ, 0xc0, !PT ;  /* 0x00000001190f7812 */ /* 0x040fe200078ec0ff */
[----:B------:R-:W-:Y:S01]  /*99d0*/  BSSY.RECONVERGENT B3, `(.L_x_144) ;  /* 0x000001e000037945 */ /* 0x000fe20003800200 */
[----:B------:R-:W-:Y:S01]  /*99e0*/  LOP3.LUT P1, RZ, R25, 0x2, RZ, 0xc0, !PT ;  /* 0x0000000219ff7812 */ /* 0x000fe2000782c0ff */
[----:B------:R-:W-:Y:S01]  /*99f0*/  FFMA R2, R14, R2, -0.0013887860113754868507 ;  /* 0xbab607ed0e027423 */ /* 0x000fe20000000002 */
[----:B------:R-:W-:-:S04]  /*9a00*/  ISETP.NE.U32.AND P0, PT, R15, 0x1, PT ;  /* 0x000000010f00780c */ /* 0x000fc80003f05070 */
[----:B------:R-:W-:Y:S02]  /*9a10*/  FSEL R19, R12, 0.0083327032625675201416, !P0 ;  /* 0x3c0885e40c137808 */ /* 0x000fe40004000000 */
[----:B------:R-:W-:Y:S01]  /*9a20*/  FSEL R15, R2, -0.00019574658654164522886, !P0 ;  /* 0xb94d4153020f7808 */ /* 0x000fe20004000000 */
[----:B------:R-:W-:Y:S01]  /*9a30*/  FFMA R2, R13, R17, R4 ;  /* 0x000000110d027223 */ /* 0x000fe20000000004 */
[----:B------:R-:W-:Y:S02]  /*9a40*/  FSEL R17, -R16, -0.16666662693023681641, !P0 ;  /* 0xbe2aaaa810117808 */ /* 0x000fe40004000100 */
[----:B------:R-:W-:Y:S01]  /*9a50*/  FSEL R21, R21, 1, P0 ;  /* 0x3f80000015157808 */ /* 0x000fe20000000000 */
[C---:B------:R-:W-:Y:S01]  /*9a60*/  FFMA R15, R14.reuse, R15, R19 ;  /* 0x0000000f0e0f7223 */ /* 0x040fe20000000013 */
[----:B0-----:R-:W-:Y:S01]  /*9a70*/  FFMA R2, R7, UR4, R2 ;  /* 0x0000000407027c23 */ /* 0x001fe20008000002 */
[----:B------:R-:W0:Y:S02]  /*9a80*/  MUFU.RCP R19, R8 ;  /* 0x0000000800137308 */ /* 0x000e240000001000 */
[C---:B------:R-:W-:Y:S01]  /*9a90*/  FFMA R15, R14.reuse, R15, R17 ;  /* 0x0000000f0e0f7223 */ /* 0x040fe20000000011 */
[----:B------:R-:W-:Y:S01]  /*9aa0*/  FFMA R17, -R23, R28, R2 ;  /* 0x0000001c17117223 */ /* 0x000fe20000000102 */
[----:B------:R-:W-:-:S03]  /*9ab0*/  FFMA R14, R14, R21, RZ ;  /* 0x000000150e0e7223 */ /* 0x000fc600000000ff */
[----:B------:R-:W-:Y:S01]  /*9ac0*/  FFMA R2, R6, R28, R17 ;  /* 0x0000001c06027223 */ /* 0x000fe20000000011 */
[----:B------:R-:W-:-:S03]  /*9ad0*/  FFMA R15, R14, R15, R21 ;  /* 0x0000000f0e0f7223 */ /* 0x000fc60000000015 */
[----:B------:R-:W-:Y:S01]  /*9ae0*/  FFMA R35, -R13, R28, R2 ;  /* 0x0000001c0d237223 */ /* 0x000fe20000000102 */
        /* <DEDUP_REMOVED lines=12> */
.L_x_145:
[----:B------:R-:W-:Y:S05]  /*9bb0*/  BSYNC.RECONVERGENT B3 ;  /* 0x0000000000037941 */ /* 0x000fea0003800200 */
.L_x_144:
        /* <DEDUP_REMOVED lines=10> */
.L_x_12:
[----:B------:R-:W-:Y:S05]  /*9c60*/  BSYNC.RECONVERGENT B0 ;  /* 0x0000000000007941 */ /* 0x000fea0003800200 */
.L_x_6:
[----:B------:R-:W0:Y:S01]  /*9c70*/  LDC.64 R6, c[0x0][0x3e0] ;  /* 0x0000f800ff067b82 */ /* 0x000e220000000a00 */
[----:B------:R-:W1:Y:S01]  /*9c80*/  LDCU.64 UR4, c[0x0][0x3c8] ;  /* 0x00007900ff0477ac */ /* 0x000e620008000a00 */
[----:B------:R-:W-:-:S04]  /*9c90*/  FSETP.GEU.AND P0, PT, R3, -R22, PT ;  /* 0x800000160300720b */ /* 0x000fc80003f0e000 */
[----:B------:R-:W-:Y:S02]  /*9ca0*/  SEL R9, RZ, 0x1, P0 ;  /* 0x00000001ff097807 */ /* 0x000fe40000000000 */
[----:B-1----:R-:W-:-:S04]  /*9cb0*/  IADD3 R4, P1, PT, R24, UR4, RZ ;  /* 0x0000000418047c10 */ /* 0x002fc8000ff3e0ff */
[C---:B------:R-:W-:Y:S01]  /*9cc0*/  LEA.HI.X.SX32 R5, R24.reuse, UR5, 0x1, P1 ;  /* 0x0000000518057c11 */ /* 0x040fe200088f0eff */
[----:B0-----:R-:W-:-:S04]  /*9cd0*/  IMAD.WIDE R24, R24, 0x4, R6 ;  /* 0x0000000418187825 */ /* 0x001fc800078e0206 */
[----:B------:R-:W-:Y:S04]  /*9ce0*/  STG.E.U8 desc[UR6][R4.64], R9 ;  /* 0x0000000904007986 */ /* 0x000fe8000c101106 */
[----:B------:R-:W-:Y:S01]  /*9cf0*/  STG.E desc[UR6][R24.64], R3 ;  /* 0x0000000318007986 */ /* 0x000fe2000c101906 */
[----:B------:R-:W-:Y:S05]  /*9d00*/  EXIT ;  /* 0x000000000000794d */ /* 0x000fea0003800000 */
.L_x_2:
[----:B------:R-:W1:Y:S01]  /*9d10*/  LDC.64 R4, c[0x0][0x3e0] ;  /* 0x0000f800ff047b82 */ /* 0x000e620000000a00 */
[----:B------:R-:W0:Y:S01]  /*9d20*/  LDCU.64 UR4, c[0x0][0x3c8] ;  /* 0x00007900ff0477ac */ /* 0x000e220008000a00 */
[----:B------:R-:W-:Y:S01]  /*9d30*/  IMAD.MOV.U32 R6, RZ, RZ, 0x1 ;  /* 0x00000001ff067424 */ /* 0x000fe200078e00ff */
[----:B0-----:R-:W-:-:S04]  /*9d40*/  IADD3 R2, P0, PT, R24, UR4, RZ ;  /* 0x0000000418027c10 */ /* 0x001fc8000ff1e0ff */
[----:B------:R-:W-:Y:S01]  /*9d50*/  IADD3.X R3, PT, PT, R0, UR5, RZ, P0, !PT ;  /* 0x0000000500037c10 */ /* 0x000fe200087fe4ff */
[----:B-1----:R-:W-:Y:S01]  /*9d60*/  IMAD.WIDE R4, R24, 0x4, R4 ;  /* 0x0000000418047825 */ /* 0x002fe200078e0204 */
[----:B------:R-:W-:-:S05]  /*9d70*/  PRMT R0, R6, 0x7610, R0 ;  /* 0x0000761006007816 */ /* 0x000fca0000000000 */
[----:B------:R-:W-:Y:S04]  /*9d80*/  STG.E.U8 desc[UR6][R2.64], R0 ;  /* 0x0000000002007986 */ /* 0x000fe8000c101106 */
[----:B------:R-:W-:Y:S01]  /*9d90*/  STG.E desc[UR6][R4.64], RZ ;  /* 0x000000ff04007986 */ /* 0x000fe2000c101906 */
[----:B------:R-:W-:Y:S05]  /*9da0*/  EXIT ;  /* 0x000000000000794d */ /* 0x000fea0003800000 */
        .weak           $__internal_0_$__cuda_sm3x_div_rn_noftz_f32_slowpath
        .type           $__internal_0_$__cuda_sm3x_div_rn_noftz_f32_slowpath,@function
        .size           $__internal_0_$__cuda_sm3x_div_rn_noftz_f32_slowpath,(.L_x_463 - $__internal_0_$__cuda_sm3x_div_rn_noftz_f32_slowpath)
$__internal_0_$__cuda_sm3x_div_rn_noftz_f32_slowpath:
[----:B------:R-:W-:Y:S01]  /*9db0*/  SHF.R.U32.HI R25, RZ, 0x17, R30 ;  /* 0x00000017ff197819 */ /* 0x000fe2000001161e */
[----:B------:R-:W-:Y:S01]  /*9dc0*/  BSSY.RECONVERGENT B1, `(.L_x_147) ;  /* 0x0000062000017945 */ /* 0x000fe20003800200 */
[----:B------:R-:W-:Y:S02]  /*9dd0*/  SHF.R.U32.HI R28, RZ, 0x17, R35 ;  /* 0x00000017ff1c7819 */ /* 0x000fe40000011623 */
[----:B------:R-:W-:Y:S02]  /*9de0*/  LOP3.LUT R25, R25, 0xff, RZ, 0xc0, !PT ;  /* 0x000000ff19197812 */ /* 0x000fe400078ec0ff */
[----:B------:R-:W-:-:S03]  /*9df0*/  LOP3.LUT R28, R28, 0xff, RZ, 0xc0, !PT ;  /* 0x000000ff1c1c7812 */ /* 0x000fc600078ec0ff */
[----:B------:R-:W-:Y:S02]  /*9e00*/  VIADD R2, R25, 0xffffffff ;  /* 0xffffffff19027836 */ /* 0x000fe40000000000 */
[----:B------:R-:W-:-:S03]  /*9e10*/  VIADD R29, R28, 0xffffffff ;  /* 0xffffffff1c1d7836 */ /* 0x000fc60000000000 */
[----:B------:R-:W-:-:S04]  /*9e20*/  ISETP.GT.U32.AND P0, PT, R2, 0xfd, PT ;  /* 0x000000fd0200780c */ /* 0x000fc80003f04070 */
[----:B------:R-:W-:-:S13]  /*9e30*/  ISETP.GT.U32.OR P0, PT, R29, 0xfd, P0 ;  /* 0x000000fd1d00780c */ /* 0x000fda0000704470 */
[----:B------:R-:W-:Y:S01]  /*9e40*/  @!P0 IMAD.MOV.U32 R27, RZ, RZ, RZ ;  /* 0x000000ffff1b8224 */ /* 0x000fe200078e00ff */
[----:B------:R-:W-:Y:S06]  /*9e50*/  @!P0 BRA `(.L_x_148) ;  /* 0x00000000005c8947 */ /* 0x000fec0003800000 */
[----:B------:R-:W-:Y:S02]  /*9e60*/  FSETP.GTU.FTZ.AND P0, PT, |R35|, +INF , PT ;  /* 0x7f8000002300780b */ /* 0x000fe40003f1c200 */
[----:B------:R-:W-:-:S04]  /*9e70*/  FSETP.GTU.FTZ.AND P1, PT, |R30|, +INF , PT ;  /* 0x7f8000001e00780b */ /* 0x000fc80003f3c200 */
[----:B------:R-:W-:-:S13]  /*9e80*/  PLOP3.LUT P0, PT, P0, P1, PT, 0xf8, 0x8f ;  /* 0x00000000008f781c */ /* 0x000fda0000703f70 */
[----:B------:R-:W-:Y:S05]  /*9e90*/  @P0 BRA `(.L_x_149) ;  /* 0x00000004004c0947 */ /* 0x000fea0003800000 */
[----:B------:R-:W-:-:S13]  /*9ea0*/  LOP3.LUT P0, RZ, R30, 0x7fffffff, R35, 0xc8, !PT ;  /* 0x7fffffff1eff7812 */ /* 0x000fda000780c823 */
[----:B------:R-:W-:Y:S05]  /*9eb0*/  @!P0 BRA `(.L_x_150) ;  /* 0x00000004003c8947 */ /* 0x000fea0003800000 */
[C---:B------:R-:W-:Y:S02]  /*9ec0*/  FSETP.NEU.FTZ.AND P1, PT, |R35|.reuse, +INF , PT ;  /* 0x7f8000002300780b */ /* 0x040fe40003f3d200 */
[----:B------:R-:W-:Y:S02]  /*9ed0*/  FSETP.NEU.FTZ.AND P0, PT, |R30|, +INF , PT ;  /* 0x7f8000001e00780b */ /* 0x000fe40003f1d200 */
[----:B------:R-:W-:-:S11]  /*9ee0*/  FSETP.NEU.FTZ.AND P4, PT, |R35|, +INF , PT ;  /* 0x7f8000002300780b */ /* 0x000fd60003f9d200 */
[----:B------:R-:W-:Y:S05]  /*9ef0*/  @!P0 BRA !P1, `(.L_x_150) ;  /* 0x00000004002c8947 */ /* 0x000fea0004800000 */
[----:B------:R-:W-:-:S04]  /*9f00*/  LOP3.LUT P1, RZ, R35, 0x7fffffff, RZ, 0xc0, !PT ;  /* 0x7fffffff23ff7812 */ /* 0x000fc8000782c0ff */
[----:B------:R-:W-:-:S13]  /*9f10*/  PLOP3.LUT P1, PT, P0, P1, PT, 0x2f, 0xf2 ;  /* 0x0000000000f2781c */ /* 0x000fda0000722577 */
[----:B------:R-:W-:Y:S05]  /*9f20*/  @P1 BRA `(.L_x_151) ;  /* 0x0000000400181947 */ /* 0x000fea0003800000 */
[----:B------:R-:W-:-:S04]  /*9f30*/  LOP3.LUT P0, RZ, R30, 0x7fffffff, RZ, 0xc0, !PT ;  /* 0x7fffffff1eff7812 */ /* 0x000fc8000780c0ff */
[----:B------:R-:W-:-:S13]  /*9f40*/  PLOP3.LUT P0, PT, P4, P0, PT, 0x2f, 0xf2 ;  /* 0x0000000000f2781c */ /* 0x000fda0002700577 */
[----:B------:R-:W-:Y:S05]  /*9f50*/  @P0 BRA `(.L_x_152) ;  /* 0x0000000400000947 */ /* 0x000fea0003800000 */
[----:B------:R-:W-:Y:S02]  /*9f60*/  ISETP.GE.AND P0, PT, R29, RZ, PT ;  /* 0x000000ff1d00720c */ /* 0x000fe40003f06270 */
[----:B------:R-:W-:-:S11]  /*9f70*/  ISETP.GE.AND P1, PT, R2, RZ, PT ;  /* 0x000000ff0200720c */ /* 0x000fd60003f26270 */
[----:B------:R-:W-:Y:S01]  /*9f80*/  @P0 IMAD.MOV.U32 R27, RZ, RZ, RZ ;  /* 0x000000ffff1b0224 */ /* 0x000fe200078e00ff */
[----:B------:R-:W-:Y:S01]  /*9f90*/  @!P0 MOV R27, 0xffffffc0 ;  /* 0xffffffc0001b8802 */ /* 0x000fe20000000f00 */
[----:B------:R-:W-:Y:S01]  /*9fa0*/  @!P0 FFMA R35, R35, 1.84467440737095516160e+19, RZ ;  /* 0x5f80000023238823 */ /* 0x000fe200000000ff */
[----:B------:R-:W-:-:S03]  /*9fb0*/  @!P1 FFMA R30, R30, 1.84467440737095516160e+19, RZ ;  /* 0x5f8000001e1e9823 */ /* 0x000fc600000000ff */
[----:B------:R-:W-:-:S07]  /*9fc0*/  @!P1 VIADD R27, R27, 0x40 ;  /* 0x000000401b1b9836 */ /* 0x000fce0000000000 */
.L_x_148:
[----:B------:R-:W-:Y:S01]  /*9fd0*/  LEA R29, R25, 0xc0800000, 0x17 ;  /* 0xc0800000191d7811 */ /* 0x000fe200078eb8ff */
[----:B------:R-:W-:Y:S01]  /*9fe0*/  VIADD R28, R28, 0xffffff81 ;  /* 0xffffff811c1c7836 */ /* 0x000fe20000000000 */
[----:B------:R-:W-:Y:S03]  /*9ff0*/  BSSY.RECONVERGENT B2, `(.L_x_153) ;  /* 0x0000035000027945 */ /* 0x000fe60003800200 */
[----:B------:R-:W-:Y:S02]  /*a000*/  IMAD.IADD R34, R30, 0x1, -R29 ;  /* 0x000000011e227824 */ /* 0x000fe400078e0a1d */
[C---:B------:R-:W-:Y:S01]  /*a010*/  IMAD R2, R28.reuse, -0x800000, R35 ;  /* 0xff8000001c027824 */ /* 0x040fe200078e0223 */
[----:B------:R-:W-:Y:S01]  /*a020*/  IADD3 R28, PT, PT, R28, 0x7f, -R25 ;  /* 0x0000007f1c1c7810 */ /* 0x000fe20007ffe819 */
[----:B------:R-:W0:Y:S01]  /*a030*/  MUFU.RCP R30, R34 ;  /* 0x00000022001e7308 */ /* 0x000e220000001000 */
[----:B------:R-:W-:-:S03]  /*a040*/  FADD.FTZ R29, -R34, -RZ ;  /* 0x800000ff221d7221 */ /* 0x000fc60000010100 */
[----:B------:R-:W-:Y:S02]  /*a050*/  IMAD.IADD R27, R28, 0x1, R27 ;  /* 0x000000011c1b7824 */ /* 0x000fe400078e021b */
[----:B0-----:R-:W-:-:S04]  /*a060*/  FFMA R31, R30, R29, 1 ;  /* 0x3f8000001e1f7423 */ /* 0x001fc8000000001d */
[----:B------:R-:W-:-:S04]  /*a070*/  FFMA R31, R30, R31, R30 ;  /* 0x0000001f1e1f7223 */ /* 0x000fc8000000001e */
[----:B------:R-:W-:-:S04]  /*a080*/  FFMA R30, R2, R31, RZ ;  /* 0x0000001f021e7223 */ /* 0x000fc800000000ff */
[----:B------:R-:W-:-:S04]  /*a090*/  FFMA R32, R29, R30, R2 ;  /* 0x0000001e1d207223 */ /* 0x000fc80000000002 */
[----:B------:R-:W-:-:S04]  /*a0a0*/  FFMA R32, R31, R32, R30 ;  /* 0x000000201f207223 */ /* 0x000fc8000000001e */
[----:B------:R-:W-:-:S04]  /*a0b0*/  FFMA R29, R29, R32, R2 ;  /* 0x000000201d1d7223 */ /* 0x000fc80000000002 */
[----:B------:R-:W-:-:S05]  /*a0c0*/  FFMA R2, R31, R29, R32 ;  /* 0x0000001d1f027223 */ /* 0x000fca0000000020 */
[----:B------:R-:W-:-:S04]  /*a0d0*/  SHF.R.U32.HI R25, RZ, 0x17, R2 ;  /* 0x00000017ff197819 */ /* 0x000fc80000011602 */
[----:B------:R-:W-:-:S05]  /*a0e0*/  LOP3.LUT R28, R25, 0xff, RZ, 0xc0, !PT ;  /* 0x000000ff191c7812 */ /* 0x000fca00078ec0ff */
[----:B------:R-:W-:-:S04]  /*a0f0*/  IMAD.IADD R25, R28, 0x1, R27 ;  /* 0x000000011c197824 */ /* 0x000fc800078e021b */
[----:B------:R-:W-:-:S05]  /*a100*/  VIADD R28, R25, 0xffffffff ;  /* 0xffffffff191c7836 */ /* 0x000fca0000000000 */
[----:B------:R-:W-:-:S13]  /*a110*/  ISETP.GE.U32.AND P0, PT, R28, 0xfe, PT ;  /* 0x000000fe1c00780c */ /* 0x000fda0003f06070 */
[----:B------:R-:W-:Y:S05]  /*a120*/  @!P0 BRA `(.L_x_154) ;  /* 0x0000000000808947 */ /* 0x000fea0003800000 */
[----:B------:R-:W-:-:S13]  /*a130*/  ISETP.GT.AND P0, PT, R25, 0xfe, PT ;  /* 0x000000fe1900780c */ /* 0x000fda0003f04270 */
[----:B------:R-:W-:Y:S05]  /*a140*/  @P0 BRA `(.L_x_155) ;  /* 0x00000000006c0947 */ /* 0x000fea0003800000 */
[----:B------:R-:W-:-:S13]  /*a150*/  ISETP.GE.AND P0, PT, R25, 0x1, PT ;  /* 0x000000011900780c */ /* 0x000fda0003f06270 */
[----:B------:R-:W-:Y:S05]  /*a160*/  @P0 BRA `(.L_x_156) ;  /* 0x0000000000740947 */ /* 0x000fea0003800000 */
[----:B------:R-:W-:Y:S02]  /*a170*/  ISETP.GE.AND P0, PT, R25, -0x18, PT ;  /* 0xffffffe81900780c */ /* 0x000fe40003f06270 */
[----:B------:R-:W-:-:S11]  /*a180*/  LOP3.LUT R2, R2, 0x80000000, RZ, 0xc0, !PT ;  /* 0x8000000002027812 */ /* 0x000fd600078ec0ff */
[----:B------:R-:W-:Y:S05]  /*a190*/  @!P0 BRA `(.L_x_156) ;  /* 0x0000000000688947 */ /* 0x000fea0003800000 */
[CCC-:B------:R-:W-:Y:S01]  /*a1a0*/  FFMA.RZ R27, R31.reuse, R29.reuse, R32.reuse ;  /* 0x0000001d1f1b7223 */ /* 0x1c0fe2000000c020 */
[CCC-:B------:R-:W-:Y:S01]  /*a1b0*/  FFMA.RP R28, R31.reuse, R29.reuse, R32.reuse ;  /* 0x0000001d1f1c7223 */ /* 0x1c0fe20000008020 */
[----:B------:R-:W-:Y:S01]  /*a1c0*/  FFMA.RM R31, R31, R29, R32 ;  /* 0x0000001d1f1f7223 */ /* 0x000fe20000004020 */
[C---:B------:R-:W-:Y:S01]  /*a1d0*/  VIADD R29, R25.reuse, 0x20 ;  /* 0x00000020191d7836 */ /* 0x040fe20000000000 */
[----:B------:R-:W-:Y:S02]  /*a1e0*/  ISETP.NE.AND P0, PT, R25, RZ, PT ;  /* 0x000000ff1900720c */ /* 0x000fe40003f05270 */
[----:B------:R-:W-:Y:S02]  /*a1f0*/  LOP3.LUT R27, R27, 0x7fffff, RZ, 0xc0, !PT ;  /* 0x007fffff1b1b7812 */ /* 0x000fe400078ec0ff */
[----:B------:R-:W-:Y:S01]  /*a200*/  ISETP.NE.AND P1, PT, R25, RZ, PT ;  /* 0x000000ff1900720c */ /* 0x000fe20003f25270 */
[----:B------:R-:W-:Y:S01]  /*a210*/  IMAD.MOV R25, RZ, RZ, -R25 ;  /* 0x000000ffff197224 */ /* 0x000fe200078e0a19 */
[----:B------:R-:W-:-:S02]  /*a220*/  LOP3.LUT R30, R27, 0x800000, RZ, 0xfc, !PT ;  /* 0x008000001b1e7812 */ /* 0x000fc400078efcff */
[----:B------:R-:W-:Y:S02]  /*a230*/  FSETP.NEU.FTZ.AND P2, PT, R28, R31, PT ;  /* 0x0000001f1c00720b */ /* 0x000fe40003f5d000 */
[----:B------:R-:W-:Y:S02]  /*a240*/  SHF.L.U32 R29, R30, R29, RZ ;  /* 0x0000001d1e1d7219 */ /* 0x000fe400000006ff */
[----:B------:R-:W-:Y:S02]  /*a250*/  SEL R25, R25, RZ, P0 ;  /* 0x000000ff19197207 */ /* 0x000fe40000000000 */
[----:B------:R-:W-:Y:S02]  /*a260*/  ISETP.NE.AND P1, PT, R29, RZ, P1 ;  /* 0x000000ff1d00720c */ /* 0x000fe40000f25270 */
[----:B------:R-:W-:Y:S02]  /*a270*/  SHF.R.U32.HI R30, RZ, R25, R30 ;  /* 0x00000019ff1e7219 */ /* 0x000fe4000001161e */
[----:B------:R-:W-:-:S02]  /*a280*/  PLOP3.LUT P1, PT, P2, P1, PT, 0xf8, 0x8f ;  /* 0x00000000008f781c */ /* 0x000fc40001723f70 */
[----:B------:R-:W-:Y:S02]  /*a290*/  SHF.R.U32.HI R27, RZ, 0x1, R30 ;  /* 0x00000001ff1b7819 */ /* 0x000fe4000001161e */
[----:B------:R-:W-:-:S04]  /*a2a0*/  SEL R28, RZ, 0x1, !P1 ;  /* 0x00000001ff1c7807 */ /* 0x000fc80004800000 */
[----:B------:R-:W-:-:S04]  /*a2b0*/  LOP3.LUT R25, R28, 0x1, R27, 0xf8, !PT ;  /* 0x000000011c197812 */ /* 0x000fc800078ef81b */
[----:B------:R-:W-:-:S05]  /*a2c0*/  LOP3.LUT R30, R25, R30, RZ, 0xc0, !PT ;  /* 0x0000001e191e7212 */ /* 0x000fca00078ec0ff */
[----:B------:R-:W-:-:S05]  /*a2d0*/  IMAD.IADD R27, R27, 0x1, R30 ;  /* 0x000000011b1b7824 */ /* 0x000fca00078e021e */
[----:B------:R-:W-:Y:S01]  /*a2e0*/  LOP3.LUT R2, R27, R2, RZ, 0xfc, !PT ;  /* 0x000000021b027212 */ /* 0x000fe200078efcff */
[----:B------:R-:W-:Y:S06]  /*a2f0*/  BRA `(.L_x_156) ;  /* 0x0000000000107947 */ /* 0x000fec0003800000 */
.L_x_155:
[----:B------:R-:W-:-:S04]  /*a300*/  LOP3.LUT R2, R2, 0x80000000, RZ, 0xc0, !PT ;  /* 0x8000000002027812 */ /* 0x000fc800078ec0ff */
[----:B------:R-:W-:Y:S01]  /*a310*/  LOP3.LUT R2, R2, 0x7f800000, RZ, 0xfc, !PT ;  /* 0x7f80000002027812 */ /* 0x000fe200078efcff */
[----:B------:R-:W-:Y:S06]  /*a320*/  BRA `(.L_x_156) ;  /* 0x0000000000047947 */ /* 0x000fec0003800000 */
.L_x_154:
[----:B------:R-:W-:-:S07]  /*a330*/  IMAD R2, R27, 0x800000, R2 ;  /* 0x008000001b027824 */ /* 0x000fce00078e0202 */
.L_x_156:
[----:B------:R-:W-:Y:S05]  /*a340*/  BSYNC.RECONVERGENT B2 ;  /* 0x0000000000027941 */ /* 0x000fea0003800200 */
.L_x_153:
[----:B------:R-:W-:Y:S05]  /*a350*/  BRA `(.L_x_157) ;  /* 0x0000000000207947 */ /* 0x000fea0003800000 */
.L_x_152:
[----:B------:R-:W-:-:S04]  /*a360*/  LOP3.LUT R30, R30, 0x80000000, R35, 0x48, !PT ;  /* 0x800000001e1e7812 */ /* 0x000fc800078e4823 */
[----:B------:R-:W-:Y:S01]  /*a370*/  LOP3.LUT R2, R30, 0x7f800000, RZ, 0xfc, !PT ;  /* 0x7f8000001e027812 */ /* 0x000fe200078efcff */
[----:B------:R-:W-:Y:S06]  /*a380*/  BRA `(.L_x_157) ;  /* 0x0000000000147947 */ /* 0x000fec0003800000 */
.L_x_151:
[----:B------:R-:W-:Y:S01]  /*a390*/  LOP3.LUT R2, R30, 0x80000000, R35, 0x48, !PT ;  /* 0x800000001e027812 */ /* 0x000fe200078e4823 */
[----:B------:R-:W-:Y:S06]  /*a3a0*/  BRA `(.L_x_157) ;  /* 0x00000000000c7947 */ /* 0x000fec0003800000 */
.L_x_150:
[----:B------:R-:W0:Y:S01]  /*a3b0*/  MUFU.RSQ R2, -QNAN ;  /* 0xffc0000000027908 */ /* 0x000e220000001400 */
[----:B------:R-:W-:Y:S05]  /*a3c0*/  BRA `(.L_x_157) ;  /* 0x0000000000047947 */ /* 0x000fea0003800000 */
.L_x_149:
[----:B------:R-:W-:-:S07]  /*a3d0*/  FADD.FTZ R2, R35, R30 ;  /* 0x0000001e23027221 */ /* 0x000fce0000010000 */
.L_x_157:
[----:B------:R-:W-:Y:S05]  /*a3e0*/  BSYNC.RECONVERGENT B1 ;  /* 0x0000000000017941 */ /* 0x000fea0003800200 */
.L_x_147:
[----:B------:R-:W-:-:S04]  /*a3f0*/  IMAD.MOV.U32 R27, RZ, RZ, 0x0 ;  /* 0x00000000ff1b7424 */ /* 0x000fc800078e00ff */
[----:B0-----:R-:W-:Y:S05]  /*a400*/  RET.REL.NODEC R26 `(_Z16certify_u_for_nufPfS_S_S_S_ffffjjPbS_S_S_PaS_S_) ;  /* 0xffffff581afc7950 */ /* 0x001fea0003c3ffff */
.L_x_158:
[----:B------:R-:W-:-:S00]  /*a410*/  BRA `(.L_x_158) ;  /* 0xfffffffc00fc7947 */ /* 0x000fc0000383ffff */
[----:B------:R-:W-:-:S00]  /*a420*/  NOP ;  /* 0x0000000000007918 */ /* 0x000fc00000000000 */
        /* <DEDUP_REMOVED lines=13> */
.L_x_463:


//--------------------- .text._Z16certify_u_for_mufPfS_S_S_S_ffffjjPbS_S_S_PaS_S_ --------------------------
	.section	.text._Z16certify_u_for_mufPfS_S_S_S_ffffjjPbS_S_S_PaS_S_,"ax",@progbits
	.align	128
        .global         _Z16certify_u_for_mufPfS_S_S_S_ffffjjPbS_S_S_PaS_S_
        .type           _Z16certify_u_for_mufPfS_S_S_S_ffffjjPbS_S_S_PaS_S_,@function
        .size           _Z16certify_u_for_mufPfS_S_S_S_ffffjjPbS_S_S_PaS_S_,(.L_x_464 - _Z16certify_u_for_mufPfS_S_S_S_ffffjjPbS_S_S_PaS_S_)
        .other          _Z16certify_u_for_mufPfS_S_S_S_ffffjjPbS_S_S_PaS_S_,@"STO_CUDA_ENTRY STV_DEFAULT"
_Z16certify_u_for_mufPfS_S_S_S_ffffjjPbS_S_S_PaS_S_:
.text._Z16certify_u_for_mufPfS_S_S_S_ffffjjPbS_S_S_PaS_S_:
        /* <DEDUP_REMOVED lines=21> */
[----:B-1----:R1:W2:Y:S01]  /*0150*/  LDG.E R23, desc[UR6][R2.64] ;  /* 0x0000000602177981 */ /* 0x0022a2000c1e1900 */
[----:B---3--:R-:W-:-:S06]  /*0160*/  IMAD.WIDE R6, R24, 0x4, R6 ;  /* 0x0000000418067825 */ /* 0x008fcc00078e0206 */
[----:B------:R-:W3:Y:S01]  /*0170*/  LDC.64 R16, c[0x0][0x3f8] ;  /* 0x0000fe00ff107b82 */ /* 0x000ee20000000a00 */
[----:B------:R-:W3:Y:S01]  /*0180*/  LDG.E R7, desc[UR6][R6.64] ;  /* 0x0000000606077981 */ /* 0x000ee2000c1e1900 */
[----:B----4-:R-:W-:-:S06]  /*0190*/  IMAD.WIDE R10, R24, 0x4, R10 ;  /* 0x00000004180a7825 */ /* 0x010fcc00078e020a */
[----:B------:R-:W1:Y:S01]  /*01a0*/  LDC.64 R4, c[0x0][0x388] ;  /* 0x0000e200ff047b82 */ /* 0x000e620000000a00 */
[----:B------:R4:W4:Y:S01]  /*01b0*/  LDG.E R8, desc[UR6][R10.64] ;  /* 0x000000060a087981 */ /* 0x000922000c1e1900 */
[----:B------:R-:W-:Y:S02]  /*01c0*/  SHF.R.S32.HI R0, RZ, 0x1f, R24 ;  /* 0x0000001fff007819 */ /* 0x000fe40000011418 */
[C---:B--2---:R-:W-:Y:S01]  /*01d0*/  IADD3 R18, P0, PT, R24.reuse, UR4, RZ ;  /* 0x0000000418127c10 */ /* 0x044fe2000ff1e0ff */
[----:B0-----:R-:W-:-:S03]  /*01e0*/  IMAD.WIDE R14, R24, 0x4, R14 ;  /* 0x00000004180e7825 */ /* 0x001fc600078e020e */
[----:B------:R-:W0:Y:S01]  /*01f0*/  LDC.64 R12, c[0x0][0x3a8] ;  /* 0x0000ea00ff0c7b82 */ /* 0x000e220000000a00 */
[----:B------:R-:W-:Y:S01]  /*0200*/  IADD3.X R19, PT, PT, R0, UR5, RZ, P0, !PT ;  /* 0x0000000500137c10 */ /* 0x000fe200087fe4ff */
[----:B------:R-:W5:Y:S01]  /*0210*/  LDG.E R6, desc[UR6][R14.64] ;  /* 0x000000060e067981 */ /* 0x000f62000c1e1900 */
[----:B---3--:R-:W-:-:S04]  /*0220*/  IMAD.WIDE R16, R24, 0x4, R16 ;  /* 0x0000000418107825 */ /* 0x008fc800078e0210 */
[C---:B-1----:R-:W-:Y:S02]  /*0230*/  IMAD.WIDE R2, R24.reuse, 0x4, R4 ;  /* 0x0000000418027825 */ /* 0x042fe400078e0204 */
[----:B------:R-:W5:Y:S04]  /*0240*/  LDG.E.U8 R5, desc[UR6][R18.64] ;  /* 0x0000000612057981 */ /* 0x000f68000c1e1100 */
[----:B------:R-:W5:Y:S04]  /*0250*/  LDG.E R4, desc[UR6][R16.64] ;  /* 0x0000000610047981 */ /* 0x000f68000c1e1900 */
[----:B------:R1:W5:Y:S01]  /*0260*/  LDG.E R9, desc[UR6][R2.64] ;  /* 0x0000000602097981 */ /* 0x000362000c1e1900 */
[----:B0-----:R-:W-:Y:S01]  /*0270*/  IMAD.WIDE R12, R24, 0x4, R12 ;  /* 0x00000004180c7825 */ /* 0x001fe200078e020c */
[----:B------:R-:W-:Y:S04]  /*0280*/  BSSY.RECONVERGENT B0, `(.L_x_159) ;  /* 0x0000010000007945 */ /* 0x000fe80003800200 */
[----:B------:R0:W5:Y:S01]  /*0290*/  LDG.E R22, desc[UR6][R12.64] ;  /* 0x000000060c167981 */ /* 0x000162000c1e1900 */
[----:B----4-:R-:W-:-:S04]  /*02a0*/  FMUL R10, R23, 2.2999999523162841797 ;  /* 0x40133333170a7820 */ /* 0x010fc80000400000 */
[----:B------:R-:W-:-:S04]  /*02b0*/  FMUL R30, R10, 2.2999999523162841797 ;  /* 0x401333330a1e7820 */ /* 0x000fc80000400000 */
[----:B------:R-:W2:Y:S01]  /*02c0*/  MUFU.RCP R11, R30 ;  /* 0x0000001e000b7308 */ /* 0x000ea20000001000 */
[----:B------:R-:W-:-:S07]  /*02d0*/  FMUL R35, R8, R7 ;  /* 0x0000000708237220 */ /* 0x000fce0000400000 */
[----:B------:R-:W3:Y:S01]  /*02e0*/  FCHK P0, R35, R30 ;  /* 0x0000001e23007302 */ /* 0x000ee20000000000 */
[----:B--2---:R-:W-:-:S04]  /*02f0*/  FFMA R10, -R30, R11, 1 ;  /* 0x3f8000001e0a7423 */ /* 0x004fc8000000010b */
[----:B------:R-:W-:-:S04]  /*0300*/  FFMA R10, R11, R10, R11 ;  /* 0x0000000a0b0a7223 */ /* 0x000fc8000000000b */
[----:B-1----:R-:W-:-:S04]  /*0310*/  FFMA R3, R35, R10, RZ ;  /* 0x0000000a23037223 */ /* 0x002fc800000000ff */
[----:B------:R-:W-:-:S04]  /*0320*/  FFMA R2, -R30, R3, R35 ;  /* 0x000000031e027223 */ /* 0x000fc80000000123 */
[----:B0-----:R-:W-:Y:S01]  /*0330*/  FFMA R12, R10, R2, R3 ;  /* 0x000000020a0c7223 */ /* 0x001fe20000000003 */
[----:B---3--:R-:W-:Y:S06]  /*0340*/  @!P0 BRA `(.L_x_160) ;  /* 0x00000000000c8947 */ /* 0x008fec0003800000 */
[----:B------:R-:W-:-:S07]  /*0350*/  MOV R26, 0x370 ;  /* 0x00000370001a7802 */ /* 0x000fce0000000f00 */
[----:B-----5:R-:W-:Y:S05]  /*0360*/  CALL.REL.NOINC `($__internal_1_$__cuda_sm3x_div_rn_noftz_f32_slowpath) ;  /* 0x0000013000ec7944 */ /* 0x020fea0003c00000 */
[----:B------:R-:W-:-:S07]  /*0370*/  IMAD.MOV.U32 R12, RZ, RZ, R2 ;  /* 0x000000ffff0c7224 */ /* 0x000fce00078e0002 */
.L_x_160:
[----:B------:R-:W-:Y:S05]  /*0380*/  BSYNC.RECONVERGENT B0 ;  /* 0x0000000000007941 */ /* 0x000fea0003800200 */
.L_x_159:
[----:B------:R-:W0:Y:S01]  /*0390*/  LDC.64 R2, c[0x0][0x3d0] ;  /* 0x0000f400ff027b82 */ /* 0x000e220000000a00 */
[----:B-----5:R-:W-:-:S04]  /*03a0*/  FSETP.GE.AND P0, PT, R9, R12, PT ;  /* 0x0000000c0900720b */ /* 0x020fc80003f06000 */
[----:B------:R-:W-:-:S03]  /*03b0*/  FSETP.GEU.OR P0, PT, R23, RZ, !P0 ;  /* 0x000000ff1700720b */ /* 0x000fc6000470e400 */
[----:B------:R-:W1:Y:S01]  /*03c0*/  LDC.64 R10, c[0x0][0x3d8] ;  /* 0x0000f600ff0a7b82 */ /* 0x000e620000000a00 */
[----:B0-----:R-:W-:-:S05]  /*03d0*/  IMAD.WIDE R2, R24, 0x4, R2 ;  /* 0x0000000418027825 */ /* 0x001fca00078e0202 */
[----:B------:R0:W-:Y:S01]  /*03e0*/  STG.E desc[UR6][R2.64], R12 ;  /* 0x0000000c02007986 */ /* 0x0001e2000c101906 */
[----:B-1----:R-:W-:-:S05]  /*03f0*/  IMAD.WIDE R10, R24, 0x4, R10 ;  /* 0x00000004180a7825 */ /* 0x002fca00078e020a */
[----:B------:R0:W-:Y:S01]  /*0400*/  STG.E desc[UR6][R10.64], R9 ;  /* 0x000000090a007986 */ /* 0x0001e2000c101906 */
[----:B------:R-:W-:Y:S05]  /*0410*/  @P0 BRA `(.L_x_161) ;  /* 0x00000098004c0947 */ /* 0x000fea0003800000 */
        /* <DEDUP_REMOVED lines=14> */
[----:B------:R-:W-:Y:S05]  /*0500*/  CALL.REL.NOINC `($__internal_1_$__cuda_sm3x_div_rn_noftz_f32_slowpath) ;  /* 0x0000013000847944 */ /* 0x000fea0003c00000 */
.L_x_163:
[----:B------:R-:W-:Y:S05]  /*0510*/  BSYNC.RECONVERGENT B0 ;  /* 0x0000000000007941 */ /* 0x000fea0003800200 */
.L_x_162:
        /* <DEDUP_REMOVED lines=22> */
[----:B------:R-:W-:Y:S05]  /*0680*/  CALL.REL.NOINC `($__internal_1_$__cuda_sm3x_div_rn_noftz_f32_slowpath) ;  /* 0x0000013000247944 */ /* 0x000fea0003c00000 */
[----:B------:R-:W-:-:S07]  /*0690*/  IMAD.MOV.U32 R34, RZ, RZ, R2 ;  /* 0x000000ffff227224 */ /* 0x000fce00078e0002 */
.L_x_164:
        /* <DEDUP_REMOVED lines=18> */
[----:B------:R-:W-:Y:S05]  /*07c0*/  CALL.REL.NOINC `($__internal_1_$__cuda_sm3x_div_rn_noftz_f32_slowpath) ;  /* 0x0000012c00d47944 */ /* 0x000fea0003c00000 */
[----:B------:R-:W-:-:S07]  /*07d0*/  IMAD.MOV.U32 R8, RZ, RZ, R2 ;  /* 0x000000ffff087224 */ /* 0x000fce00078e0002 */
.L_x_168:
[----:B------:R-:W-:Y:S05]  /*07e0*/  BSYNC.RECONVERGENT B3 ;  /* 0x0000000000037941 */ /* 0x000fea0003800200 */
.L_x_167:
        /* <DEDUP_REMOVED lines=15> */
[----:B------:R-:W-:Y:S05]  /*08e0*/  CALL.REL.NOINC `($__internal_1_$__cuda_sm3x_div_rn_noftz_f32_slowpath) ;  /* 0x0000012c008c7944 */ /* 0x000fea0003c00000 */
.L_x_170:
[----:B------:R-:W-:Y:S05]  /*08f0*/  BSYNC.RECONVERGENT B3 ;  /* 0x0000000000037941 */ /* 0x000fea0003800200 */
.L_x_169:
[----:B------:R-:W-:Y:S05]  /*0900*/  @!P0 BRA `(.L_x_171) ;  /* 0x0000009000e08947 */ /* 0x000fea0003800000 */
[----:B------:R-:W0:Y:S01]  /*0910*/  LDC R9, c[0x0][0x380] ;  /* 0x0000e000ff097b82 */ /* 0x000e220000000800 */
[----:B------:R-:W0:Y:S01]  /*0920*/  LDCU UR8, c[0x0][0x3bc] ;  /* 0x00007780ff0877ac */ /* 0x000e220008000800 */
[C---:B------:R-:W-:Y:S01]  /*0930*/  FADD R0, R23.reuse, R23 ;  /* 0x0000001717007221 */ /* 0x040fe20000000000 */
        /* <DEDUP_REMOVED lines=11> */
[----:B------:R-:W-:Y:S01]  /*09f0*/  FMUL R13, R9, -0.10000000149011611938 ;  /* 0xbdcccccd090d7820 */ /* 0x000fe20000400000 */
[----:B------:R-:W-:Y:S01]  /*0a00*/  FMUL R17, RZ, R0 ;  /* 0x00000000ff117220 */ /* 0x000fe20000400000 */
[----:B------:R-:W-:Y:S01]  /*0a10*/  FADD R6, R3, R2 ;  /* 0x0000000203067221 */ /* 0x000fe20000000000 */
[----:B------:R-:W-:Y:S01]  /*0a20*/  FADD R2, R9, R9 ;  /* 0x0000000909027221 */ /* 0x000fe20000000000 */
[----:B------:R-:W-:Y:S01]  /*0a30*/  FMUL R7, R0, 10 ;  /* 0x4120000000077820 */ /* 0x000fe20000400000 */
[--C-:B------:R-:W-:Y:S01]  /*0a40*/  FFMA R19, -RZ, R14, R17.reuse ;  /* 0x0000000eff137223 */ /* 0x100fe20000000111 */
[----:B------:R-:W-:Y:S01]  /*0a50*/  FFMA R17, -RZ, R12, R17 ;  /* 0x0000000cff117223 */ /* 0x000fe20000000111 */
[----:B------:R-:W-:Y:S01]  /*0a60*/  FMUL R2, R2, UR4 ;  /* 0x0000000402027c20 */ /* 0x000fe20008400000 */
[--C-:B------:R-:W-:Y:S01]  /*0a70*/  FFMA R14, R14, -10, R7.reuse ;  /* 0xc12000000e0e7823 */ /* 0x100fe20000000007 */
[----:B------:R-:W-:Y:S01]  /*0a80*/  FFMA R12, R12, -10, R7 ;  /* 0xc12000000c0c7823 */ /* 0x000fe20000000007 */
[----:B------:R-:W-:Y:S01]  /*0a90*/  FMUL R20, RZ, R15 ;  /* 0x0000000fff147220 */ /* 0x000fe20000400000 */
[----:B------:R-:W-:Y:S01]  /*0aa0*/  FMUL R18, RZ, R13 ;  /* 0x0000000dff127220 */ /* 0x000fe20000400000 */
[----:B------:R-:W-:-:S02]  /*0ab0*/  IMAD.MOV.U32 R0, RZ, RZ, RZ ;  /* 0x000000ffff007224 */ /* 0x000fc400078e00ff */
[----:B--2---:R-:W-:Y:S01]  /*0ac0*/  FMUL R8, R23, UR5 ;  /* 0x0000000517087c20 */ /* 0x004fe20008400000 */
[----:B------:R-:W-:Y:S01]  /*0ad0*/  FMUL R7, R9, -UR4 ;  /* 0x8000000409077c20 */ /* 0x000fe20008400000 */
[----:B------:R-:W-:Y:S01]  /*0ae0*/  FMUL R15, R15, 10 ;  /* 0x412000000f0f7820 */ /* 0x000fe20000400000 */
[----:B------:R-:W-:Y:S01]  /*0af0*/  FMUL R13, R13, 10 ;  /* 0x412000000d0d7820 */ /* 0x000fe20000400000 */
[----:B------:R-:W-:Y:S01]  /*0b00*/  FMUL R21, RZ, R2 ;  /* 0x00000002ff157220 */ /* 0x000fe20000400000 */
[----:B------:R-:W-:-:S07]  /*0b10*/  FMUL R16, R2, 10 ;  /* 0x4120000002107820 */ /* 0x000fce0000400000 */
.L_x_289:
[----:B------:R-:W-:Y:S01]  /*0b20*/  LEA R2, R0, R1, 0x2 ;  /* 0x0000000100027211 */ /* 0x000fe200078e10ff */
[----:B------:R-:W0:Y:S04]  /*0b30*/  LDCU UR4, c[0x0][0x380] ;  /* 0x00007000ff0477ac */ /* 0x000e280008000800 */
[----:B------:R-:W0:Y:S01]  /*0b40*/  LDL R0, [R2+0x20] ;  /* 0x0000200002007983 */ /* 0x000e220000100800 */
[----:B------:R-:W-:Y:S01]  /*0b50*/  PLOP3.LUT P5, PT, P0, PT, PT, 0x80, 0x8 ;  /* 0x000000000008781c */ /* 0x000fe200007af070 */
[----:B------:R-:W-:Y:S02]  /*0b60*/  IMAD.MOV.U32 R9, RZ, RZ, RZ ;  /* 0x000000ffff097224 */ /* 0x000fe400078e00ff */
[----:B0-----:R-:W-:Y:S01]  /*0b70*/  FMUL R3, R0, UR4 ;  /* 0x0000000400037c20 */ /* 0x001fe20008400000 */
[----:B------:R-:W-:-:S09]  /*0b80*/  FMUL R0, R23, -R0 ;  /* 0x8000000017007220 */ /* 0x000fd20000400000 */
.L_x_183:
        /* <DEDUP_REMOVED lines=20> */
.L_x_174:
        /* <DEDUP_REMOVED lines=20> */
[----:B0-----:R-:W3:Y:S01]  /*0e10*/  @P2 LDL R26, [R31+0x10] ;  /* 0x000010001f1a2983 */ /* 0x001ee20000100800 */
        /* <DEDUP_REMOVED lines=15> */
[----:B------:R-:W0:Y:S01]  /*0f10*/  I2F.F64.S64 R26, R26 ;  /* 0x0000001a001a7312 */ /* 0x000e220000301c00 */
[----:B------:R-:W-:-:S04]  /*0f20*/  IMAD.MOV R2, RZ, RZ, -R32 ;  /* 0x000000ffff027224 */ /* 0x000fc800078e0a20 */
[----:B------:R-:W-:Y:S01]  /*0f30*/  @!P2 IMAD.MOV.U32 R32, RZ, RZ, R2 ;  /* 0x000000ffff20a224 */ /* 0x000fe200078e0002 */
[----:B0-----:R-:W-:-:S10]  /*0f40*/  DMUL R30, R26, UR4 ;  /* 0x000000041a1e7c28 */ /* 0x001fd40008000000 */
[----:B------:R-:W0:Y:S02]  /*0f50*/  F2F.F32.F64 R30, R30 ;  /* 0x0000001e001e7310 */ /* 0x000e240000301000 */
[----:B0-----:R-:W-:-:S07]  /*0f60*/  FSEL R26, -R30, R30, !P3 ;  /* 0x0000001e1e1a7208 */ /* 0x001fce0005800100 */
.L_x_173:
[----:B------:R-:W-:Y:S05]  /*0f70*/  BSYNC.RECONVERGENT B1 ;  /* 0x0000000000017941 */ /* 0x000fea0003800200 */
.L_x_172:
[----:B------:R-:W-:Y:S01]  /*0f80*/  MOV R29, 0x37cbac00 ;  /* 0x37cbac00001d7802 */ /* 0x000fe20000000f00 */
[----:B------:R-:W-:Y:S01]  /*0f90*/  FMUL R2, R26, R26 ;  /* 0x0000001a1a027220 */ /* 0x000fe20000400000 */
[C---:B------:R-:W-:Y:S01]  /*0fa0*/  LOP3.LUT R30, R32.reuse, 0x1, RZ, 0xc0, !PT ;  /* 0x00000001201e7812 */ /* 0x040fe200078ec0ff */
[----:B------:R-:W-:Y:S01]  /*0fb0*/  BSSY.RECONVERGENT B1, `(.L_x_175) ;  /* 0x0000045000017945 */ /* 0x000fe20003800200 */
[----:B------:R-:W-:Y:S01]  /*0fc0*/  LOP3.LUT P3, RZ, R32, 0x2, RZ, 0xc0, !PT ;  /* 0x0000000220ff7812 */ /* 0x000fe2000786c0ff */
[----:B------:R-:W-:Y:S01]  /*0fd0*/  FFMA R27, R2, R29, -0.0013887860113754868507 ;  /* 0xbab607ed021b7423 */ /* 0x000fe2000000001d */
[----:B------:R-:W-:Y:S01]  /*0fe0*/  ISETP.NE.U32.AND P2, PT, R30, 0x1, PT ;  /* 0x000000011e00780c */ /* 0x000fe20003f45070 */
[----:B------:R-:W-:-:S03]  /*0ff0*/  IMAD.MOV.U32 R30, RZ, RZ, 0x3d2aaabb ;  /* 0x3d2aaabbff1e7424 */ /* 0x000fc600078e00ff */
[----:B------:R-:W-:Y:S02]  /*1000*/  FSEL R27, R27, -0.00019574658654164522886, !P2 ;  /* 0xb94d41531b1b7808 */ /* 0x000fe40005000000 */
[----:B------:R-:W-:Y:S02]  /*1010*/  FSEL R31, R30, 0.0083327032625675201416, !P2 ;  /* 0x3c0885e41e1f7808 */ /* 0x000fe40005000000 */
[----:B------:R-:W-:-:S03]  /*1020*/  FSEL R32, R26, 1, P2 ;  /* 0x3f8000001a207808 */ /* 0x000fc60001000000 */
[----:B------:R-:W-:Y:S01]  /*1030*/  FFMA R27, R2, R27, R31 ;  /* 0x0000001b021b7223 */ /* 0x000fe2000000001f */
[----:B------:R-:W-:-:S05]  /*1040*/  IMAD.MOV.U32 R31, RZ, RZ, 0x3effffff ;  /* 0x3effffffff1f7424 */ /* 0x000fca00078e00ff */
[----:B------:R-:W-:-:S05]  /*1050*/  FSEL R33, -R31, -0.16666662693023681641, !P2 ;  /* 0xbe2aaaa81f217808 */ /* 0x000fca0005000100 */
[C---:B------:R-:W-:Y:S01]  /*1060*/  FFMA R33, R2.reuse, R27, R33 ;  /* 0x0000001b02217223 */ /* 0x040fe20000000021 */
[----:B------:R-:W-:Y:S01]  /*1070*/  FFMA R27, R2, R32, RZ ;  /* 0x00000020021b7223 */ /* 0x000fe200000000ff */
[----:B------:R-:W-:-:S03]  /*1080*/  IMAD.MOV.U32 R2, RZ, RZ, R28 ;  /* 0x000000ffff027224 */ /* 0x000fc600078e001c */
        /* <DEDUP_REMOVED lines=13> */
.L_x_177:
        /* <DEDUP_REMOVED lines=33> */
[----:B------:R-:W-:-:S04]  /*1370*/  SHF.R.S32.HI R33, RZ, 0x1f, R36 ;  /* 0x0000001fff217819 */ /* 0x000fc80000011424 */
[C---:B------:R-:W-:Y:S02]  /*1380*/  LOP3.LUT R27, R33.reuse, R36, RZ, 0x3c, !PT ;  /* 0x00000024211b7212 */ /* 0x040fe400078e3cff */
[----:B------:R-:W-:Y:S01]  /*1390*/  LOP3.LUT R26, R33, R26, RZ, 0x3c, !PT ;  /* 0x0000001a211a7212 */ /* 0x000fe200078e3cff */
[----:B------:R-:W-:-:S05]  /*13a0*/  IMAD.MOV R33, RZ, RZ, -R2 ;  /* 0x000000ffff217224 */ /* 0x000fca00078e0a02 */
[----:B------:R-:W0:Y:S01]  /*13b0*/  I2F.F64.S64 R26, R26 ;  /* 0x0000001a001a7312 */ /* 0x000e220000301c00 */
[----:B------:R-:W-:Y:S01]  /*13c0*/  @!P3 MOV R2, R33 ;  /* 0x000000210002b202 */ /* 0x000fe20000000f00 */
[----:B0-----:R-:W-:-:S10]  /*13d0*/  DMUL R36, R26, UR4 ;  /* 0x000000041a247c28 */ /* 0x001fd40008000000 */
[----:B------:R-:W0:Y:S02]  /*13e0*/  F2F.F32.F64 R36, R36 ;  /* 0x0000002400247310 */ /* 0x000e240000301000 */
[----:B0-----:R-:W-:-:S07]  /*13f0*/  FSEL R33, -R36, R36, !P2 ;  /* 0x0000002424217208 */ /* 0x001fce0005000100 */
.L_x_176:
[----:B------:R-:W-:Y:S05]  /*1400*/  BSYNC.RECONVERGENT B1 ;  /* 0x0000000000017941 */ /* 0x000fea0003800200 */
.L_x_175:
        /* <DEDUP_REMOVED lines=26> */
.L_x_180:
        /* <DEDUP_REMOVED lines=42> */
.L_x_179:
[----:B------:R-:W-:Y:S05]  /*1850*/  BSYNC.RECONVERGENT B1 ;  /* 0x0000000000017941 */ /* 0x000fea0003800200 */
.L_x_178:
        /* <DEDUP_REMOVED lines=32> */
[----:B------:R-:W-:Y:S05]  /*1a60*/  CALL.REL.NOINC `($__internal_1_$__cuda_sm3x_div_rn_noftz_f32_slowpath) ;  /* 0x0000011c002c7944 */ /* 0x000fea0003c00000 */
.L_x_182:
[----:B------:R-:W-:Y:S05]  /*1a70*/  BSYNC.RECONVERGENT B3 ;  /* 0x0000000000037941 */ /* 0x000fea0003800200 */
.L_x_181:
[----:B------:R-:W0:Y:S01]  /*1a80*/  LDCU UR4, c[0x0][0x3c0] ;  /* 0x00007800ff0477ac */ /* 0x000e220008000800 */
[----:B------:R-:W-:Y:S02]  /*1a90*/  VIADD R9, R9, 0x1 ;  /* 0x0000000109097836 */ /* 0x000fe40000000000 */
[----:B------:R-:W-:Y:S01]  /*1aa0*/  FADD R25, R6, R2 ;  /* 0x0000000206197221 */ /* 0x000fe20000000000 */
[----:B------:R-:W-:-:S04]  /*1ab0*/  FADD R11, R11, R34 ;  /* 0x000000220b0b7221 */ /* 0x000fc80000000000 */
[----:B------:R-:W-:-:S04]  /*1ac0*/  FSETP.GEU.AND P1, PT, R10, R25, PT ;  /* 0x000000190a00720b */ /* 0x000fc80003f2e000 */
[----:B------:R-:W-:Y:S02]  /*1ad0*/  @!P0 FSEL R25, R25, R10, !P1 ;  /* 0x0000000a19198208 */ /* 0x000fe40004800000 */
[----:B------:R-:W-:Y:S02]  /*1ae0*/  PLOP3.LUT P0, PT, PT, PT, PT, 0x8, 0x80 ;  /* 0x000000000080781c */ /* 0x000fe40003f0e170 */
[----:B------:R-:W-:Y:S02]  /*1af0*/  MOV R10, R25 ;  /* 0x00000019000a7202 */ /* 0x000fe40000000f00 */
[----:B0-----:R-:W-:-:S13]  /*1b00*/  ISETP.NE.AND P2, PT, R9, UR4, PT ;  /* 0x0000000409007c0c */ /* 0x001fda000bf45270 */
[----:B------:R-:W-:Y:S05]  /*1b10*/  @P2 BRA `(.L_x_183) ;  /* 0xfffffff0001c2947 */ /* 0x000fea000383ffff */
[----:B------:R-:W-:-:S07]  /*1b20*/  IMAD.MOV.U32 R9, RZ, RZ, RZ ;  /* 0x000000ffff097224 */ /* 0x000fce00078e00ff */
.L_x_198:
        /* <DEDUP_REMOVED lines=21> */
.L_x_187:
        /* <DEDUP_REMOVED lines=41> */
[----:B0-----:R-:W-:Y:S01]  /*1f10*/  FSEL R26, -R30, R30, !P3 ;  /* 0x0000001e1e1a7208 */ /* 0x001fe20005800100 */
[----:B------:R-:W-:Y:S06]  /*1f20*/  BRA `(.L_x_185) ;  /* 0x0000000000087947 */ /* 0x000fec0003800000 */
.L_x_186:
[----:B------:R-:W-:Y:S01]  /*1f30*/  FMUL R26, RZ, R11 ;  /* 0x0000000bff1a7220 */ /* 0x000fe20000400000 */
[----:B------:R-:W-:-:S07]  /*1f40*/  MOV R32, RZ ;  /* 0x000000ff00207202 */ /* 0x000fce0000000f00 */
.L_x_185:
[----:B------:R-:W-:Y:S05]  /*1f50*/  BSYNC.RECONVERGENT B1 ;  /* 0x0000000000017941 */ /* 0x000fea0003800200 */
.L_x_184:
        /* <DEDUP_REMOVED lines=8> */
[----:B------:R-:W-:-:S02]  /*1fe0*/  FSEL R32, R26, 1, P2 ;  /* 0x3f8000001a207808 */ /* 0x000fc40001000000 */
[----:B------:R-:W-:Y:S02]  /*1ff0*/  FSEL R27, R27, -0.00019574658654164522886, !P2 ;  /* 0xb94d41531b1b7808 */ /* 0x000fe40005000000 */
[----:B------:R-:W-:-:S05]  /*2000*/  FSEL R31, R30, 0.0083327032625675201416, !P2 ;  /* 0x3c0885e41e1f7808 */ /* 0x000fca0005000000 */
        /* <DEDUP_REMOVED lines=17> */
.L_x_191:
        /* <DEDUP_REMOVED lines=41> */
[----:B0-----:R-:W-:Y:S01]  /*23b0*/  FSEL R33, -R36, R36, !P2 ;  /* 0x0000002424217208 */ /* 0x001fe20005000100 */
[----:B------:R-:W-:Y:S06]  /*23c0*/  BRA `(.L_x_189) ;  /* 0x0000000000087947 */ /* 0x000fec0003800000 */
.L_x_190:
[----:B------:R-:W-:Y:S01]  /*23d0*/  FMUL R33, RZ, R11 ;  /* 0x0000000bff217220 */ /* 0x000fe20000400000 */
[----:B------:R-:W-:-:S07]  /*23e0*/  IMAD.MOV.U32 R2, RZ, RZ, RZ ;  /* 0x000000ffff027224 */ /* 0x000fce00078e00ff */
.L_x_189:
[----:B------:R-:W-:Y:S05]  /*23f0*/  BSYNC.RECONVERGENT B1 ;  /* 0x0000000000017941 */ /* 0x000fea0003800200 */
.L_x_188:
        /* <DEDUP_REMOVED lines=24> */
.L_x_195:
        /* <DEDUP_REMOVED lines=43> */
.L_x_194:
[----:B------:R-:W-:Y:S01]  /*2830*/  FMUL R25, RZ, R11 ;  /* 0x0000000bff197220 */ /* 0x000fe20000400000 */
[----:B------:R-:W-:-:S07]  /*2840*/  IMAD.MOV.U32 R28, RZ, RZ, RZ ;  /* 0x000000ffff1c7224 */ /* 0x000fce00078e00ff */
.L_x_193:
[----:B------:R-:W-:Y:S05]  /*2850*/  BSYNC.RECONVERGENT B1 ;  /* 0x0000000000017941 */ /* 0x000fea0003800200 */
.L_x_192:
        /* <DEDUP_REMOVED lines=12> */
[C---:B------:R-:W-:Y:S01]  /*2920*/  FFMA R29, R2.reuse, R29, R27 ;  /* 0x0000001d021d7223 */ /* 0x040fe2000000001b */
        /* <DEDUP_REMOVED lines=19> */
[----:B------:R-:W-:Y:S05]  /*2a60*/  CALL.REL.NOINC `($__internal_1_$__cuda_sm3x_div_rn_noftz_f32_slowpath) ;  /* 0x0000010c002c7944 */ /* 0x000fea0003c00000 */
.L_x_197:
[----:B------:R-:W-:Y:S05]  /*2a70*/  BSYNC.RECONVERGENT B3 ;  /* 0x0000000000037941 */ /* 0x000fea0003800200 */
.L_x_196:
[----:B------:R-:W-:Y:S01]  /*2a80*/  FADD R25, R6, R2 ;  /* 0x0000000206197221 */ /* 0x000fe20000000000 */
[----:B------:R-:W-:-:S04]  /*2a90*/  FADD R11, R11, R34 ;  /* 0x000000220b0b7221 */ /* 0x000fc80000000000 */
[----:B------:R-:W-:-:S04]  /*2aa0*/  FSETP.GEU.AND P1, PT, R10, R25, PT ;  /* 0x000000190a00720b */ /* 0x000fc80003f2e000 */
[----:B------:R-:W-:Y:S01]  /*2ab0*/  FSEL R10, R25, R10, !P1 ;  /* 0x0000000a190a7208 */ /* 0x000fe20004800000 */
[----:B------:R-:W-:Y:S08]  /*2ac0*/  @P0 BRA `(.L_x_198) ;  /* 0xfffffff000180947 */ /* 0x000ff0000383ffff */
[----:B------:R-:W-:-:S07]  /*2ad0*/  MOV R9, RZ ;  /* 0x000000ff00097202 */ /* 0x000fce0000000f00 */
.L_x_213:
        /* <DEDUP_REMOVED lines=21> */
.L_x_202:
        /* <DEDUP_REMOVED lines=43> */
.L_x_201:
[----:B------:R-:W-:Y:S01]  /*2ee0*/  FMUL R26, RZ, R11 ;  /* 0x0000000bff1a7220 */ /* 0x000fe20000400000 */
[----:B------:R-:W-:-:S07]  /*2ef0*/  IMAD.MOV.U32 R32, RZ, RZ, RZ ;  /* 0x000000ffff207224 */ /* 0x000fce00078e00ff */
.L_x_200:
[----:B------:R-:W-:Y:S05]  /*2f00*/  BSYNC.RECONVERGENT B1 ;  /* 0x0000000000017941 */ /* 0x000fea0003800200 */
.L_x_199:
        /* <DEDUP_REMOVED lines=28> */
.L_x_206:
        /* <DEDUP_REMOVED lines=36> */
[----:B------:R-:W-:-:S04]  /*3310*/  IMAD.MOV R33, RZ, RZ, -R2 ;  /* 0x000000ffff217224 */ /* 0x000fc800078e0a02 */
[----:B------:R-:W-:Y:S01]  /*3320*/  @!P3 IMAD.MOV.U32 R2, RZ, RZ, R33 ;  /* 0x000000ffff02b224 */ /* 0x000fe200078e0021 */
[----:B------:R-:W0:Y:S02]  /*3330*/  I2F.F64.S64 R26, R26 ;  /* 0x0000001a001a7312 */ /* 0x000e240000301c00 */
[----:B0-----:R-:W-:-:S10]  /*3340*/  DMUL R36, R26, UR4 ;  /* 0x000000041a247c28 */ /* 0x001fd40008000000 */
[----:B------:R-:W0:Y:S02]  /*3350*/  F2F.F32.F64 R36, R36 ;  /* 0x0000002400247310 */ /* 0x000e240000301000 */
[----:B0-----:R-:W-:Y:S01]  /*3360*/  FSEL R33, -R36, R36, !P2 ;  /* 0x0000002424217208 */ /* 0x001fe20005000100 */
[----:B------:R-:W-:Y:S06]  /*3370*/  BRA `(.L_x_204) ;  /* 0x0000000000087947 */ /* 0x000fec0003800000 */
.L_x_205:
[----:B------:R-:W-:Y:S01]  /*3380*/  FMUL R33, RZ, R11 ;  /* 0x0000000bff217220 */ /* 0x000fe20000400000 */
[----:B------:R-:W-:-:S07]  /*3390*/  MOV R2, RZ ;  /* 0x000000ff00027202 */ /* 0x000fce0000000f00 */
.L_x_204:
[----:B------:R-:W-:Y:S05]  /*33a0*/  BSYNC.RECONVERGENT B1 ;  /* 0x0000000000017941 */ /* 0x000fea0003800200 */
.L_x_203:
        /* <DEDUP_REMOVED lines=24> */
.L_x_210:
        /* <DEDUP_REMOVED lines=43> */
.L_x_209:
[----:B------:R-:W-:Y:S01]  /*37e0*/  FMUL R25, RZ, R11 ;  /* 0x0000000bff197220 */ /* 0x000fe20000400000 */
[----:B------:R-:W-:-:S07]  /*37f0*/  IMAD.MOV.U32 R28, RZ, RZ, RZ ;  /* 0x000000ffff1c7224 */ /* 0x000fce00078e00ff */
.L_x_208:
[----:B------:R-:W-:Y:S05]  /*3800*/  BSYNC.RECONVERGENT B1 ;  /* 0x0000000000017941 */ /* 0x000fea0003800200 */
.L_x_207:
        /* <DEDUP_REMOVED lines=33> */
.L_x_212:
[----:B------:R-:W-:Y:S05]  /*3a20*/  BSYNC.RECONVERGENT B3 ;  /* 0x0000000000037941 */ /* 0x000fea0003800200 */
.L_x_211:
[----:B------:R-:W-:Y:S01]  /*3a30*/  FADD R25, R6, R2 ;  /* 0x0000000206197221 */ /* 0x000fe20000000000 */
[----:B------:R-:W-:-:S04]  /*3a40*/  FADD R11, R11, R34 ;  /* 0x000000220b0b7221 */ /* 0x000fc80000000000 */
[----:B------:R-:W-:-:S04]  /*3a50*/  FSETP.GEU.AND P1, PT, R10, R25, PT ;  /* 0x000000190a00720b */ /* 0x000fc80003f2e000 */
[----:B------:R-:W-:Y:S01]  /*3a60*/  FSEL R10, R25, R10, !P1 ;  /* 0x0000000a190a7208 */ /* 0x000fe20004800000 */
[----:B------:R-:W-:Y:S08]  /*3a70*/  @P0 BRA `(.L_x_213) ;  /* 0xfffffff000180947 */ /* 0x000ff0000383ffff */
[----:B------:R-:W-:-:S07]  /*3a80*/  IMAD.MOV.U32 R9, RZ, RZ, RZ ;  /* 0x000000ffff097224 */ /* 0x000fce00078e00ff */
.L_x_228:
        /* <DEDUP_REMOVED lines=21> */
.L_x_217:
        /* <DEDUP_REMOVED lines=43> */
.L_x_216:
[----:B------:R-:W-:Y:S01]  /*3e90*/  FMUL R26, RZ, R11 ;  /* 0x0000000bff1a7220 */ /* 0x000fe20000400000 */
[----:B------:R-:W-:-:S07]  /*3ea0*/  IMAD.MOV.U32 R32, RZ, RZ, RZ ;  /* 0x000000ffff207224 */ /* 0x000fce00078e00ff */
.L_x_215:
[----:B------:R-:W-:Y:S05]  /*3eb0*/  BSYNC.RECONVERGENT B1 ;  /* 0x0000000000017941 */ /* 0x000fea0003800200 */
.L_x_214:
[----:B------:R-:W-:Y:S02]  /*3ec0*/  IMAD.MOV.U32 R29, RZ, RZ, 0x37cbac00 ;  /* 0x37cbac00ff1d7424 */ /* 0x000fe400078e00ff */
[----:B------:R-:W-:Y:S01]  /*3ed0*/  FMUL R2, R26, R26 ;  /* 0x0000001a1a027220 */ /* 0x000fe20000400000 */
[C---:B------:R-:W-:Y:S01]  /*3ee0*/  LOP3.LUT R30, R32.reuse, 0x1, RZ, 0xc0, !PT ;  /* 0x00000001201e7812 */ /* 0x040fe200078ec0ff */
[----:B------:R-:W-:Y:S01]  /*3ef0*/  BSSY.RECONVERGENT B1, `(.L_x_218) ;  /* 0x0000046000017945 */ /* 0x000fe20003800200 */
[----:B------:R-:W-:Y:S01]  /*3f00*/  LOP3.LUT P3, RZ, R32, 0x2, RZ, 0xc0, !PT ;  /* 0x0000000220ff7812 */ /* 0x000fe2000786c0ff */
[----:B------:R-:W-:Y:S01]  /*3f10*/  FFMA R27, R2, R29, -0.0013887860113754868507 ;  /* 0xbab607ed021b7423 */ /* 0x000fe2000000001d */
[----:B------:R-:W-:Y:S02]  /*3f20*/  ISETP.NE.U32.AND P2, PT, R30, 0x1, PT ;  /* 0x000000011e00780c */ /* 0x000fe40003f45070 */
[----:B------:R-:W-:Y:S02]  /*3f30*/  MOV R30, 0x3d2aaabb ;  /* 0x3d2aaabb001e7802 */ /* 0x000fe40000000f00 */
[----:B------:R-:W-:-:S02]  /*3f40*/  FSEL R27, R27, -0.00019574658654164522886, !P2 ;  /* 0xb94d41531b1b7808 */ /* 0x000fc40005000000 */
        /* <DEDUP_REMOVED lines=19> */
.L_x_221:
        /* <DEDUP_REMOVED lines=43> */
.L_x_220:
[----:B------:R-:W-:Y:S01]  /*4330*/  FMUL R33, RZ, R11 ;  /* 0x0000000bff217220 */ /* 0x000fe20000400000 */
[----:B------:R-:W-:-:S07]  /*4340*/  IMAD.MOV.U32 R2, RZ, RZ, RZ ;  /* 0x000000ffff027224 */ /* 0x000fce00078e00ff */
.L_x_219:
[----:B------:R-:W-:Y:S05]  /*4350*/  BSYNC.RECONVERGENT B1 ;  /* 0x0000000000017941 */ /* 0x000fea0003800200 */
.L_x_218:
        /* <DEDUP_REMOVED lines=24> */
.L_x_225:
        /* <DEDUP_REMOVED lines=43> */
.L_x_224:
[----:B------:R-:W-:Y:S01]  /*4790*/  FMUL R25, RZ, R11 ;  /* 0x0000000bff197220 */ /* 0x000fe20000400000 */
[----:B------:R-:W-:-:S07]  /*47a0*/  IMAD.MOV.U32 R28, RZ, RZ, RZ ;  /* 0x000000ffff1c7224 */ /* 0x000fce00078e00ff */
.L_x_223:
[----:B------:R-:W-:Y:S05]  /*47b0*/  BSYNC.RECONVERGENT B1 ;  /* 0x0000000000017941 */ /* 0x000fea0003800200 */
.L_x_222:
        /* <DEDUP_REMOVED lines=33> */
.L_x_227:
[----:B------:R-:W-:Y:S05]  /*49d0*/  BSYNC.RECONVERGENT B3 ;  /* 0x0000000000037941 */ /* 0x000fea0003800200 */
.L_x_226:
[----:B------:R-:W-:Y:S01]  /*49e0*/  FADD R25, R6, R2 ;  /* 0x0000000206197221 */ /* 0x000fe20000000000 */
[----:B------:R-:W-:-:S04]  /*49f0*/  FADD R11, R11, R34 ;  /* 0x000000220b0b7221 */ /* 0x000fc80000000000 */
[----:B------:R-:W-:-:S04]  /*4a00*/  FSETP.GEU.AND P1, PT, R10, R25, PT ;  /* 0x000000190a00720b */ /* 0x000fc80003f2e000 */
[----:B------:R-:W-:Y:S01]  /*4a10*/  FSEL R10, R25, R10, !P1 ;  /* 0x0000000a190a7208 */ /* 0x000fe20004800000 */
[----:B------:R-:W-:Y:S08]  /*4a20*/  @P0 BRA `(.L_x_228) ;  /* 0xfffffff000180947 */ /* 0x000ff0000383ffff */
[----:B------:R-:W-:-:S07]  /*4a30*/  IMAD.MOV.U32 R9, RZ, RZ, RZ ;  /* 0x000000ffff097224 */ /* 0x000fce00078e00ff */
.L_x_243:
        /* <DEDUP_REMOVED lines=21> */
.L_x_232:
        /* <DEDUP_REMOVED lines=43> */
.L_x_231:
[----:B------:R-:W-:Y:S01]  /*4e40*/  FMUL R26, RZ, R11 ;  /* 0x0000000bff1a7220 */ /* 0x000fe20000400000 */
[----:B------:R-:W-:-:S07]  /*4e50*/  IMAD.MOV.U32 R32, RZ, RZ, RZ ;  /* 0x000000ffff207224 */ /* 0x000fce00078e00ff */
.L_x_230:
[----:B------:R-:W-:Y:S05]  /*4e60*/  BSYNC.RECONVERGENT B1 ;  /* 0x0000000000017941 */ /* 0x000fea0003800200 */
.L_x_229:
        /* <DEDUP_REMOVED lines=12> */
[----:B------:R-:W-:-:S04]  /*4f30*/  MOV R31, 0x3effffff ;  /* 0x3effffff001f7802 */ /* 0x000fc80000000f00 */
        /* <DEDUP_REMOVED lines=15> */
.L_x_236:
        /* <DEDUP_REMOVED lines=43> */
.L_x_235:
[----:B------:R-:W-:Y:S01]  /*52e0*/  FMUL R33, RZ, R11 ;  /* 0x0000000bff217220 */ /* 0x000fe20000400000 */
[----:B------:R-:W-:-:S07]  /*52f0*/  IMAD.MOV.U32 R2, RZ, RZ, RZ ;  /* 0x000000ffff027224 */ /* 0x000fce00078e00ff */
.L_x_234:
[----:B------:R-:W-:Y:S05]  /*5300*/  BSYNC.RECONVERGENT B1 ;  /* 0x0000000000017941 */ /* 0x000fea0003800200 */
.L_x_233:
        /* <DEDUP_REMOVED lines=24> */
.L_x_240:
        /* <DEDUP_REMOVED lines=43> */
.L_x_239:
[----:B------:R-:W-:Y:S01]  /*5740*/  FMUL R25, RZ, R11 ;  /* 0x0000000bff197220 */ /* 0x000fe20000400000 */
[----:B------:R-:W-:-:S07]  /*5750*/  IMAD.MOV.U32 R28, RZ, RZ, RZ ;  /* 0x000000ffff1c7224 */ /* 0x000fce00078e00ff */
.L_x_238:
[----:B------:R-:W-:Y:S05]  /*5760*/  BSYNC.RECONVERGENT B1 ;  /* 0x0000000000017941 */ /* 0x000fea0003800200 */
.L_x_237:
        /* <DEDUP_REMOVED lines=33> */
.L_x_242:
[----:B------:R-:W-:Y:S05]  /*5980*/  BSYNC.RECONVERGENT B3 ;  /* 0x0000000000037941 */ /* 0x000fea0003800200 */
.L_x_241:
[----:B------:R-:W-:Y:S01]  /*5990*/  FADD R25, R6, R2 ;  /* 0x0000000206197221 */ /* 0x000fe20000000000 */
[----:B------:R-:W-:-:S04]  /*59a0*/  FADD R11, R11, R34 ;  /* 0x000000220b0b7221 */ /* 0x000fc80000000000 */
[----:B------:R-:W-:-:S04]  /*59b0*/  FSETP.GEU.AND P1, PT, R10, R25, PT ;  /* 0x000000190a00720b */ /* 0x000fc80003f2e000 */
[----:B------:R-:W-:Y:S01]  /*59c0*/  FSEL R10, R25, R10, !P1 ;  /* 0x0000000a190a7208 */ /* 0x000fe20004800000 */
[----:B------:R-:W-:Y:S08]  /*59d0*/  @P0 BRA `(.L_x_243) ;  /* 0xfffffff000180947 */ /* 0x000ff0000383ffff */
[----:B------:R-:W-:-:S07]  /*59e0*/  IMAD.MOV.U32 R9, RZ, RZ, RZ ;  /* 0x000000ffff097224 */ /* 0x000fce00078e00ff */
.L_x_258:
        /* <DEDUP_REMOVED lines=21> */
.L_x_247:
        /* <DEDUP_REMOVED lines=43> */
.L_x_246:
[----:B------:R-:W-:Y:S01]  /*5df0*/  FMUL R26, RZ, R11 ;  /* 0x0000000bff1a7220 */ /* 0x000fe20000400000 */
[----:B------:R-:W-:-:S07]  /*5e00*/  IMAD.MOV.U32 R32, RZ, RZ, RZ ;  /* 0x000000ffff207224 */ /* 0x000fce00078e00ff */
.L_x_245:
[----:B------:R-:W-:Y:S05]  /*5e10*/  BSYNC.RECONVERGENT B1 ;  /* 0x0000000000017941 */ /* 0x000fea0003800200 */
.L_x_244:
        /* <DEDUP_REMOVED lines=28> */
.L_x_251:
        /* <DEDUP_REMOVED lines=43> */
.L_x_250:
[----:B------:R-:W-:Y:S01]  /*6290*/  FMUL R33, RZ, R11 ;  /* 0x0000000bff217220 */ /* 0x000fe20000400000 */
[----:B------:R-:W-:-:S07]  /*62a0*/  IMAD.MOV.U32 R2, RZ, RZ, RZ ;  /* 0x000000ffff027224 */ /* 0x000fce00078e00ff */
.L_x_249:
[----:B------:R-:W-:Y:S05]  /*62b0*/  BSYNC.RECONVERGENT B1 ;  /* 0x0000000000017941 */ /* 0x000fea0003800200 */
.L_x_248:
        /* <DEDUP_REMOVED lines=24> */
.L_x_255:
        /* <DEDUP_REMOVED lines=43> */
.L_x_254:
[----:B------:R-:W-:Y:S01]  /*66f0*/  FMUL R25, RZ, R11 ;  /* 0x0000000bff197220 */ /* 0x000fe20000400000 */
[----:B------:R-:W-:-:S07]  /*6700*/  IMAD.MOV.U32 R28, RZ, RZ, RZ ;  /* 0x000000ffff1c7224 */ /* 0x000fce00078e00ff */
.L_x_253:
[----:B------:R-:W-:Y:S05]  /*6710*/  BSYNC.RECONVERGENT B1 ;  /* 0x0000000000017941 */ /* 0x000fea0003800200 */
.L_x_252:
        /* <DEDUP_REMOVED lines=33> */
.L_x_257:
[----:B------:R-:W-:Y:S05]  /*6930*/  BSYNC.RECONVERGENT B3 ;  /* 0x0000000000037941 */ /* 0x000fea0003800200 */
.L_x_256:
[----:B------:R-:W-:Y:S01]  /*6940*/  FADD R25, R6, R2 ;  /* 0x0000000206197221 */ /* 0x000fe20000000000 */
[----:B------:R-:W-:-:S04]  /*6950*/  FADD R11, R11, R34 ;  /* 0x000000220b0b7221 */ /* 0x000fc80000000000 */
[----:B------:R-:W-:-:S04]  /*6960*/  FSETP.GEU.AND P1, PT, R10, R25, PT ;  /* 0x000000190a00720b */ /* 0x000fc80003f2e000 */
[----:B------:R-:W-:Y:S01]  /*6970*/  FSEL R10, R25, R10, !P1 ;  /* 0x0000000a190a7208 */ /* 0x000fe20004800000 */
[----:B------:R-:W-:Y:S08]  /*6980*/  @P0 BRA `(.L_x_258) ;  /* 0xfffffff000180947 */ /* 0x000ff0000383ffff */
[----:B------:R-:W-:-:S07]  /*6990*/  IMAD.MOV.U32 R9, RZ, RZ, RZ ;  /* 0x000000ffff097224 */ /* 0x000fce00078e00ff */
.L_x_273:
        /* <DEDUP_REMOVED lines=21> */
.L_x_262:
        /* <DEDUP_REMOVED lines=43> */
.L_x_261:
[----:B------:R-:W-:Y:S01]  /*6da0*/  FMUL R26, RZ, R11 ;  /* 0x0000000bff1a7220 */ /* 0x000fe20000400000 */
[----:B------:R-:W-:-:S07]  /*6db0*/  IMAD.MOV.U32 R32, RZ, RZ, RZ ;  /* 0x000000ffff207224 */ /* 0x000fce00078e00ff */
.L_x_260:
[----:B------:R-:W-:Y:S05]  /*6dc0*/  BSYNC.RECONVERGENT B1 ;  /* 0x0000000000017941 */ /* 0x000fea0003800200 */
.L_x_259:
        /* <DEDUP_REMOVED lines=28> */
.L_x_266:
        /* <DEDUP_REMOVED lines=43> */
.L_x_265:
[----:B------:R-:W-:Y:S01]  /*7240*/  FMUL R33, RZ, R11 ;  /* 0x0000000bff217220 */ /* 0x000fe20000400000 */
[----:B------:R-:W-:-:S07]  /*7250*/  IMAD.MOV.U32 R2, RZ, RZ, RZ ;  /* 0x000000ffff027224 */ /* 0x000fce00078e00ff */
.L_x_264:
[----:B------:R-:W-:Y:S05]  /*7260*/  BSYNC.RECONVERGENT B1 ;  /* 0x0000000000017941 */ /* 0x000fea0003800200 */
.L_x_263:
        /* <DEDUP_REMOVED lines=24> */
.L_x_270:
        /* <DEDUP_REMOVED lines=43> */
.L_x_269:
[----:B------:R-:W-:Y:S01]  /*76a0*/  FMUL R25, RZ, R11 ;  /* 0x0000000bff197220 */ /* 0x000fe20000400000 */
[----:B------:R-:W-:-:S07]  /*76b0*/  IMAD.MOV.U32 R28, RZ, RZ, RZ ;  /* 0x000000ffff1c7224 */ /* 0x000fce00078e00ff */
.L_x_268:
[----:B------:R-:W-:Y:S05]  /*76c0*/  BSYNC.RECONVERGENT B1 ;  /* 0x0000000000017941 */ /* 0x000fea0003800200 */
.L_x_267:
        /* <DEDUP_REMOVED lines=30> */
[----:B------:R-:W-:Y:S02]  /*78b0*/  MOV R30, R5 ;  /* 0x00000005001e7202 */ /* 0x000fe40000000f00 */
[----:B------:R-:W-:-:S07]  /*78c0*/  MOV R26, 0x78e0 ;  /* 0x000078e0001a7802 */ /* 0x000fce0000000f00 */
[----:B------:R-:W-:Y:S05]  /*78d0*/  CALL.REL.NOINC `($__internal_1_$__cuda_sm3x_div_rn_noftz_f32_slowpath) ;  /* 0x000000bc00907944 */ /* 0x000fea0003c00000 */
.L_x_272:
[----:B------:R-:W-:Y:S05]  /*78e0*/  BSYNC.RECONVERGENT B3 ;  /* 0x0000000000037941 */ /* 0x000fea0003800200 */
.L_x_271:
[----:B------:R-:W-:Y:S01]  /*78f0*/  FADD R25, R6, R2 ;  /* 0x0000000206197221 */ /* 0x000fe20000000000 */
[----:B------:R-:W-:-:S04]  /*7900*/  FADD R11, R11, R34 ;  /* 0x000000220b0b7221 */ /* 0x000fc80000000000 */
[----:B------:R-:W-:-:S04]  /*7910*/  FSETP.GEU.AND P1, PT, R10, R25, PT ;  /* 0x000000190a00720b */ /* 0x000fc80003f2e000 */
[----:B------:R-:W-:Y:S01]  /*7920*/  FSEL R10, R25, R10, !P1 ;  /* 0x0000000a190a7208 */ /* 0x000fe20004800000 */
[----:B------:R-:W-:Y:S08]  /*7930*/  @P0 BRA `(.L_x_273) ;  /* 0xfffffff000180947 */ /* 0x000ff0000383ffff */
[----:B------:R-:W-:-:S07]  /*7940*/  IMAD.MOV.U32 R9, RZ, RZ, RZ ;  /* 0x000000ffff097224 */ /* 0x000fce00078e00ff */
.L_x_288:
        /* <DEDUP_REMOVED lines=21> */
.L_x_277:
        /* <DEDUP_REMOVED lines=26> */
[--C-:B-1----:R-:W-:Y:S02]  /*7c40*/  SHF.R.U32.HI R29, RZ, 0x1e, R2.reuse ;  /* 0x0000001eff1d7819 */ /* 0x102fe40000011602 */
[C---:B------:R-:W-:Y:S01]  /*7c50*/  SHF.L.W.U32.HI R32, R27.reuse, 0x2, R2 ;  /* 0x000000021b207819 */ /* 0x040fe20000010e02 */
[----:B------:R-:W-:Y:S01]  /*7c60*/  IMAD.SHL.U32 R27, R27, 0x4, RZ ;  /* 0x000000041b1b7824 */ /* 0x000fe200078e00ff */
[----:B------:R-:W-:Y:S02]  /*7c70*/  ISETP.GE.AND P2, PT, R11, RZ, PT ;  /* 0x000000ff0b00720c */ /* 0x000fe40003f46270 */
[----:B------:R-:W-:-:S02]  /*7c80*/  SHF.R.S32.HI R30, RZ, 0x1f, R32 ;  /* 0x0000001fff1e7819 */ /* 0x000fc40000011420 */
[----:B------:R-:W-:Y:S02]  /*7c90*/  LOP3.LUT R2, R32, R11, RZ, 0x3c, !PT ;  /* 0x0000000b20027212 */ /* 0x000fe400078e3cff */
[C---:B------:R-:W-:Y:S02]  /*7ca0*/  LOP3.LUT R26, R30.reuse, R27, RZ, 0x3c, !PT ;  /* 0x0000001b1e1a7212 */ /* 0x040fe400078e3cff */
[----:B------:R-:W-:Y:S02]  /*7cb0*/  LOP3.LUT R27, R30, R32, RZ, 0x3c, !PT ;  /* 0x000000201e1b7212 */ /* 0x000fe400078e3cff */
[----:B------:R-:W-:Y:S02]  /*7cc0*/  LEA.HI R32, R32, R29, RZ, 0x1 ;  /* 0x0000001d20207211 */ /* 0x000fe400078f08ff */
[----:B------:R-:W-:Y:S02]  /*7cd0*/  ISETP.GE.AND P3, PT, R2, RZ, PT ;  /* 0x000000ff0200720c */ /* 0x000fe40003f66270 */
[----:B------:R-:W0:Y:S01]  /*7ce0*/  I2F.F64.S64 R26, R26 ;  /* 0x0000001a001a7312 */ /* 0x000e220000301c00 */
[----:B------:R-:W-:-:S05]  /*7cf0*/  IMAD.MOV R2, RZ, RZ, -R32 ;  /* 0x000000ffff027224 */ /* 0x000fca00078e0a20 */
[----:B------:R-:W-:Y:S01]  /*7d00*/  @!P2 MOV R32, R2 ;  /* 0x000000020020a202 */ /* 0x000fe20000000f00 */
[----:B0-----:R-:W-:-:S10]  /*7d10*/  DMUL R30, R26, UR4 ;  /* 0x000000041a1e7c28 */ /* 0x001fd40008000000 */
[----:B------:R-:W0:Y:S02]  /*7d20*/  F2F.F32.F64 R30, R30 ;  /* 0x0000001e001e7310 */ /* 0x000e240000301000 */
[----:B0-----:R-:W-:Y:S01]  /*7d30*/  FSEL R26, -R30, R30, !P3 ;  /* 0x0000001e1e1a7208 */ /* 0x001fe20005800100 */
[----:B------:R-:W-:Y:S06]  /*7d40*/  BRA `(.L_x_275) ;  /* 0x0000000000087947 */ /* 0x000fec0003800000 */
.L_x_276:
[----:B------:R-:W-:Y:S01]  /*7d50*/  FMUL R26, RZ, R11 ;  /* 0x0000000bff1a7220 */ /* 0x000fe20000400000 */
[----:B------:R-:W-:-:S07]  /*7d60*/  IMAD.MOV.U32 R32, RZ, RZ, RZ ;  /* 0x000000ffff207224 */ /* 0x000fce00078e00ff */
.L_x_275:
[----:B------:R-:W-:Y:S05]  /*7d70*/  BSYNC.RECONVERGENT B1 ;  /* 0x0000000000017941 */ /* 0x000fea0003800200 */
.L_x_274:
        /* <DEDUP_REMOVED lines=28> */
.L_x_281:
        /* <DEDUP_REMOVED lines=27> */
[--C-:B------:R-:W-:Y:S02]  /*80f0*/  SHF.L.W.U32.HI R36, R26, 0x2, R27.reuse ;  /* 0x000000021a247819 */ /* 0x100fe40000010e1b */
[----:B------:R-:W-:Y:S02]  /*8100*/  SHF.R.U32.HI R27, RZ, 0x1e, R27 ;  /* 0x0000001eff1b7819 */ /* 0x000fe4000001161b */
[----:B------:R-:W-:Y:S02]  /*8110*/  LOP3.LUT R33, R36, R11, RZ, 0x3c, !PT ;  /* 0x0000000b24217212 */ /* 0x000fe400078e3cff */
[----:B------:R-:W-:Y:S02]  /*8120*/  SHF.L.U32 R26, R26, 0x2, RZ ;  /* 0x000000021a1a7819 */ /* 0x000fe400000006ff */
[----:B------:R-:W-:Y:S02]  /*8130*/  ISETP.GE.AND P2, PT, R33, RZ, PT ;  /* 0x000000ff2100720c */ /* 0x000fe40003f46270 */
[----:B------:R-:W-:-:S02]  /*8140*/  SHF.R.S32.HI R33, RZ, 0x1f, R36 ;  /* 0x0000001fff217819 */ /* 0x000fc40000011424 */
[----:B0-----:R-:W-:Y:S02]  /*8150*/  LEA.HI R2, R36, R27, RZ, 0x1 ;  /* 0x0000001b24027211 */ /* 0x001fe400078f08ff */
        /* <DEDUP_REMOVED lines=9> */
.L_x_280:
[----:B------:R-:W-:Y:S01]  /*81f0*/  FMUL R33, RZ, R11 ;  /* 0x0000000bff217220 */ /* 0x000fe20000400000 */
[----:B------:R-:W-:-:S07]  /*8200*/  IMAD.MOV.U32 R2, RZ, RZ, RZ ;  /* 0x000000ffff027224 */ /* 0x000fce00078e00ff */
.L_x_279:
[----:B------:R-:W-:Y:S05]  /*8210*/  BSYNC.RECONVERGENT B1 ;  /* 0x0000000000017941 */ /* 0x000fea0003800200 */
.L_x_278:
        /* <DEDUP_REMOVED lines=24> */
.L_x_285:
        /* <DEDUP_REMOVED lines=35> */
[----:B------:R-:W-:-:S04]  /*85d0*/  LOP3.LUT R25, R25, R11, RZ, 0x3c, !PT ;  /* 0x0000000b19197212 */ /* 0x000fc800078e3cff */
[----:B------:R-:W0:Y:S01]  /*85e0*/  I2F.F64.S64 R26, R26 ;  /* 0x0000001a001a7312 */ /* 0x000e220000301c00 */
[----:B------:R-:W-:Y:S02]  /*85f0*/  ISETP.GE.AND P1, PT, R25, RZ, PT ;  /* 0x000000ff1900720c */ /* 0x000fe40003f26270 */
[----:B------:R-:W-:Y:S01]  /*8600*/  @!P2 MOV R28, R2 ;  /* 0x00000002001ca202 */ /* 0x000fe20000000f00 */
[----:B0-----:R-:W-:-:S10]  /*8610*/  DMUL R36, R26, UR4 ;  /* 0x000000041a247c28 */ /* 0x001fd40008000000 */
[----:B------:R-:W0:Y:S02]  /*8620*/  F2F.F32.F64 R36, R36 ;  /* 0x0000002400247310 */ /* 0x000e240000301000 */
[----:B0-----:R-:W-:Y:S01]  /*8630*/  FSEL R25, -R36, R36, !P1 ;  /* 0x0000002424197208 */ /* 0x001fe20004800100 */
[----:B------:R-:W-:Y:S06]  /*8640*/  BRA `(.L_x_283) ;  /* 0x0000000000087947 */ /* 0x000fec0003800000 */
.L_x_284:
[----:B------:R-:W-:Y:S01]  /*8650*/  FMUL R25, RZ, R11 ;  /* 0x0000000bff197220 */ /* 0x000fe20000400000 */
[----:B------:R-:W-:-:S07]  /*8660*/  IMAD.MOV.U32 R28, RZ, RZ, RZ ;  /* 0x000000ffff1c7224 */ /* 0x000fce00078e00ff */
.L_x_283:
[----:B------:R-:W-:Y:S05]  /*8670*/  BSYNC.RECONVERGENT B1 ;  /* 0x0000000000017941 */ /* 0x000fea0003800200 */
.L_x_282:
        /* <DEDUP_REMOVED lines=33> */
.L_x_287:
[----:B------:R-:W-:Y:S05]  /*8890*/  BSYNC.RECONVERGENT B3 ;  /* 0x0000000000037941 */ /* 0x000fea0003800200 */
.L_x_286:
        /* <DEDUP_REMOVED lines=9> */
.L_x_166:
        /* <DEDUP_REMOVED lines=17> */
[----:B------:R-:W-:-:S07]  /*8a40*/  IMAD.MOV.U32 R4, RZ, RZ, R2 ;  /* 0x000000ffff047224 */ /* 0x000fce00078e0002 */
.L_x_291:
[----:B------:R-:W-:Y:S05]  /*8a50*/  BSYNC.RECONVERGENT B3 ;  /* 0x0000000000037941 */ /* 0x000fea0003800200 */
.L_x_290:
        /* <DEDUP_REMOVED lines=16> */
.L_x_293:
[----:B------:R-:W-:Y:S05]  /*8b60*/  BSYNC.RECONVERGENT B3 ;  /* 0x0000000000037941 */ /* 0x000fea0003800200 */
.L_x_292:
        /* <DEDUP_REMOVED lines=8> */
[----:B0-----:R-:W-:Y:S01]  /*8bf0*/  FFMA R5, R13, UR5, R4 ;  /* 0x000000050d057c23 */ /* 0x001fe20008000004 */
[----:B------:R-:W-:Y:S01]  /*8c00*/  FADD R4, R23, R23 ;  /* 0x0000001717047221 */ /* 0x000fe20000000000 */
[----:B------:R-:W-:Y:S01]  /*8c10*/  FMUL R23, RZ, R23 ;  /* 0x00000017ff177220 */ /* 0x000fe20000400000 */
[----:B------:R-:W-:Y:S01]  /*8c20*/  FMUL R11, RZ, R13 ;  /* 0x0000000dff0b7220 */ /* 0x000fe20000400000 */
[----:B------:R-:W-:Y:S01]  /*8c30*/  FADD R3, R5, R2 ;  /* 0x0000000205037221 */ /* 0x000fe20000000000 */
[C---:B------:R-:W-:Y:S01]  /*8c40*/  FADD R2, R13.reuse, R13 ;  /* 0x0000000d0d027221 */ /* 0x040fe20000000000 */
[----:B--2---:R-:W-:Y:S01]  /*8c50*/  FMUL R4, R4, UR8 ;  /* 0x0000000804047c20 */ /* 0x004fe20008400000 */
[----:B------:R-:W-:-:S02]  /*8c60*/  FMUL R5, R13, -UR8 ;  /* 0x800000080d057c20 */ /* 0x000fc40008400000 */
[----:B------:R-:W-:Y:S01]  /*8c70*/  FMUL R2, R2, UR8 ;  /* 0x0000000802027c20 */ /* 0x000fe20008400000 */
[----:B------:R-:W-:-:S03]  /*8c80*/  FFMA R8, RZ, R4, -R23 ;  /* 0x00000004ff087223 */ /* 0x000fc60000000817 */
[----:B------:R-:W-:-:S07]  /*8c90*/  FMUL R4, RZ, R2 ;  /* 0x00000002ff047220 */ /* 0x000fce0000400000 */
.L_x_305:
        /* <DEDUP_REMOVED lines=15> */
[----:B------:R-:W-:Y:S02]  /*8d90*/  IMAD.SHL.U32 R12, R9, 0x100, RZ ;  /* 0x00000100090c7824 */ /* 0x000fe400078e00ff */
[----:B------:R-:W-:Y:S02]  /*8da0*/  HFMA2 R17, -RZ, RZ, 0, 0 ;  /* 0x00000000ff117431 */ /* 0x000fe400000001ff */
[----:B------:R-:W-:Y:S01]  /*8db0*/  IMAD.MOV.U32 R2, RZ, RZ, R1 ;  /* 0x000000ffff027224 */ /* 0x000fe200078e0001 */
[----:B------:R-:W0:Y:S01]  /*8dc0*/  LDCU.64 UR8, c[0x4][URZ] ;  /* 0x01000000ff0877ac */ /* 0x000e220008000a00 */
[----:B------:R-:W-:Y:S01]  /*8dd0*/  LOP3.LUT R25, R12, 0x80000000, RZ, 0xfc, !PT ;  /* 0x800000000c197812 */ /* 0x000fe200078efcff */
[----:B------:R-:W-:Y:S01]  /*8de0*/  UMOV UR5, URZ ;  /* 0x000000ff00057c82 */ /* 0x000fe20008000000 */
[----:B------:R-:W-:-:S05]  /*8df0*/  UMOV UR4, URZ ;  /* 0x000000ff00047c82 */ /* 0x000fca0008000000 */
.L_x_296:
[----:B0-----:R-:W-:Y:S02]  /*8e00*/  IMAD.U32 R12, RZ, RZ, UR8 ;  /* 0x00000008ff0c7e24 */ /* 0x001fe4000f8e00ff */
        /* <DEDUP_REMOVED lines=30> */
[----:B0-----:R-:W-:Y:S02]  /*8ff0*/  SHF.R.U32.HI R17, RZ, 0x1e, R2 ;  /* 0x0000001eff117819 */ /* 0x001fe40000011602 */
        /* <DEDUP_REMOVED lines=12> */
.L_x_295:
[----:B------:R-:W-:Y:S05]  /*90c0*/  BSYNC.RECONVERGENT B1 ;  /* 0x0000000000017941 */ /* 0x000fea0003800200 */
.L_x_294:
        /* <DEDUP_REMOVED lines=9> */
[----:B------:R-:W-:-:S02]  /*9160*/  FSEL R18, R12, 1, P1 ;  /* 0x3f8000000c127808 */ /* 0x000fc40000800000 */
[----:B------:R-:W-:Y:S02]  /*9170*/  FSEL R26, R17, -0.00019574658654164522886, !P1 ;  /* 0xb94d4153111a7808 */ /* 0x000fe40004800000 */
[----:B------:R-:W-:Y:S01]  /*9180*/  FSEL R28, R14, 0.0083327032625675201416, !P1 ;  /* 0x3c0885e40e1c7808 */ /* 0x000fe20004800000 */
[----:B------:R-:W-:Y:S01]  /*9190*/  FFMA R17, R13, R18, RZ ;  /* 0x000000120d117223 */ /* 0x000fe200000000ff */
[----:B------:R-:W-:Y:S02]  /*91a0*/  FSEL R19, -R15, -0.16666662693023681641, !P1 ;  /* 0xbe2aaaa80f137808 */ /* 0x000fe40004800100 */
[----:B------:R-:W-:Y:S01]  /*91b0*/  FSETP.GE.AND P1, PT, |R9|, 105615, PT ;  /* 0x47ce47800900780b */ /* 0x000fe20003f26200 */
[----:B------:R-:W-:Y:S01]  /*91c0*/  FFMA R26, R13, R26, R28 ;  /* 0x0000001a0d1a7223 */ /* 0x000fe2000000001c */
[----:B------:R-:W-:-:S03]  /*91d0*/  MOV R12, R20 ;  /* 0x00000014000c7202 */ /* 0x000fc60000000f00 */
[----:B------:R-:W-:Y:S01]  /*91e0*/  FFMA R19, R13, R26, R19 ;  /* 0x0000001a0d137223 */ /* 0x000fe20000000013 */
        /* <DEDUP_REMOVED lines=13> */
.L_x_299:
        /* <DEDUP_REMOVED lines=27> */
[C-C-:B0-----:R-:W-:Y:S01]  /*9470*/  SHF.L.W.U32.HI R26, R12.reuse, 0x2, R25.reuse ;  /* 0x000000020c1a7819 */ /* 0x141fe20000010e19 */
[----:B------:R-:W-:Y:S01]  /*9480*/  IMAD.SHL.U32 R12, R12, 0x4, RZ ;  /* 0x000000040c0c7824 */ /* 0x000fe200078e00ff */
[----:B------:R-:W-:Y:S02]  /*9490*/  SHF.R.U32.HI R25, RZ, 0x1e, R25 ;  /* 0x0000001eff197819 */ /* 0x000fe40000011619 */
[----:B------:R-:W-:Y:S02]  /*94a0*/  SHF.R.S32.HI R13, RZ, 0x1f, R26 ;  /* 0x0000001fff0d7819 */ /* 0x000fe4000001141a */
[----:B-1----:R-:W-:Y:S02]  /*94b0*/  LOP3.LUT R19, R26, R9, RZ, 0x3c, !PT ;  /* 0x000000091a137212 */ /* 0x002fe400078e3cff */
[C---:B------:R-:W-:Y:S02]  /*94c0*/  LOP3.LUT R12, R13.reuse, R12, RZ, 0x3c, !PT ;  /* 0x0000000c0d0c7212 */ /* 0x040fe400078e3cff */
[----:B------:R-:W-:-:S02]  /*94d0*/  LOP3.LUT R13, R13, R26, RZ, 0x3c, !PT ;  /* 0x0000001a0d0d7212 */ /* 0x000fc400078e3cff */
        /* <DEDUP_REMOVED lines=8> */
.L_x_298:
[----:B------:R-:W-:Y:S05]  /*9560*/  BSYNC.RECONVERGENT B1 ;  /* 0x0000000000017941 */ /* 0x000fea0003800200 */
.L_x_297:
        /* <DEDUP_REMOVED lines=27> */
.L_x_302:
[----:B0-----:R-:W0:Y:S02]  /*9720*/  LDC.64 R12, c[0x4][RZ] ;  /* 0x01000000ff0c7b82 */ /* 0x001e240000000a00 */
[----:B0-----:R-:W-:-:S06]  /*9730*/  IMAD.WIDE.U32 R12, R19, 0x4, R12 ;  /* 0x00000004130c7825 */ /* 0x001fcc00078e000c */
        /* <DEDUP_REMOVED lines=29> */
[C---:B-1----:R-:W-:Y:S02]  /*9910*/  LEA.HI R21, R20.reuse, R19, RZ, 0x1 ;  /* 0x0000001314157211 */ /* 0x042fe400078f08ff */
[C---:B------:R-:W-:Y:S02]  /*9920*/  LOP3.LUT R12, R13.reuse, R12, RZ, 0x3c, !PT ;  /* 0x0000000c0d0c7212 */ /* 0x040fe400078e3cff */
[----:B------:R-:W-:Y:S01]  /*9930*/  LOP3.LUT R13, R13, R20, RZ, 0x3c, !PT ;  /* 0x000000140d0d7212 */ /* 0x000fe200078e3cff */
[----:B------:R-:W-:Y:S01]  /*9940*/  IMAD.MOV R19, RZ, RZ, -R21 ;  /* 0x000000ffff137224 */ /* 0x000fe200078e0a15 */
[----:B------:R-:W-:-:S03]  /*9950*/  LOP3.LUT R25, R20, R9, RZ, 0x3c, !PT ;  /* 0x0000000914197212 */ /* 0x000fc600078e3cff */
[----:B------:R-:W-:Y:S01]  /*9960*/  @!P2 IMAD.MOV.U32 R21, RZ, RZ, R19 ;  /* 0x000000ffff15a224 */ /* 0x000fe200078e0013 */
[----:B------:R-:W0:Y:S01]  /*9970*/  I2F.F64.S64 R12, R12 ;  /* 0x0000000c000c7312 */ /* 0x000e220000301c00 */
[----:B------:R-:W-:Y:S01]  /*9980*/  ISETP.GE.AND P1, PT, R25, RZ, PT ;  /* 0x000000ff1900720c */ /* 0x000fe20003f26270 */
[----:B0-----:R-:W-:-:S10]  /*9990*/  DMUL R16, R12, UR4 ;  /* 0x000000040c107c28 */ /* 0x001fd40008000000 */
[----:B------:R-:W0:Y:S02]  /*99a0*/  F2F.F32.F64 R16, R16 ;  /* 0x0000001000107310 */ /* 0x000e240000301000 */
[----:B0-----:R-:W-:-:S07]  /*99b0*/  FSEL R20, -R16, R16, !P1 ;  /* 0x0000001010147208 */ /* 0x001fce0004800100 */
.L_x_301:
[----:B------:R-:W-:Y:S05]  /*99c0*/  BSYNC.RECONVERGENT B1 ;  /* 0x0000000000017941 */ /* 0x000fea0003800200 */
.L_x_300:
[----:B------:R-:W0:Y:S01]  /*99d0*/  LDCU UR4, c[0x0][0x3b0] ;  /* 0x00007600ff0477ac */ /* 0x000e220008000800 */
[----:B------:R-:W-:Y:S01]  /*99e0*/  FMUL R13, R20, R20 ;  /* 0x00000014140d7220 */ /* 0x000fe20000400000 */
[----:B------:R-:W-:Y:S01]  /*99f0*/  LOP3.LUT R12, R21, 0x1, RZ, 0xc0, !PT ;  /* 0x00000001150c7812 */ /* 0x000fe200078ec0ff */
[----:B------:R-:W-:Y:S01]  /*9a00*/  FFMA R18, R11, R18, R0 ;  /* 0x000000120b127223 */ /* 0x000fe20000000000 */
[----:B------:R-:W-:Y:S01]  /*9a10*/  LOP3.LUT P2, RZ, R21, 0x2, RZ, 0xc0, !PT ;  /* 0x0000000215ff7812 */ /* 0x000fe2000784c0ff */
[----:B------:R-:W-:Y:S01]  /*9a20*/  FFMA R2, R13, R2, -0.0013887860113754868507 ;  /* 0xbab607ed0d027423 */ /* 0x000fe20000000002 */
[----:B------:R-:W-:Y:S01]  /*9a30*/  ISETP.NE.U32.AND P1, PT, R12, 0x1, PT ;  /* 0x000000010c00780c */ /* 0x000fe20003f25070 */
[----:B------:R-:W1:Y:S01]  /*9a40*/  MUFU.RCP R17, R6 ;  /* 0x0000000600117308 */ /* 0x000e620000001000 */
[----:B------:R-:W-:Y:S02]  /*9a50*/  BSSY.RECONVERGENT B3, `(.L_x_303) ;  /* 0x0000019000037945 */ /* 0x000fe40003800200 */
[----:B------:R-:W-:-:S02]  /*9a60*/  FSEL R14, R14, 0.0083327032625675201416, !P1 ;  /* 0x3c0885e40e0e7808 */ /* 0x000fc40004800000 */
[----:B------:R-:W-:Y:S02]  /*9a70*/  FSEL R2, R2, -0.00019574658654164522886, !P1 ;  /* 0xb94d415302027808 */ /* 0x000fe40004800000 */
[----:B------:R-:W-:Y:S02]  /*9a80*/  FSEL R12, -R15, -0.16666662693023681641, !P1 ;  /* 0xbe2aaaa80f0c7808 */ /* 0x000fe40004800100 */
[----:B------:R-:W-:Y:S01]  /*9a90*/  FSEL R20, R20, 1, P1 ;  /* 0x3f80000014147808 */ /* 0x000fe20000800000 */
[----:B------:R-:W-:Y:S01]  /*9aa0*/  FFMA R2, R13, R2, R14 ;  /* 0x000000020d027223 */ /* 0x000fe2000000000e */
[----:B0-----:R-:W-:-:S03]  /*9ab0*/  FFMA R18, R5, UR4, R18 ;  /* 0x0000000405127c23 */ /* 0x001fc60008000012 */
[----:B------:R-:W-:Y:S01]  /*9ac0*/  FFMA R2, R13, R2, R12 ;  /* 0x000000020d027223 */ /* 0x000fe2000000000c */
[----:B------:R-:W-:Y:S01]  /*9ad0*/  FFMA R15, -R23, R26, R18 ;  /* 0x0000001a170f7223 */ /* 0x000fe20000000112 */
[----:B------:R-:W-:-:S03]  /*9ae0*/  FFMA R13, R13, R20, RZ ;  /* 0x000000140d0d7223 */ /* 0x000fc600000000ff */
[----:B------:R-:W-:Y:S01]  /*9af0*/  FFMA R12, R4, R26, R15 ;  /* 0x0000001a040c7223 */ /* 0x000fe2000000000f */
[----:B------:R-:W-:Y:S01]  /*9b00*/  FFMA R13, R13, R2, R20 ;  /* 0x000000020d0d7223 */ /* 0x000fe20000000014 */
[----:B-1----:R-:W-:Y:S02]  /*9b10*/  FFMA R2, -R6, R17, 1 ;  /* 0x3f80000006027423 */ /* 0x002fe40000000111 */
[----:B------:R-:W-:Y:S01]  /*9b20*/  FFMA R35, -R11, R26, R12 ;  /* 0x0000001a0b237223 */ /* 0x000fe2000000010c */
        /* <DEDUP_REMOVED lines=11> */
.L_x_304:
[----:B------:R-:W-:Y:S05]  /*9be0*/  BSYNC.RECONVERGENT B3 ;  /* 0x0000000000037941 */ /* 0x000fea0003800200 */
.L_x_303:
        /* <DEDUP_REMOVED lines=10> */
.L_x_171:
[----:B------:R-:W-:Y:S05]  /*9c90*/  BSYNC.RECONVERGENT B0 ;  /* 0x0000000000007941 */ /* 0x000fea0003800200 */
.L_x_165:
[----:B------:R-:W0:Y:S01]  /*9ca0*/  LDC.64 R4, c[0x0][0x3e0] ;  /* 0x0000f800ff047b82 */ /* 0x000e220000000a00 */
[----:B------:R-:W1:Y:S01]  /*9cb0*/  LDCU.64 UR4, c[0x0][0x3c8] ;  /* 0x00007900ff0477ac */ /* 0x000e620008000a00 */
[----:B------:R-:W-:-:S05]  /*9cc0*/  FMUL R3, R22, -5000 ;  /* 0xc59c400016037820 */ /* 0x000fca0000400000 */
[----:B------:R-:W-:-:S04]  /*9cd0*/  FSETP.GEU.AND P0, PT, R10, R3, PT ;  /* 0x000000030a00720b */ /* 0x000fc80003f0e000 */
[----:B------:R-:W-:Y:S02]  /*9ce0*/  SEL R7, RZ, 0x1, P0 ;  /* 0x00000001ff077807 */ /* 0x000fe40000000000 */
[----:B-1----:R-:W-:-:S04]  /*9cf0*/  IADD3 R2, P1, PT, R24, UR4, RZ ;  /* 0x0000000418027c10 */ /* 0x002fc8000ff3e0ff */
[C---:B------:R-:W-:Y:S01]  /*9d00*/  LEA.HI.X.SX32 R3, R24.reuse, UR5, 0x1, P1 ;  /* 0x0000000518037c11 */ /* 0x040fe200088f0eff */
[----:B0-----:R-:W-:-:S04]  /*9d10*/  IMAD.WIDE R24, R24, 0x4, R4 ;  /* 0x0000000418187825 */ /* 0x001fc800078e0204 */
[----:B------:R-:W-:Y:S04]  /*9d20*/  STG.E.U8 desc[UR6][R2.64], R7 ;  /* 0x0000000702007986 */ /* 0x000fe8000c101106 */
[----:B------:R-:W-:Y:S01]  /*9d30*/  STG.E desc[UR6][R24.64], R10 ;  /* 0x0000000a18007986 */ /* 0x000fe2000c101906 */
[----:B------:R-:W-:Y:S05]  /*9d40*/  EXIT ;  /* 0x000000000000794d */ /* 0x000fea0003800000 */
.L_x_161:
[----:B------:R-:W-:-:S04]  /*9d50*/  FSETP.GTU.AND P0, PT, R9, R12, PT ;  /* 0x0000000c0900720b */ /* 0x000fc80003f0c000 */
[----:B------:R-:W-:-:S13]  /*9d60*/  FSETP.LT.OR P0, PT, R23, RZ, P0 ;  /* 0x000000ff1700720b */ /* 0x000fda0000701400 */
[----:B------:R-:W-:Y:S05]  /*9d70*/  @P0 BRA `(.L_x_306) ;  /* 0x0000009800400947 */ /* 0x000fea0003800000 */
[----:B------:R-:W1:Y:S01]  /*9d80*/  LDC R0, c[0x0][0x380] ;  /* 0x0000e000ff007b82 */ /* 0x000e620000000800 */
[----:B0-----:R-:W-:Y:S01]  /*9d90*/  FMUL R10, R23, R23 ;  /* 0x00000017170a7220 */ /* 0x001fe20000400000 */
[----:B------:R-:W-:Y:S01]  /*9da0*/  BSSY.RECONVERGENT B0, `(.L_x_307) ;  /* 0x000000d000007945 */ /* 0x000fe20003800200 */
[----:B-1----:R-:W-:-:S04]  /*9db0*/  FMUL R30, R0, R0 ;  /* 0x00000000001e7220 */ /* 0x002fc80000400000 */
[----:B------:R-:W0:Y:S08]  /*9dc0*/  MUFU.RCP R3, R30 ;  /* 0x0000001e00037308 */ /* 0x000e300000001000 */
        /* <DEDUP_REMOVED lines=10> */
.L_x_308:
[----:B------:R-:W-:Y:S05]  /*9e70*/  BSYNC.RECONVERGENT B0 ;  /* 0x0000000000007941 */ /* 0x000fea0003800200 */
.L_x_307:
[----:B------:R-:W0:Y:S01]  /*9e80*/  LDCU UR4, c[0x0][0x3c0] ;  /* 0x00007800ff0477ac */ /* 0x000e220008000800 */
[----:B------:R-:W-:Y:S01]  /*9e90*/  FADD R15, R2, 1 ;  /* 0x3f800000020f7421 */ /* 0x000fe20000000000 */
[----:B------:R-:W-:Y:S02]  /*9ea0*/  HFMA2 R12, -RZ, RZ, -2.5625, 0 ;  /* 0xc1200000ff0c7431 */ /* 0x000fe400000001ff */
        /* <DEDUP_REMOVED lines=21> */
.L_x_309:
        /* <DEDUP_REMOVED lines=20> */
.L_x_313:
[----:B------:R-:W-:Y:S05]  /*a140*/  BSYNC.RECONVERGENT B3 ;  /* 0x0000000000037941 */ /* 0x000fea0003800200 */
.L_x_312:
        /* <DEDUP_REMOVED lines=16> */
.L_x_315:
[----:B------:R-:W-:Y:S05]  /*a250*/  BSYNC.RECONVERGENT B3 ;  /* 0x0000000000037941 */ /* 0x000fea0003800200 */
.L_x_314:
[----:B------:R-:W-:Y:S05]  /*a260*/  @!P0 BRA `(.L_x_316) ;  /* 0x0000009000d48947 */ /* 0x000fea0003800000 */
[----:B------:R-:W0:Y:S01]  /*a270*/  LDC R12, c[0x0][0x380] ;  /* 0x0000e000ff0c7b82 */ /* 0x000e220000000800 */
[----:B------:R-:W1:Y:S01]  /*a280*/  LDCU UR5, c[0x0][0x3b4] ;  /* 0x00007680ff0577ac */ /* 0x000e620008000800 */
[C---:B------:R-:W-:Y:S01]  /*a290*/  FADD R7, R23.reuse, R23 ;  /* 0x0000001717077221 */ /* 0x040fe20000000000 */
[-C--:B------:R-:W-:Y:S01]  /*a2a0*/  FMUL R21, R6, R3.reuse ;  /* 0x0000000306157220 */ /* 0x080fe20000400000 */
[----:B------:R-:W-:Y:S01]  /*a2b0*/  FMUL R20, R4, R3 ;  /* 0x0000000304147220 */ /* 0x000fe20000400000 */
[----:B------:R-:W2:Y:S01]  /*a2c0*/  LDCU UR4, c[0x0][0x3bc] ;  /* 0x00007780ff0477ac */ /* 0x000ea20008000800 */
[C---:B------:R-:W-:Y:S01]  /*a2d0*/  FMUL R18, R23.reuse, -0.10000000149011611938 ;  /* 0xbdcccccd17127820 */ /* 0x040fe20000400000 */
[----:B------:R-:W-:Y:S01]  /*a2e0*/  FMUL R16, R23, 0.10000000149011611938 ;  /* 0x3dcccccd17107820 */ /* 0x000fe20000400000 */
[----:B------:R-:W-:Y:S01]  /*a2f0*/  PLOP3.LUT P0, PT, PT, PT, PT, 0x8, 0x80 ;  /* 0x000000000080781c */ /* 0x000fe20003f0e170 */
[----:B------:R-:W3:Y:S01]  /*a300*/  LDCU UR8, c[0x0][0x3b8] ;  /* 0x00007700ff0877ac */ /* 0x000ee20008000800 */
[----:B------:R-:W-:Y:S01]  /*a310*/  PLOP3.LUT P1, PT, PT, PT, PT, 0x80, 0x8 ;  /* 0x000000000008781c */ /* 0x000fe20003f2f070 */
[----:B------:R-:W-:-:S02]  /*a320*/  IMAD.MOV.U32 R13, RZ, RZ, RZ ;  /* 0x000000ffff0d7224 */ /* 0x000fc400078e00ff */
[----:B-1----:R-:W-:-:S04]  /*a330*/  FMUL R7, R7, UR5 ;  /* 0x0000000507077c20 */ /* 0x002fc80008400000 */
[----:B------:R-:W-:Y:S01]  /*a340*/  FMUL R17, RZ, R7 ;  /* 0x00000007ff117220 */ /* 0x000fe20000400000 */
[C---:B0-----:R-:W-:Y:S01]  /*a350*/  FADD R3, R12.reuse, R12 ;  /* 0x0000000c0c037221 */ /* 0x041fe20000000000 */
[----:B------:R-:W-:Y:S01]  /*a360*/  FMUL R7, R7, 10 ;  /* 0x4120000007077820 */ /* 0x000fe20000400000 */
[C---:B--2---:R-:W-:Y:S01]  /*a370*/  FFMA R5, R12.reuse, UR4, R5 ;  /* 0x000000040c057c23 */ /* 0x044fe20008000005 */
[C---:B------:R-:W-:Y:S01]  /*a380*/  FMUL R10, R12.reuse, 0.10000000149011611938 ;  /* 0x3dcccccd0c0a7820 */ /* 0x040fe20000400000 */
[----:B------:R-:W-:Y:S01]  /*a390*/  FMUL R8, R12, -0.10000000149011611938 ;  /* 0xbdcccccd0c087820 */ /* 0x000fe20000400000 */
[----:B------:R-:W-:Y:S01]  /*a3a0*/  FMUL R3, R3, UR5 ;  /* 0x0000000503037c20 */ /* 0x000fe20008400000 */
[--C-:B------:R-:W-:Y:S01]  /*a3b0*/  FFMA R19, -RZ, R18, R17.reuse ;  /* 0x00000012ff137223 */ /* 0x100fe20000000111 */
[----:B------:R-:W-:Y:S01]  /*a3c0*/  FFMA R17, -RZ, R16, R17 ;  /* 0x00000010ff117223 */ /* 0x000fe20000000111 */
[--C-:B------:R-:W-:Y:S01]  /*a3d0*/  FFMA R18, R18, -10, R7.reuse ;  /* 0xc120000012127823 */ /* 0x100fe20000000007 */
[----:B------:R-:W-:Y:S01]  /*a3e0*/  FFMA R16, R16, -10, R7 ;  /* 0xc120000010107823 */ /* 0x000fe20000000007 */
[----:B------:R-:W-:Y:S01]  /*a3f0*/  FADD R15, R5, R2 ;  /* 0x00000002050f7221 */ /* 0x000fe20000000000 */
[----:B------:R-:W-:Y:S01]  /*a400*/  FMUL R11, RZ, R10 ;  /* 0x0000000aff0b7220 */ /* 0x000fe20000400000 */
[----:B------:R-:W-:Y:S01]  /*a410*/  FMUL R9, RZ, R8 ;  /* 0x00000008ff097220 */ /* 0x000fe20000400000 */
[----:B------:R-:W-:-:S02]  /*a420*/  IMAD.MOV.U32 R2, RZ, RZ, RZ ;  /* 0x000000ffff027224 */ /* 0x000fc400078e00ff */
[----:B---3--:R-:W-:Y:S01]  /*a430*/  FMUL R14, R23, UR8 ;  /* 0x00000008170e7c20 */ /* 0x008fe20008400000 */
[----:B------:R-:W-:Y:S01]  /*a440*/  FMUL R12, R12, -UR5 ;  /* 0x800000050c0c7c20 */ /* 0x000fe20008400000 */
[----:B------:R-:W-:Y:S01]  /*a450*/  FMUL R10, R10, 10 ;  /* 0x412000000a0a7820 */ /* 0x000fe20000400000 */
[----:B------:R-:W-:Y:S01]  /*a460*/  FMUL R8, R8, 10 ;  /* 0x4120000008087820 */ /* 0x000fe20000400000 */
[----:B------:R-:W-:Y:S01]  /*a470*/  FMUL R7, RZ, R3 ;  /* 0x00000003ff077220 */ /* 0x000fe20000400000 */
[----:B------:R-:W-:-:S07]  /*a480*/  FMUL R6, R3, 10 ;  /* 0x4120000003067820 */ /* 0x000fce0000400000 */
.L_x_434:
[----:B------:R-:W-:Y:S01]  /*a490*/  IMAD.U32 R2, R2, 0x4, R1 ;  /* 0x0000000402027824 */ /* 0x000fe200078e0001 */
[----:B------:R-:W0:Y:S04]  /*a4a0*/  LDCU UR4, c[0x0][0x380] ;  /* 0x00007000ff0477ac */ /* 0x000e280008000800 */
[----:B------:R-:W0:Y:S01]  /*a4b0*/  LDL R4, [R2+0x20] ;  /* 0x0000200002047983 */ /* 0x000e220000100800 */
[----:B------:R-:W-:Y:S01]  /*a4c0*/  PLOP3.LUT P5, PT, P1, PT, PT, 0x80, 0x8 ;  /* 0x000000000008781c */ /* 0x000fe20000faf070 */
[----:B------:R-:W-:Y:S02]  /*a4d0*/  IMAD.MOV.U32 R33, RZ, RZ, RZ ;  /* 0x000000ffff217224 */ /* 0x000fe400078e00ff */
[----:B0-----:R-:W-:Y:S01]  /*a4e0*/  FMUL R5, R4, UR4 ;  /* 0x0000000404057c20 */ /* 0x001fe20008400000 */
[----:B------:R-:W-:-:S09]  /*a4f0*/  FMUL R4, R23, -R4 ;  /* 0x8000000417047220 */ /* 0x000fd20000400000 */
.L_x_328:
        /* <DEDUP_REMOVED lines=8> */
[----:B------:R-:W-:-:S05]  /*a580*/  FFMA R25, R2, -5.3903029534742383927e-15, R25 ;  /* 0xa7c234c502197823 */ /* 0x000fca0000000019 */
[----:B------:R-:W-:Y:S01]  /*a590*/  MOV R26, R25 ;  /* 0x00000019001a7202 */ /* 0x000fe20000000f00 */
        /* <DEDUP_REMOVED lines=10> */
.L_x_319:
        /* <DEDUP_REMOVED lines=42> */
.L_x_318:
[----:B------:R-:W-:Y:S05]  /*a8e0*/  BSYNC.RECONVERGENT B1 ;  /* 0x0000000000017941 */ /* 0x000fea0003800200 */
.L_x_317:
        /* <DEDUP_REMOVED lines=30> */
.L_x_322:
        /* <DEDUP_REMOVED lines=42> */
.L_x_321:
[----:B------:R-:W-:Y:S05]  /*ad70*/  BSYNC.RECONVERGENT B1 ;  /* 0x0000000000017941 */ /* 0x000fea0003800200 */
.L_x_320:
        /* <DEDUP_REMOVED lines=26> */
.L_x_325:
        /* <DEDUP_REMOVED lines=42> */
.L_x_324:
[----:B------:R-:W-:Y:S05]  /*b1c0*/  BSYNC.RECONVERGENT B1 ;  /* 0x0000000000017941 */ /* 0x000fea0003800200 */
.L_x_323:
        /* <DEDUP_REMOVED lines=33> */
.L_x_327:
[----:B------:R-:W-:Y:S05]  /*b3e0*/  BSYNC.RECONVERGENT B3 ;  /* 0x0000000000037941 */ /* 0x000fea0003800200 */
.L_x_326:
[----:B------:R-:W0:Y:S01]  /*b3f0*/  LDCU UR4, c[0x0][0x3c0] ;  /* 0x00007800ff0477ac */ /* 0x000e220008000800 */
[----:B------:R-:W-:Y:S02]  /*b400*/  VIADD R33, R33, 0x1 ;  /* 0x0000000121217836 */ /* 0x000fe40000000000 */
[----:B------:R-:W-:Y:S01]  /*b410*/  FADD R2, R15, R2 ;  /* 0x000000020f027221 */ /* 0x000fe20000000000 */
[----:B------:R-:W-:-:S04]  /*b420*/  FADD R13, R13, R0 ;  /* 0x000000000d0d7221 */ /* 0x000fc80000000000 */
[----:B------:R-:W-:-:S04]  /*b430*/  FSETP.GT.AND P1, PT, R3, R2, PT ;  /* 0x000000020300720b */ /* 0x000fc80003f24000 */
[----:B------:R-:W-:Y:S02]  /*b440*/  @P0 FSEL R2, R2, R3, P1 ;  /* 0x0000000302020208 */ /* 0x000fe40000800000 */
[----:B------:R-:W-:Y:S02]  /*b450*/  PLOP3.LUT P0, PT, PT, PT, PT, 0x80, 0x8 ;  /* 0x000000000008781c */ /* 0x000fe40003f0f070 */
[----:B------:R-:W-:Y:S02]  /*b460*/  MOV R3, R2 ;  /* 0x0000000200037202 */ /* 0x000fe40000000f00 */
[----:B0-----:R-:W-:-:S13]  /*b470*/  ISETP.NE.AND P2, PT, R33, UR4, PT ;  /* 0x0000000421007c0c */ /* 0x001fda000bf45270 */
[----:B------:R-:W-:Y:S05]  /*b480*/  @P2 BRA `(.L_x_328) ;  /* 0xfffffff0001c2947 */ /* 0x000fea000383ffff */
[----:B------:R-:W-:-:S07]  /*b490*/  IMAD.MOV.U32 R33, RZ, RZ, RZ ;  /* 0x000000ffff217224 */ /* 0x000fce00078e00ff */
.L_x_343:
        /* <DEDUP_REMOVED lines=21> */
.L_x_332:
        /* <DEDUP_REMOVED lines=36> */
[----:B------:R-:W1:Y:S01]  /*b830*/  I2F.F64.S64 R26, R26 ;  /* 0x0000001a001a7312 */ /* 0x000e620000301c00 */
[----:B------:R-:W-:-:S05]  /*b840*/  IMAD.MOV R2, RZ, RZ, -R32 ;  /* 0x000000ffff027224 */ /* 0x000fca00078e0a20 */
[----:B------:R-:W-:Y:S01]  /*b850*/  @!P2 MOV R32, R2 ;  /* 0x000000020020a202 */ /* 0x000fe20000000f00 */
[----:B-1----:R-:W-:-:S10]  /*b860*/  DMUL R30, R26, UR4 ;  /* 0x000000041a1e7c28 */ /* 0x002fd40008000000 */
[----:B------:R-:W1:Y:S02]  /*b870*/  F2F.F32.F64 R30, R30 ;  /* 0x0000001e001e7310 */ /* 0x000e640000301000 */
[----:B-1----:R-:W-:Y:S01]  /*b880*/  FSEL R26, -R30, R30, !P3 ;  /* 0x0000001e1e1a7208 */ /* 0x002fe20005800100 */
[----:B------:R-:W-:Y:S06]  /*b890*/  BRA `(.L_x_330) ;  /* 0x0000000000087947 */ /* 0x000fec0003800000 */
.L_x_331:
[----:B------:R-:W-:Y:S01]  /*b8a0*/  FMUL R26, RZ, R13 ;  /* 0x0000000dff1a7220 */ /* 0x000fe20000400000 */
[----:B------:R-:W-:-:S07]  /*b8b0*/  IMAD.MOV.U32 R32, RZ, RZ, RZ ;  /* 0x000000ffff207224 */ /* 0x000fce00078e00ff */
.L_x_330:
[----:B------:R-:W-:Y:S05]  /*b8c0*/  BSYNC.RECONVERGENT B1 ;  /* 0x0000000000017941 */ /* 0x000fea0003800200 */
.L_x_329:
        /* <DEDUP_REMOVED lines=28> */
.L_x_336:
        /* <DEDUP_REMOVED lines=43> */
.L_x_335:
[----:B------:R-:W-:Y:S01]  /*bd40*/  FMUL R36, RZ, R13 ;  /* 0x0000000dff247220 */ /* 0x000fe20000400000 */
[----:B------:R-:W-:-:S07]  /*bd50*/  IMAD.MOV.U32 R2, RZ, RZ, RZ ;  /* 0x000000ffff027224 */ /* 0x000fce00078e00ff */
.L_x_334:
[----:B------:R-:W-:Y:S05]  /*bd60*/  BSYNC.RECONVERGENT B1 ;  /* 0x0000000000017941 */ /* 0x000fea0003800200 */
.L_x_333:
        /* <DEDUP_REMOVED lines=24> */
.L_x_340:
        /* <DEDUP_REMOVED lines=43> */
.L_x_339:
[----:B------:R-:W-:Y:S01]  /*c1a0*/  FMUL R25, RZ, R13 ;  /* 0x0000000dff197220 */ /* 0x000fe20000400000 */
[----:B------:R-:W-:-:S07]  /*c1b0*/  IMAD.MOV.U32 R28, RZ, RZ, RZ ;  /* 0x000000ffff1c7224 */ /* 0x000fce00078e00ff */
.L_x_338:
[----:B------:R-:W-:Y:S05]  /*c1c0*/  BSYNC.RECONVERGENT B1 ;  /* 0x0000000000017941 */ /* 0x000fea0003800200 */
.L_x_337:
        /* <DEDUP_REMOVED lines=33> */
.L_x_342:
[----:B------:R-:W-:Y:S05]  /*c3e0*/  BSYNC.RECONVERGENT B3 ;  /* 0x0000000000037941 */ /* 0x000fea0003800200 */
.L_x_341:
[----:B------:R-:W-:Y:S01]  /*c3f0*/  FADD R2, R15, R2 ;  /* 0x000000020f027221 */ /* 0x000fe20000000000 */
[----:B------:R-:W-:-:S04]  /*c400*/  FADD R13, R13, R0 ;  /* 0x000000000d0d7221 */ /* 0x000fc80000000000 */
[----:B------:R-:W-:-:S04]  /*c410*/  FSETP.GT.AND P1, PT, R3, R2, PT ;  /* 0x000000020300720b */ /* 0x000fc80003f24000 */
[----:B------:R-:W-:Y:S01]  /*c420*/  FSEL R3, R2, R3, P1 ;  /* 0x0000000302037208 */ /* 0x000fe20000800000 */
[----:B------:R-:W-:Y:S08]  /*c430*/  @P0 BRA `(.L_x_343) ;  /* 0xfffffff000180947 */ /* 0x000ff0000383ffff */
[----:B------:R-:W-:-:S07]  /*c440*/  IMAD.MOV.U32 R33, RZ, RZ, RZ ;  /* 0x000000ffff217224 */ /* 0x000fce00078e00ff */
.L_x_358:
        /* <DEDUP_REMOVED lines=21> */
.L_x_347:
        /* <DEDUP_REMOVED lines=27> */
[C---:B------:R-:W-:Y:S02]  /*c750*/  SHF.L.W.U32.HI R32, R27.reuse, 0x2, R2 ;  /* 0x000000021b207819 */ /* 0x040fe40000010e02 */
[----:B------:R-:W-:Y:S02]  /*c760*/  SHF.L.U32 R27, R27, 0x2, RZ ;  /* 0x000000021b1b7819 */ /* 0x000fe400000006ff */
[----:B------:R-:W-:-:S02]  /*c770*/  SHF.R.S32.HI R30, RZ, 0x1f, R32 ;  /* 0x0000001fff1e7819 */ /* 0x000fc40000011420 */
[----:B-1----:R-:W-:Y:S02]  /*c780*/  SHF.R.U32.HI R29, RZ, 0x1e, R2 ;  /* 0x0000001eff1d7819 */ /* 0x002fe40000011602 */
[C---:B------:R-:W-:Y:S02]  /*c790*/  LOP3.LUT R26, R30.reuse, R27, RZ, 0x3c, !PT ;  /* 0x0000001b1e1a7212 */ /* 0x040fe400078e3cff */
[----:B------:R-:W-:Y:S02]  /*c7a0*/  LOP3.LUT R27, R30, R32, RZ, 0x3c, !PT ;  /* 0x000000201e1b7212 */ /* 0x000fe400078e3cff */
[C---:B------:R-:W-:Y:S02]  /*c7b0*/  LOP3.LUT R2, R32.reuse, R13, RZ, 0x3c, !PT ;  /* 0x0000000d20027212 */ /* 0x040fe400078e3cff */
[----:B------:R-:W-:Y:S02]  /*c7c0*/  LEA.HI R32, R32, R29, RZ, 0x1 ;  /* 0x0000001d20207211 */ /* 0x000fe400078f08ff */
[----:B------:R-:W1:Y:S01]  /*c7d0*/  I2F.F64.S64 R26, R26 ;  /* 0x0000001a001a7312 */ /* 0x000e620000301c00 */
[----:B------:R-:W-:-:S02]  /*c7e0*/  ISETP.GE.AND P3, PT, R2, RZ, PT ;  /* 0x000000ff0200720c */ /* 0x000fc40003f66270 */
[----:B------:R-:W-:-:S04]  /*c7f0*/  IMAD.MOV R2, RZ, RZ, -R32 ;  /* 0x000000ffff027224 */ /* 0x000fc800078e0a20 */
[----:B------:R-:W-:Y:S01]  /*c800*/  @!P2 IMAD.MOV.U32 R32, RZ, RZ, R2 ;  /* 0x000000ffff20a224 */ /* 0x000fe200078e0002 */
[----:B-1----:R-:W-:-:S10]  /*c810*/  DMUL R30, R26, UR4 ;  /* 0x000000041a1e7c28 */ /* 0x002fd40008000000 */
[----:B------:R-:W1:Y:S02]  /*c820*/  F2F.F32.F64 R30, R30 ;  /* 0x0000001e001e7310 */ /* 0x000e640000301000 */
[----:B-1----:R-:W-:Y:S01]  /*c830*/  FSEL R26, -R30, R30, !P3 ;  /* 0x0000001e1e1a7208 */ /* 0x002fe20005800100 */
[----:B------:R-:W-:Y:S06]  /*c840*/  BRA `(.L_x_345) ;  /* 0x0000000000087947 */ /* 0x000fec0003800000 */
.L_x_346:
[----:B------:R-:W-:Y:S01]  /*c850*/  FMUL R26, RZ, R13 ;  /* 0x0000000dff1a7220 */ /* 0x000fe20000400000 */
[----:B------:R-:W-:-:S07]  /*c860*/  IMAD.MOV.U32 R32, RZ, RZ, RZ ;  /* 0x000000ffff207224 */ /* 0x000fce00078e00ff */
.L_x_345:
[----:B------:R-:W-:Y:S05]  /*c870*/  BSYNC.RECONVERGENT B1 ;  /* 0x0000000000017941 */ /* 0x000fea0003800200 */
.L_x_344:
        /* <DEDUP_REMOVED lines=28> */
.L_x_351:
[----:B------:R-:W0:Y:S02]  /*ca40*/  LDC.64 R26, c[0x4][RZ] ;  /* 0x01000000ff1a7b82 */ /* 0x000e240000000a00 */
[----:B0-----:R-:W-:-:S05]  /*ca50*/  IMAD.WIDE.U32 R36, R35, 0x4, R26 ;  /* 0x0000000423247825 */ /* 0x001fca00078e001a */
[----:B------:R-:W2:Y:S02]  /*ca60*/  LDG.E.CONSTANT R27, desc[UR6][R36.64] ;  /* 0x00000006241b7981 */ /* 0x000ea4000c1e9900 */
[----:B--2---:R-:W-:-:S03]  /*ca70*/  IMAD.WIDE.U32 R26, R27, R34, RZ ;  /* 0x000000221b1a7225 */ /* 0x004fc600078e00ff */
[----:B------:R-:W-:-:S04]  /*ca80*/  IADD3 R26, P2, PT, R26, R2, RZ ;  /* 0x000000021a1a7210 */ /* 0x000fc80007f5e0ff */
[----:B------:R-:W-:Y:S01]  /*ca90*/  IADD3.X R2, PT, PT, R27, UR4, RZ, P2, !PT ;  /* 0x000000041b027c10 */ /* 0x000fe200097fe4ff */
[C---:B------:R-:W-:Y:S01]  /*caa0*/  IMAD R27, R35.reuse, 0x4, R1 ;  /* 0x00000004231b7824 */ /* 0x040fe200078e0201 */
[----:B------:R-:W-:-:S04]  /*cab0*/  IADD3 R35, PT, PT, R35, 0x1, RZ ;  /* 0x0000000123237810 */ /* 0x000fc80007ffe0ff */
        /* <DEDUP_REMOVED lines=35> */
.L_x_350:
[----:B------:R-:W-:Y:S01]  /*ccf0*/  FMUL R36, RZ, R13 ;  /* 0x0000000dff247220 */ /* 0x000fe20000400000 */
[----:B------:R-:W-:-:S07]  /*cd00*/  IMAD.MOV.U32 R2, RZ, RZ, RZ ;  /* 0x000000ffff027224 */ /* 0x000fce00078e00ff */
.L_x_349:
[----:B------:R-:W-:Y:S05]  /*cd10*/  BSYNC.RECONVERGENT B1 ;  /* 0x0000000000017941 */ /* 0x000fea0003800200 */
.L_x_348:
        /* <DEDUP_REMOVED lines=24> */
.L_x_355:
        /* <DEDUP_REMOVED lines=27> */
[C-C-:B------:R-:W-:Y:S02]  /*d050*/  SHF.L.W.U32.HI R25, R27.reuse, 0x2, R28.reuse ;  /* 0x000000021b197819 */ /* 0x140fe40000010e1c */
[----:B------:R-:W-:Y:S02]  /*d060*/  SHF.L.U32 R27, R27, 0x2, RZ ;  /* 0x000000021b1b7819 */ /* 0x000fe400000006ff */
[----:B------:R-:W-:Y:S02]  /*d070*/  SHF.R.S32.HI R36, RZ, 0x1f, R25 ;  /* 0x0000001fff247819 */ /* 0x000fe40000011419 */
[----:B------:R-:W-:Y:S02]  /*d080*/  SHF.R.U32.HI R28, RZ, 0x1e, R28 ;  /* 0x0000001eff1c7819 */ /* 0x000fe4000001161c */
[C---:B------:R-:W-:Y:S02]  /*d090*/  LOP3.LUT R26, R36.reuse, R27, RZ, 0x3c, !PT ;  /* 0x0000001b241a7212 */ /* 0x040fe400078e3cff */
[----:B------:R-:W-:-:S02]  /*d0a0*/  LOP3.LUT R27, R36, R25, RZ, 0x3c, !PT ;  /* 0x00000019241b7212 */ /* 0x000fc400078e3cff */
[C---:B------:R-:W-:Y:S02]  /*d0b0*/  LEA.HI R28, R25.reuse, R28, RZ, 0x1 ;  /* 0x0000001c191c7211 */ /* 0x040fe400078f08ff */
[----:B------:R-:W-:Y:S02]  /*d0c0*/  LOP3.LUT R25, R25, R13, RZ, 0x3c, !PT ;  /* 0x0000000d19197212 */ /* 0x000fe400078e3cff */
[----:B------:R-:W1:Y:S01]  /*d0d0*/  I2F.F64.S64 R26, R26 ;  /* 0x0000001a001a7312 */ /* 0x000e620000301c00 */
[----:B0-----:R-:W-:Y:S01]  /*d0e0*/  IMAD.MOV R2, RZ, RZ, -R28 ;  /* 0x000000ffff027224 */ /* 0x001fe200078e0a1c */
[----:B------:R-:W-:-:S03]  /*d0f0*/  ISETP.GE.AND P1, PT, R25, RZ, PT ;  /* 0x000000ff1900720c */ /* 0x000fc60003f26270 */
[----:B------:R-:W-:Y:S01]  /*d100*/  @!P2 IMAD.MOV.U32 R28, RZ, RZ, R2 ;  /* 0x000000ffff1ca224 */ /* 0x000fe200078e0002 */
[----:B-1----:R-:W-:-:S10]  /*d110*/  DMUL R36, R26, UR4 ;  /* 0x000000041a247c28 */ /* 0x002fd40008000000 */
[----:B------:R-:W0:Y:S02]  /*d120*/  F2F.F32.F64 R36, R36 ;  /* 0x0000002400247310 */ /* 0x000e240000301000 */
[----:B0-----:R-:W-:Y:S01]  /*d130*/  FSEL R25, -R36, R36, !P1 ;  /* 0x0000002424197208 */ /* 0x001fe20004800100 */
[----:B------:R-:W-:Y:S06]  /*d140*/  BRA `(.L_x_353) ;  /* 0x0000000000087947 */ /* 0x000fec0003800000 */
.L_x_354:
[----:B------:R-:W-:Y:S01]  /*d150*/  FMUL R25, RZ, R13 ;  /* 0x0000000dff197220 */ /* 0x000fe20000400000 */
[----:B------:R-:W-:-:S07]  /*d160*/  IMAD.MOV.U32 R28, RZ, RZ, RZ ;  /* 0x000000ffff1c7224 */ /* 0x000fce00078e00ff */
.L_x_353:
[----:B------:R-:W-:Y:S05]  /*d170*/  BSYNC.RECONVERGENT B1 ;  /* 0x0000000000017941 */ /* 0x000fea0003800200 */
.L_x_352:
        /* <DEDUP_REMOVED lines=33> */
.L_x_357:
[----:B------:R-:W-:Y:S05]  /*d390*/  BSYNC.RECONVERGENT B3 ;  /* 0x0000000000037941 */ /* 0x000fea0003800200 */
.L_x_356:
[----:B------:R-:W-:Y:S01]  /*d3a0*/  FADD R2, R15, R2 ;  /* 0x000000020f027221 */ /* 0x000fe20000000000 */
[----:B------:R-:W-:-:S04]  /*d3b0*/  FADD R13, R13, R0 ;  /* 0x000000000d0d7221 */ /* 0x000fc80000000000 */
[----:B------:R-:W-:-:S04]  /*d3c0*/  FSETP.GT.AND P1, PT, R3, R2, PT ;  /* 0x000000020300720b */ /* 0x000fc80003f24000 */
[----:B------:R-:W-:Y:S01]  /*d3d0*/  FSEL R3, R2, R3, P1 ;  /* 0x0000000302037208 */ /* 0x000fe20000800000 */
[----:B------:R-:W-:Y:S08]  /*d3e0*/  @P0 BRA `(.L_x_358) ;  /* 0xfffffff000180947 */ /* 0x000ff0000383ffff */
[----:B------:R-:W-:-:S07]  /*d3f0*/  IMAD.MOV.U32 R33, RZ, RZ, RZ ;  /* 0x000000ffff217224 */ /* 0x000fce00078e00ff */
.L_x_373:
        /* <DEDUP_REMOVED lines=21> */
.L_x_362:
[----:B0-----:R-:W0:Y:S02]  /*d550*/  LDC.64 R26, c[0x4][RZ] ;  /* 0x01000000ff1a7b82 */ /* 0x001e240000000a00 */
[----:B0-----:R-:W-:-:S05]  /*d560*/  IMAD.WIDE.U32 R30, R2, 0x4, R26 ;  /* 0x00000004021e7825 */ /* 0x001fca00078e001a */
        /* <DEDUP_REMOVED lines=41> */
.L_x_361:
[----:B------:R-:W-:Y:S01]  /*d800*/  FMUL R26, RZ, R13 ;  /* 0x0000000dff1a7220 */ /* 0x000fe20000400000 */
[----:B------:R-:W-:-:S07]  /*d810*/  IMAD.MOV.U32 R32, RZ, RZ, RZ ;  /* 0x000000ffff207224 */ /* 0x000fce00078e00ff */
.L_x_360:
[----:B------:R-:W-:Y:S05]  /*d820*/  BSYNC.RECONVERGENT B1 ;  /* 0x0000000000017941 */ /* 0x000fea0003800200 */
.L_x_359:
        /* <DEDUP_REMOVED lines=28> */
.L_x_366:
        /* <DEDUP_REMOVED lines=43> */
.L_x_365:
[----:B------:R-:W-:Y:S01]  /*dca0*/  FMUL R36, RZ, R13 ;  /* 0x0000000dff247220 */ /* 0x000fe20000400000 */
[----:B------:R-:W-:-:S07]  /*dcb0*/  IMAD.MOV.U32 R2, RZ, RZ, RZ ;  /* 0x000000ffff027224 */ /* 0x000fce00078e00ff */
.L_x_364:
[----:B------:R-:W-:Y:S05]  /*dcc0*/  BSYNC.RECONVERGENT B1 ;  /* 0x0000000000017941 */ /* 0x000fea0003800200 */
.L_x_363:
        /* <DEDUP_REMOVED lines=24> */
.L_x_370:
[----:B------:R-:W0:Y:S02]  /*de50*/  LDC.64 R26, c[0x4][RZ] ;  /* 0x01000000ff1a7b82 */ /* 0x000e240000000a00 */
[----:B0-----:R-:W-:-:S05]  /*de60*/  IMAD.WIDE.U32 R36, R35, 0x4, R26 ;  /* 0x0000000423247825 */ /* 0x001fca00078e001a */
[----:B------:R-:W2:Y:S02]  /*de70*/  LDG.E.CONSTANT R26, desc[UR6][R36.64] ;  /* 0x00000006241a7981 */ /* 0x000ea4000c1e9900 */
[----:B--2---:R-:W-:-:S03]  /*de80*/  IMAD.WIDE.U32 R26, R26, R25, RZ ;  /* 0x000000191a1a7225 */ /* 0x004fc600078e00ff */
[----:B------:R-:W-:Y:S01]  /*de90*/  IADD3 R28, P1, PT, R26, R2, RZ ;  /* 0x000000021a1c7210 */ /* 0x000fe20007f3e0ff */
[C---:B------:R-:W-:Y:S01]  /*dea0*/  IMAD R26, R35.reuse, 0x4, R1 ;  /* 0x00000004231a7824 */ /* 0x040fe200078e0201 */
[----:B------:R-:W-:Y:S02]  /*deb0*/  IADD3 R35, PT, PT, R35, 0x1, RZ ;  /* 0x0000000123237810 */ /* 0x000fe40007ffe0ff */
[----:B------:R-:W-:Y:S02]  /*dec0*/  IADD3.X R2, PT, PT, R27, UR4, RZ, P1, !PT ;  /* 0x000000041b027c10 */ /* 0x000fe40008ffe4ff */
        /* <DEDUP_REMOVED lines=35> */
.L_x_369:
[----:B------:R-:W-:Y:S01]  /*e100*/  FMUL R25, RZ, R13 ;  /* 0x0000000dff197220 */ /* 0x000fe20000400000 */
[----:B------:R-:W-:-:S07]  /*e110*/  IMAD.MOV.U32 R28, RZ, RZ, RZ ;  /* 0x000000ffff1c7224 */ /* 0x000fce00078e00ff */
.L_x_368:
[----:B------:R-:W-:Y:S05]  /*e120*/  BSYNC.RECONVERGENT B1 ;  /* 0x0000000000017941 */ /* 0x000fea0003800200 */
.L_x_367:
        /* <DEDUP_REMOVED lines=33> */
.L_x_372:
[----:B------:R-:W-:Y:S05]  /*e340*/  BSYNC.RECONVERGENT B3 ;  /* 0x0000000000037941 */ /* 0x000fea0003800200 */
.L_x_371:
[----:B------:R-:W-:Y:S01]  /*e350*/  FADD R2, R15, R2 ;  /* 0x000000020f027221 */ /* 0x000fe20000000000 */
[----:B------:R-:W-:-:S04]  /*e360*/  FADD R13, R13, R0 ;  /* 0x000000000d0d7221 */ /* 0x000fc80000000000 */
[----:B------:R-:W-:-:S04]  /*e370*/  FSETP.GT.AND P1, PT, R3, R2, PT ;  /* 0x000000020300720b */ /* 0x000fc80003f24000 */
[----:B------:R-:W-:Y:S01]  /*e380*/  FSEL R3, R2, R3, P1 ;  /* 0x0000000302037208 */ /* 0x000fe20000800000 */
[----:B------:R-:W-:Y:S08]  /*e390*/  @P0 BRA `(.L_x_373) ;  /* 0xfffffff000180947 */ /* 0x000ff0000383ffff */
[----:B------:R-:W-:-:S07]  /*e3a0*/  IMAD.MOV.U32 R33, RZ, RZ, RZ ;  /* 0x000000ffff217224 */ /* 0x000fce00078e00ff */
.L_x_388:
        /* <DEDUP_REMOVED lines=21> */
.L_x_377:
        /* <DEDUP_REMOVED lines=43> */
.L_x_376:
[----:B------:R-:W-:Y:S01]  /*e7b0*/  FMUL R26, RZ, R13 ;  /* 0x0000000dff1a7220 */ /* 0x000fe20000400000 */
[----:B------:R-:W-:-:S07]  /*e7c0*/  IMAD.MOV.U32 R32, RZ, RZ, RZ ;  /* 0x000000ffff207224 */ /* 0x000fce00078e00ff */
.L_x_375:
[----:B------:R-:W-:Y:S05]  /*e7d0*/  BSYNC.RECONVERGENT B1 ;  /* 0x0000000000017941 */ /* 0x000fea0003800200 */
.L_x_374:
        /* <DEDUP_REMOVED lines=28> */
.L_x_381:
        /* <DEDUP_REMOVED lines=43> */
.L_x_380:
[----:B------:R-:W-:Y:S01]  /*ec50*/  FMUL R36, RZ, R13 ;  /* 0x0000000dff247220 */ /* 0x000fe20000400000 */
[----:B------:R-:W-:-:S07]  /*ec60*/  IMAD.MOV.U32 R2, RZ, RZ, RZ ;  /* 0x000000ffff027224 */ /* 0x000fce00078e00ff */
.L_x_379:
[----:B------:R-:W-:Y:S05]  /*ec70*/  BSYNC.RECONVERGENT B1 ;  /* 0x0000000000017941 */ /* 0x000fea0003800200 */
.L_x_378:
        /* <DEDUP_REMOVED lines=24> */
.L_x_385:
        /* <DEDUP_REMOVED lines=43> */
.L_x_384:
[----:B------:R-:W-:Y:S01]  /*f0b0*/  FMUL R25, RZ, R13 ;  /* 0x0000000dff197220 */ /* 0x000fe20000400000 */
[----:B------:R-:W-:-:S07]  /*f0c0*/  IMAD.MOV.U32 R28, RZ, RZ, RZ ;  /* 0x000000ffff1c7224 */ /* 0x000fce00078e00ff */
.L_x_383:
[----:B------:R-:W-:Y:S05]  /*f0d0*/  BSYNC.RECONVERGENT B1 ;  /* 0x0000000000017941 */ /* 0x000fea0003800200 */
.L_x_382:
        /* <DEDUP_REMOVED lines=33> */
.L_x_387:
[----:B------:R-:W-:Y:S05]  /*f2f0*/  BSYNC.RECONVERGENT B3 ;  /* 0x0000000000037941 */ /* 0x000fea0003800200 */
.L_x_386:
[----:B------:R-:W-:Y:S01]  /*f300*/  FADD R2, R15, R2 ;  /* 0x000000020f027221 */ /* 0x000fe20000000000 */
[----:B------:R-:W-:-:S04]  /*f310*/  FADD R13, R13, R0 ;  /* 0x000000000d0d7221 */ /* 0x000fc80000000000 */
[----:B------:R-:W-:-:S04]  /*f320*/  FSETP.GT.AND P1, PT, R3, R2, PT ;  /* 0x000000020300720b */ /* 0x000fc80003f24000 */
[----:B------:R-:W-:Y:S01]  /*f330*/  FSEL R3, R2, R3, P1 ;  /* 0x0000000302037208 */ /* 0x000fe20000800000 */
[----:B------:R-:W-:Y:S08]  /*f340*/  @P0 BRA `(.L_x_388) ;  /* 0xfffffff000180947 */ /* 0x000ff0000383ffff */
[----:B------:R-:W-:-:S07]  /*f350*/  IMAD.MOV.U32 R33, RZ, RZ, RZ ;  /* 0x000000ffff217224 */ /* 0x000fce00078e00ff */
.L_x_403:
        /* <DEDUP_REMOVED lines=21> */
.L_x_392:
        /* <DEDUP_REMOVED lines=43> */
.L_x_391:
[----:B------:R-:W-:Y:S01]  /*f760*/  FMUL R26, RZ, R13 ;  /* 0x0000000dff1a7220 */ /* 0x000fe20000400000 */
[----:B------:R-:W-:-:S07]  /*f770*/  IMAD.MOV.U32 R32, RZ, RZ, RZ ;  /* 0x000000ffff207224 */ /* 0x000fce00078e00ff */
.L_x_390:
[----:B------:R-:W-:Y:S05]  /*f780*/  BSYNC.RECONVERGENT B1 ;  /* 0x0000000000017941 */ /* 0x000fea0003800200 */
.L_x_389:
        /* <DEDUP_REMOVED lines=28> */
.L_x_396:
        /* <DEDUP_REMOVED lines=43> */
.L_x_395:
[----:B------:R-:W-:Y:S01]  /*fc00*/  FMUL R36, RZ, R13 ;  /* 0x0000000dff247220 */ /* 0x000fe20000400000 */
[----:B------:R-:W-:-:S07]  /*fc10*/  IMAD.MOV.U32 R2, RZ, RZ, RZ ;  /* 0x000000ffff027224 */ /* 0x000fce00078e00ff */
.L_x_394:
[----:B------:R-:W-:Y:S05]  /*fc20*/  BSYNC.RECONVERGENT B1 ;  /* 0x0000000000017941 */ /* 0x000fea0003800200 */
.L_x_393:
        /* <DEDUP_REMOVED lines=24> */
.L_x_400:
        /* <DEDUP_REMOVED lines=43> */
.L_x_399:
[----:B------:R-:W-:Y:S01]  /*10060*/  FMUL R25, RZ, R13 ;  /* 0x0000000dff197220 */ /* 0x000fe20000400000 */
[----:B------:R-:W-:-:S07]  /*10070*/  IMAD.MOV.U32 R28, RZ, RZ, RZ ;  /* 0x000000ffff1c7224 */ /* 0x000fce00078e00ff */
.L_x_398:
[----:B------:R-:W-:Y:S05]  /*10080*/  BSYNC.RECONVERGENT B1 ;  /* 0x0000000000017941 */ /* 0x000fea0003800200 */
.L_x_397:
        /* <DEDUP_REMOVED lines=33> */
.L_x_402:
[----:B------:R-:W-:Y:S05]  /*102a0*/  BSYNC.RECONVERGENT B3 ;  /* 0x0000000000037941 */ /* 0x000fea0003800200 */
.L_x_401:
[----:B------:R-:W-:Y:S01]  /*102b0*/  FADD R2, R15, R2 ;  /* 0x000000020f027221 */ /* 0x000fe20000000000 */
[----:B------:R-:W-:-:S04]  /*102c0*/  FADD R13, R13, R0 ;  /* 0x000000000d0d7221 */ /* 0x000fc80000000000 */
[----:B------:R-:W-:-:S04]  /*102d0*/  FSETP.GT.AND P1, PT, R3, R2, PT ;  /* 0x000000020300720b */ /* 0x000fc80003f24000 */
[----:B------:R-:W-:Y:S01]  /*102e0*/  FSEL R3, R2, R3, P1 ;  /* 0x0000000302037208 */ /* 0x000fe20000800000 */
[----:B------:R-:W-:Y:S08]  /*102f0*/  @P0 BRA `(.L_x_403) ;  /* 0xfffffff000180947 */ /* 0x000ff0000383ffff */
[----:B------:R-:W-:-:S07]  /*10300*/  IMAD.MOV.U32 R33, RZ, RZ, RZ ;  /* 0x000000ffff217224 */ /* 0x000fce00078e00ff */
.L_x_418:
        /* <DEDUP_REMOVED lines=21> */
.L_x_407:
        /* <DEDUP_REMOVED lines=43> */
.L_x_406:
[----:B------:R-:W-:Y:S01]  /*10710*/  FMUL R26, RZ, R13 ;  /* 0x0000000dff1a7220 */ /* 0x000fe20000400000 */
[----:B------:R-:W-:-:S07]  /*10720*/  IMAD.MOV.U32 R32, RZ, RZ, RZ ;  /* 0x000000ffff207224 */ /* 0x000fce00078e00ff */
.L_x_405:
[----:B------:R-:W-:Y:S05]  /*10730*/  BSYNC.RECONVERGENT B1 ;  /* 0x0000000000017941 */ /* 0x000fea0003800200 */
.L_x_404:
        /* <DEDUP_REMOVED lines=28> */
.L_x_411:
        /* <DEDUP_REMOVED lines=43> */
.L_x_410:
[----:B------:R-:W-:Y:S01]  /*10bb0*/  FMUL R36, RZ, R13 ;  /* 0x0000000dff247220 */ /* 0x000fe20000400000 */
[----:B------:R-:W-:-:S07]  /*10bc0*/  MOV R2, RZ ;  /* 0x000000ff00027202 */ /* 0x000fce0000000f00 */
.L_x_409:
[----:B------:R-:W-:Y:S05]  /*10bd0*/  BSYNC.RECONVERGENT B1 ;  /* 0x0000000000017941 */ /* 0x000fea0003800200 */
.L_x_408:
        /* <DEDUP_REMOVED lines=24> */
.L_x_415:
        /* <DEDUP_REMOVED lines=43> */
.L_x_414:
[----:B------:R-:W-:Y:S01]  /*11010*/  FMUL R25, RZ, R13 ;  /* 0x0000000dff197220 */ /* 0x000fe20000400000 */
[----:B------:R-:W-:-:S07]  /*11020*/  IMAD.MOV.U32 R28, RZ, RZ, RZ ;  /* 0x000000ffff1c7224 */ /* 0x000fce00078e00ff */
.L_x_413:
[----:B------:R-:W-:Y:S05]  /*11030*/  BSYNC.RECONVERGENT B1 ;  /* 0x0000000000017941 */ /* 0x000fea0003800200 */
.L_x_412:
        /* <DEDUP_REMOVED lines=33> */
.L_x_417:
[----:B------:R-:W-:Y:S05]  /*11250*/  BSYNC.RECONVERGENT B3 ;  /* 0x0000000000037941 */ /* 0x000fea0003800200 */
.L_x_416:
[----:B------:R-:W-:Y:S01]  /*11260*/  FADD R2, R15, R2 ;  /* 0x000000020f027221 */ /* 0x000fe20000000000 */
[----:B------:R-:W-:-:S04]  /*11270*/  FADD R13, R13, R0 ;  /* 0x000000000d0d7221 */ /* 0x000fc80000000000 */
[----:B------:R-:W-:-:S04]  /*11280*/  FSETP.GT.AND P1, PT, R3, R2, PT ;  /* 0x000000020300720b */ /* 0x000fc80003f24000 */
[----:B------:R-:W-:Y:S01]  /*11290*/  FSEL R3, R2, R3, P1 ;  /* 0x0000000302037208 */ /* 0x000fe20000800000 */
[----:B------:R-:W-:Y:S08]  /*112a0*/  @P0 BRA `(.L_x_418) ;  /* 0xfffffff000180947 */ /* 0x000ff0000383ffff */
[----:B------:R-:W-:-:S07]  /*112b0*/  MOV R33, RZ ;  /* 0x000000ff00217202 */ /* 0x000fce0000000f00 */
.L_x_433:
        /* <DEDUP_REMOVED lines=21> */
.L_x_422:
        /* <DEDUP_REMOVED lines=43> */
.L_x_421:
[----:B------:R-:W-:Y:S01]  /*116c0*/  FMUL R26, RZ, R13 ;  /* 0x0000000dff1a7220 */ /* 0x000fe20000400000 */
[----:B------:R-:W-:-:S07]  /*116d0*/  MOV R32, RZ ;  /* 0x000000ff00207202 */ /* 0x000fce0000000f00 */
.L_x_420:
[----:B------:R-:W-:Y:S05]  /*116e0*/  BSYNC.RECONVERGENT B1 ;  /* 0x0000000000017941 */ /* 0x000fea0003800200 */
.L_x_419:
        /* <DEDUP_REMOVED lines=28> */
.L_x_426:
        /* <DEDUP_REMOVED lines=33> */
[----:B------:R-:W-:-:S02]  /*11ac0*/  SHF.R.S32.HI R35, RZ, 0x1f, R34 ;  /* 0x0000001fff237819 */ /* 0x000fc40000011422 */
[----:B------:R-:W-:Y:S02]  /*11ad0*/  IADD3 R36, PT, PT, -R2, RZ, RZ ;  /* 0x000000ff02247210 */ /* 0x000fe40007ffe1ff */
[C---:B------:R-:W-:Y:S02]  /*11ae0*/  LOP3.LUT R27, R35.reuse, R34, RZ, 0x3c, !PT ;  /* 0x00000022231b7212 */ /* 0x040fe400078e3cff */
[----:B------:R-:W-:Y:S01]  /*11af0*/  LOP3.LUT R26, R35, R26, RZ, 0x3c, !PT ;  /* 0x0000001a231a7212 */ /* 0x000fe200078e3cff */
[----:B------:R-:W-:-:S05]  /*11b00*/  @!P3 IMAD.MOV.U32 R2, RZ, RZ, R36 ;  /* 0x000000ffff02b224 */ /* 0x000fca00078e0024 */
[----:B------:R-:W0:Y:S02]  /*11b10*/  I2F.F64.S64 R26, R26 ;  /* 0x0000001a001a7312 */ /* 0x000e240000301c00 */
[----:B0-----:R-:W-:-:S10]  /*11b20*/  DMUL R34, R26, UR4 ;  /* 0x000000041a227c28 */ /* 0x001fd40008000000 */
[----:B------:R-:W0:Y:S02]  /*11b30*/  F2F.F32.F64 R34, R34 ;  /* 0x0000002200227310 */ /* 0x000e240000301000 */
[----:B0-----:R-:W-:Y:S01]  /*11b40*/  FSEL R36, -R34, R34, !P2 ;  /* 0x0000002222247208 */ /* 0x001fe20005000100 */
[----:B------:R-:W-:Y:S06]  /*11b50*/  BRA `(.L_x_424) ;  /* 0x0000000000087947 */ /* 0x000fec0003800000 */
.L_x_425:
[----:B------:R-:W-:Y:S01]  /*11b60*/  FMUL R36, RZ, R13 ;  /* 0x0000000dff247220 */ /* 0x000fe20000400000 */
[----:B------:R-:W-:-:S07]  /*11b70*/  IMAD.MOV.U32 R2, RZ, RZ, RZ ;  /* 0x000000ffff027224 */ /* 0x000fce00078e00ff */
.L_x_424:
[----:B------:R-:W-:Y:S05]  /*11b80*/  BSYNC.RECONVERGENT B1 ;  /* 0x0000000000017941 */ /* 0x000fea0003800200 */
.L_x_423:
        /* <DEDUP_REMOVED lines=24> */
.L_x_430:
        /* <DEDUP_REMOVED lines=43> */
.L_x_429:
[----:B------:R-:W-:Y:S01]  /*11fc0*/  FMUL R25, RZ, R13 ;  /* 0x0000000dff197220 */ /* 0x000fe20000400000 */
[----:B------:R-:W-:-:S07]  /*11fd0*/  MOV R28, RZ ;  /* 0x000000ff001c7202 */ /* 0x000fce0000000f00 */
.L_x_428:
[----:B------:R-:W-:Y:S05]  /*11fe0*/  BSYNC.RECONVERGENT B1 ;  /* 0x0000000000017941 */ /* 0x000fea0003800200 */
.L_x_427:
        /* <DEDUP_REMOVED lines=33> */
.L_x_432:
[----:B------:R-:W-:Y:S05]  /*12200*/  BSYNC.RECONVERGENT B3 ;  /* 0x0000000000037941 */ /* 0x000fea0003800200 */
.L_x_431:
[----:B------:R-:W-:Y:S01]  /*12210*/  FADD R2, R15, R2 ;  /* 0x000000020f027221 */ /* 0x000fe20000000000 */
[----:B------:R-:W-:-:S04]  /*12220*/  FADD R13, R13, R0 ;  /* 0x000000000d0d7221 */ /* 0x000fc80000000000 */
[----:B------:R-:W-:-:S04]  /*12230*/  FSETP.GT.AND P1, PT, R3, R2, PT ;  /* 0x000000020300720b */ /* 0x000fc80003f24000 */
[----:B------:R-:W-:Y:S01]  /*12240*/  FSEL R3, R2, R3, P1 ;  /* 0x0000000302037208 */ /* 0x000fe20000800000 */
[----:B------:R-:W-:Y:S08]  /*12250*/  @P0 BRA `(.L_x_433) ;  /* 0xfffffff000180947 */ /* 0x000ff0000383ffff */
[----:B------:R-:W-:Y:S01]  /*12260*/  PLOP3.LUT P0, PT, PT, PT, PT, 0x80, 0x8 ;  /* 0x000000000008781c */ /* 0x000fe20003f0f070 */
[----:B------:R-:W-:Y:S01]  /*12270*/  IMAD.MOV.U32 R2, RZ, RZ, 0x1 ;  /* 0x00000001ff027424 */ /* 0x000fe200078e00ff */
[----:B------:R-:W-:Y:S01]  /*12280*/  PLOP3.LUT P1, PT, PT, PT, PT, 0x8, 0x80 ;  /* 0x000000000080781c */ /* 0x000fe20003f2e170 */
[----:B------:R-:W-:-:S12]  /*12290*/  @P5 BRA `(.L_x_434) ;  /* 0xffffff80007c5947 */ /* 0x000fd8000383ffff */
[----:B------:R-:W-:Y:S05]  /*122a0*/  BRA `(.L_x_316) ;  /* 0x0000001000c47947 */ /* 0x000fea0003800000 */
.L_x_311:
        /* <DEDUP_REMOVED lines=18> */
.L_x_436:
[----:B------:R-:W-:Y:S05]  /*123d0*/  BSYNC.RECONVERGENT B3 ;  /* 0x0000000000037941 */ /* 0x000fea0003800200 */
.L_x_435:
        /* <DEDUP_REMOVED lines=16> */
.L_x_438:
[----:B------:R-:W-:Y:S05]  /*124e0*/  BSYNC.RECONVERGENT B3 ;  /* 0x0000000000037941 */ /* 0x000fea0003800200 */
.L_x_437:
[----:B------:R-:W0:Y:S01]  /*124f0*/  LDC R7, c[0x0][0x380] ;  /* 0x0000e000ff077b82 */ /* 0x000e220000000800 */
[----:B------:R-:W0:Y:S01]  /*12500*/  LDCU.64 UR4, c[0x0][0x3b8] ;  /* 0x00007700ff0477ac */ /* 0x000e220008000a00 */
[----:B------:R-:W-:Y:S01]  /*12510*/  FMUL R10, R6, R3 ;  /* 0x00000003060a7220 */ /* 0x000fe20000400000 */
[----:B------:R-:W-:Y:S01]  /*12520*/  FADD R3, R23, R23 ;  /* 0x0000001717037221 */ /* 0x000fe20000000000 */
[----:B------:R-:W-:Y:S01]  /*12530*/  PLOP3.LUT P0, PT, PT, PT, PT, 0x8, 0x80 ;  /* 0x000000000080781c */ /* 0x000fe20003f0e170 */
[----:B------:R-:W1:Y:S01]  /*12540*/  LDCU UR8, c[0x0][0x3b4] ;  /* 0x00007680ff0877ac */ /* 0x000e620008000800 */
[----:B------:R-:W-:Y:S02]  /*12550*/  IMAD.MOV.U32 R13, RZ, RZ, RZ ;  /* 0x000000ffff0d7224 */ /* 0x000fe400078e00ff */
[----:B------:R-:W-:Y:S02]  /*12560*/  IMAD.MOV.U32 R11, RZ, RZ, RZ ;  /* 0x000000ffff0b7224 */ /* 0x000fe400078e00ff */
[----:B-1----:R-:W-:Y:S01]  /*12570*/  FMUL R6, R3, UR8 ;  /* 0x0000000803067c20 */ /* 0x002fe20008400000 */
[----:B0-----:R-:W-:Y:S01]  /*12580*/  FFMA R5, R7, UR5, R4 ;  /* 0x0000000507057c23 */ /* 0x001fe20008000004 */
[----:B------:R-:W-:Y:S01]  /*12590*/  FMUL R4, R23, UR4 ;  /* 0x0000000417047c20 */ /* 0x000fe20008400000 */
[----:B------:R-:W-:Y:S01]  /*125a0*/  FMUL R23, RZ, R23 ;  /* 0x00000017ff177220 */ /* 0x000fe20000400000 */
[----:B------:R-:W-:Y:S01]  /*125b0*/  FMUL R9, RZ, R7 ;  /* 0x00000007ff097220 */ /* 0x000fe20000400000 */
[----:B------:R-:W-:Y:S01]  /*125c0*/  FADD R5, R5, R2 ;  /* 0x0000000205057221 */ /* 0x000fe20000000000 */
[C---:B------:R-:W-:Y:S01]  /*125d0*/  FADD R2, R7.reuse, R7 ;  /* 0x0000000707027221 */ /* 0x040fe20000000000 */
[----:B------:R-:W-:Y:S01]  /*125e0*/  FMUL R8, R7, -UR8 ;  /* 0x8000000807087c20 */ /* 0x000fe20008400000 */
[----:B------:R-:W-:-:S02]  /*125f0*/  FFMA R6, RZ, R6, -R23 ;  /* 0x00000006ff067223 */ /* 0x000fc40000000817 */
[----:B------:R-:W-:-:S04]  /*12600*/  FMUL R2, R2, UR8 ;  /* 0x0000000802027c20 */ /* 0x000fc80008400000 */
[----:B------:R-:W-:-:S07]  /*12610*/  FMUL R7, RZ, R2 ;  /* 0x00000002ff077220 */ /* 0x000fce0000400000 */
.L_x_450:
        /* <DEDUP_REMOVED lines=15> */
[----:B------:R-:W0:Y:S01]  /*12710*/  LDC.64 R14, c[0x4][RZ] ;  /* 0x01000000ff0e7b82 */ /* 0x000e220000000a00 */
[----:B------:R-:W-:Y:S02]  /*12720*/  IMAD.SHL.U32 R2, R13, 0x100, RZ ;  /* 0x000001000d027824 */ /* 0x000fe400078e00ff */
[----:B------:R-:W-:Y:S02]  /*12730*/  HFMA2 R12, -RZ, RZ, 0, 0 ;  /* 0x00000000ff0c7431 */ /* 0x000fe400000001ff */
[----:B------:R-:W-:Y:S01]  /*12740*/  IMAD.MOV.U32 R20, RZ, RZ, RZ ;  /* 0x000000ffff147224 */ /* 0x000fe200078e00ff */
[----:B------:R-:W-:Y:S01]  /*12750*/  UMOV UR4, URZ ;  /* 0x000000ff00047c82 */ /* 0x000fe20008000000 */
[----:B------:R-:W-:-:S07]  /*12760*/  LOP3.LUT R29, R2, 0x80000000, RZ, 0xfc, !PT ;  /* 0x80000000021d7812 */ /* 0x000fce00078efcff */
.L_x_441:
[----:B0-----:R-:W-:-:S06]  /*12770*/  IMAD.WIDE.U32 R16, R12, 0x4, R14 ;  /* 0x000000040c107825 */ /* 0x001fcc00078e000e */
[----:B------:R-:W2:Y:S01]  /*12780*/  LDG.E.CONSTANT R16, desc[UR6][R16.64] ;  /* 0x0000000610107981 */ /* 0x000ea2000c1e9900 */
[C---:B-1----:R-:W-:Y:S02]  /*12790*/  IMAD R2, R12.reuse, 0x4, R1 ;  /* 0x000000040c027824 */ /* 0x042fe400078e0201 */
        /* <DEDUP_REMOVED lines=9> */
[C---:B-1----:R-:W-:Y:S02]  /*12830*/  LOP3.LUT R2, R14.reuse, 0xe0, RZ, 0xc0, !PT ;  /* 0x000000e00e027812 */ /* 0x042fe400078ec0ff */
        /* <DEDUP_REMOVED lines=27> */
[----:B01----:R-:W-:-:S07]  /*129f0*/  FSEL R14, -R16, R16, !P2 ;  /* 0x00000010100e7208 */ /* 0x003fce0005000100 */
.L_x_440:
[----:B------:R-:W-:Y:S05]  /*12a00*/  BSYNC.RECONVERGENT B1 ;  /* 0x0000000000017941 */ /* 0x000fea0003800200 */
.L_x_439:
        /* <DEDUP_REMOVED lines=31> */
.L_x_444:
        /* <DEDUP_REMOVED lines=42> */
.L_x_443:
[----:B------:R-:W-:Y:S05]  /*12ea0*/  BSYNC.RECONVERGENT B1 ;  /* 0x0000000000017941 */ /* 0x000fea0003800200 */
.L_x_442:
        /* <DEDUP_REMOVED lines=26> */
.L_x_447:
        /* <DEDUP_REMOVED lines=42> */
.L_x_446:
[----:B------:R-:W-:Y:S05]  /*132f0*/  BSYNC.RECONVERGENT B1 ;  /* 0x0000000000017941 */ /* 0x000fea0003800200 */
.L_x_445:
[----:B------:R-:W0:Y:S01]  /*13300*/  LDCU UR4, c[0x0][0x3b0] ;  /* 0x00007600ff0477ac */ /* 0x000e220008000800 */
[----:B------:R-:W-:Y:S01]  /*13310*/  FMUL R14, R21, R21 ;  /* 0x00000015150e7220 */ /* 0x000fe20000400000 */
[C---:B------:R-:W-:Y:S01]  /*13320*/  LOP3.LUT R15, R25.reuse, 0x1, RZ, 0xc0, !PT ;  /* 0x00000001190f7812 */ /* 0x040fe200078ec0ff */
[----:B------:R-:W-:Y:S01]  /*13330*/  BSSY.RECONVERGENT B3, `(.L_x_448) ;  /* 0x000001e000037945 */ /* 0x000fe20003800200 */
[----:B------:R-:W-:Y:S01]  /*13340*/  LOP3.LUT P2, RZ, R25, 0x2, RZ, 0xc0, !PT ;  /* 0x0000000219ff7812 */ /* 0x000fe2000784c0ff */
[----:B------:R-:W-:Y:S01]  /*13350*/  FFMA R2, R14, R2, -0.0013887860113754868507 ;  /* 0xbab607ed0e027423 */ /* 0x000fe20000000002 */
[----:B------:R-:W-:Y:S01]  /*13360*/  ISETP.NE.U32.AND P1, PT, R15, 0x1, PT ;  /* 0x000000010f00780c */ /* 0x000fe20003f25070 */
[----:B------:R-:W-:-:S03]  /*13370*/  FFMA R25, R9, R17, R4 ;  /* 0x0000001109197223 */ /* 0x000fc60000000004 */
[----:B------:R-:W-:Y:S02]  /*13380*/  FSEL R19, R12, 0.0083327032625675201416, !P1 ;  /* 0x3c0885e40c137808 */ /* 0x000fe40004800000 */
[----:B------:R-:W-:Y:S02]  /*13390*/  FSEL R15, R2, -0.00019574658654164522886, !P1 ;  /* 0xb94d4153020f7808 */ /* 0x000fe40004800000 */
[----:B------:R-:W-:Y:S02]  /*133a0*/  FSEL R17, -R16, -0.16666662693023681641, !P1 ;  /* 0xbe2aaaa810117808 */ /* 0x000fe40004800100 */
[----:B------:R-:W-:Y:S01]  /*133b0*/  FSEL R21, R21, 1, P1 ;  /* 0x3f80000015157808 */ /* 0x000fe20000800000 */
[----:B------:R-:W-:Y:S01]  /*133c0*/  FFMA R15, R14, R15, R19 ;  /* 0x0000000f0e0f7223 */ /* 0x000fe20000000013 */
        /* <DEDUP_REMOVED lines=20> */
.L_x_449:
[----:B------:R-:W-:Y:S05]  /*13510*/  BSYNC.RECONVERGENT B3 ;  /* 0x0000000000037941 */ /* 0x000fea0003800200 */
.L_x_448:
[----:B------:R-:W0:Y:S01]  /*13520*/  LDCU UR4, c[0x0][0x3c0] ;  /* 0x00007800ff0477ac */ /* 0x000e220008000800 */
[----:B------:R-:W-:Y:S02]  /*13530*/  VIADD R11, R11, 0x1 ;  /* 0x000000010b0b7836 */ /* 0x000fe40000000000 */
[----:B------:R-:W-:Y:S01]  /*13540*/  FADD R2, R5, R2 ;  /* 0x0000000205027221 */ /* 0x000fe20000000000 */
[----:B------:R-:W-:-:S04]  /*13550*/  FADD R13, R13, R0 ;  /* 0x000000000d0d7221 */ /* 0x000fc80000000000 */
[----:B------:R-:W-:-:S04]  /*13560*/  FSETP.GT.AND P1, PT, R3, R2, PT ;  /* 0x000000020300720b */ /* 0x000fc80003f24000 */
[----:B------:R-:W-:Y:S02]  /*13570*/  @P0 FSEL R2, R2, R3, P1 ;  /* 0x0000000302020208 */ /* 0x000fe40000800000 */
[----:B------:R-:W-:-:S03]  /*13580*/  PLOP3.LUT P0, PT, PT, PT, PT, 0x80, 0x8 ;  /* 0x000000000008781c */ /* 0x000fc60003f0f070 */
[----:B------:R-:W-:Y:S01]  /*13590*/  IMAD.MOV.U32 R3, RZ, RZ, R2 ;  /* 0x000000ffff037224 */ /* 0x000fe200078e0002 */
[----:B0-----:R-:W-:-:S13]  /*135a0*/  ISETP.NE.AND P2, PT, R11, UR4, PT ;  /* 0x000000040b007c0c */ /* 0x001fda000bf45270 */
[----:B------:R-:W-:Y:S05]  /*135b0*/  @P2 BRA `(.L_x_450) ;  /* 0xfffffff000182947 */ /* 0x000fea000383ffff */
.L_x_316:
[----:B------:R-:W-:Y:S05]  /*135c0*/  BSYNC.RECONVERGENT B0 ;  /* 0x0000000000007941 */ /* 0x000fea0003800200 */
.L_x_310:
[----:B------:R-:W0:Y:S01]  /*135d0*/  LDC.64 R6, c[0x0][0x3e0] ;  /* 0x0000f800ff067b82 */ /* 0x000e220000000a00 */
[----:B------:R-:W1:Y:S01]  /*135e0*/  LDCU.64 UR4, c[0x0][0x3c8] ;  /* 0x00007900ff0477ac */ /* 0x000e620008000a00 */
[----:B------:R-:W-:-:S05]  /*135f0*/  FMUL R22, R22, 5000 ;  /* 0x459c400016167820 */ /* 0x000fca0000400000 */
[----:B------:R-:W-:-:S04]  /*13600*/  FSETP.GT.AND P0, PT, R3, R22, PT ;  /* 0x000000160300720b */ /* 0x000fc80003f04000 */
[----:B------:R-:W-:Y:S02]  /*13610*/  SEL R9, RZ, 0x1, !P0 ;  /* 0x00000001ff097807 */ /* 0x000fe40004000000 */
[----:B-1----:R-:W-:-:S04]  /*13620*/  IADD3 R4, P1, PT, R24, UR4, RZ ;  /* 0x0000000418047c10 */ /* 0x002fc8000ff3e0ff */
[C---:B------:R-:W-:Y:S01]  /*13630*/  LEA.HI.X.SX32 R5, R24.reuse, UR5, 0x1, P1 ;  /* 0x0000000518057c11 */ /* 0x040fe200088f0eff */
[----:B0-----:R-:W-:-:S04]  /*13640*/  IMAD.WIDE R6, R24, 0x4, R6 ;  /* 0x0000000418067825 */ /* 0x001fc800078e0206 */
[----:B------:R-:W-:Y:S04]  /*13650*/  STG.E.U8 desc[UR6][R4.64], R9 ;  /* 0x0000000904007986 */ /* 0x000fe8000c101106 */
[----:B------:R-:W-:Y:S01]  /*13660*/  STG.E desc[UR6][R6.64], R3 ;  /* 0x0000000306007986 */ /* 0x000fe2000c101906 */
[----:B------:R-:W-:Y:S05]  /*13670*/  EXIT ;  /* 0x000000000000794d */ /* 0x000fea0003800000 */
.L_x_306:
        /* <DEDUP_REMOVED lines=10> */
        .weak           $__internal_1_$__cuda_sm3x_div_rn_noftz_f32_slowpath
        .type           $__internal_1_$__cuda_sm3x_div_rn_noftz_f32_slowpath,@function
        .size           $__internal_1_$__cuda_sm3x_div_rn_noftz_f32_slowpath,(.L_x_464 - $__internal_1_$__cuda_sm3x_div_rn_noftz_f32_slowpath)
$__internal_1_$__cuda_sm3x_div_rn_noftz_f32_slowpath:
        /* <DEDUP_REMOVED lines=34> */
.L_x_452:
        /* <DEDUP_REMOVED lines=51> */
.L_x_459:
[----:B------:R-:W-:-:S04]  /*13c70*/  LOP3.LUT R2, R2, 0x80000000, RZ, 0xc0, !PT ;  /* 0x8000000002027812 */ /* 0x000fc800078ec0ff */
[----:B------:R-:W-:Y:S01]  /*13c80*/  LOP3.LUT R2, R2, 0x7f800000, RZ, 0xfc, !PT ;  /* 0x7f80000002027812 */ /* 0x000fe200078efcff */
[----:B------:R-:W-:Y:S06]  /*13c90*/  BRA `(.L_x_460) ;  /* 0x0000000000047947 */ /* 0x000fec0003800000 */
.L_x_458:
[----:B------:R-:W-:-:S07]  /*13ca0*/  IMAD R2, R27, 0x800000, R2 ;  /* 0x008000001b027824 */ /* 0x000fce00078e0202 */
.L_x_460:
[----:B------:R-:W-:Y:S05]  /*13cb0*/  BSYNC.RECONVERGENT B2 ;  /* 0x0000000000027941 */ /* 0x000fea0003800200 */
.L_x_457:
[----:B------:R-:W-:Y:S05]  /*13cc0*/  BRA `(.L_x_461) ;  /* 0x0000000000207947 */ /* 0x000fea0003800000 */
.L_x_456:
[----:B------:R-:W-:-:S04]  /*13cd0*/  LOP3.LUT R30, R30, 0x80000000, R35, 0x48, !PT ;  /* 0x800000001e1e7812 */ /* 0x000fc800078e4823 */
[----:B------:R-:W-:Y:S01]  /*13ce0*/  LOP3.LUT R2, R30, 0x7f800000, RZ, 0xfc, !PT ;  /* 0x7f8000001e027812 */ /* 0x000fe200078efcff */
[----:B------:R-:W-:Y:S06]  /*13cf0*/  BRA `(.L_x_461) ;  /* 0x0000000000147947 */ /* 0x000fec0003800000 */
.L_x_455:
[----:B------:R-:W-:Y:S01]  /*13d00*/  LOP3.LUT R2, R30, 0x80000000, R35, 0x48, !PT ;  /* 0x800000001e027812 */ /* 0x000fe200078e4823 */
[----:B------:R-:W-:Y:S06]  /*13d10*/  BRA `(.L_x_461) ;  /* 0x00000000000c7947 */ /* 0x000fec0003800000 */
.L_x_454:
[----:B------:R-:W0:Y:S01]  /*13d20*/  MUFU.RSQ R2, -QNAN ;  /* 0xffc0000000027908 */ /* 0x000e220000001400 */
[----:B------:R-:W-:Y:S05]  /*13d30*/  BRA `(.L_x_461) ;  /* 0x0000000000047947 */ /* 0x000fea0003800000 */
.L_x_453:
[----:B------:R-:W-:-:S07]  /*13d40*/  FADD.FTZ R2, R35, R30 ;  /* 0x0000001e23027221 */ /* 0x000fce0000010000 */
.L_x_461:
[----:B------:R-:W-:Y:S05]  /*13d50*/  BSYNC.RECONVERGENT B1 ;  /* 0x0000000000017941 */ /* 0x000fea0003800200 */
.L_x_451:
[----:B------:R-:W-:-:S04]  /*13d60*/  IMAD.MOV.U32 R27, RZ, RZ, 0x0 ;  /* 0x00000000ff1b7424 */ /* 0x000fc800078e00ff */
[----:B0-----:R-:W-:Y:S05]  /*13d70*/  RET.REL.NODEC R26 `(_Z16certify_u_for_mufPfS_S_S_S_ffffjjPbS_S_S_PaS_S_) ;  /* 0xfffffec01aa07950 */ /* 0x001fea0003c3ffff */
.L_x_462:
        /* <DEDUP_REMOVED lines=16> */
.L_x_464:


//--------------------- .nv.global.init           --------------------------
	.section	.nv.global.init,"aw",@progbits
	.align	4
.nv.global.init:
	.type		__cudart_i2opi_f,@object
	.size		__cudart_i2opi_f,(.L_0 - __cudart_i2opi_f)
__cudart_i2opi_f:
        /*0000*/ 	.byte	0x41, 0x90, 0x43, 0x3c, 0x99, 0x95, 0x62, 0xdb, 0xc0, 0xdd, 0x34, 0xf5, 0xd1, 0x57, 0x27, 0xfc
        /*0010*/ 	.byte	0x29, 0x15, 0x44, 0x4e, 0x6e, 0x83, 0xf9, 0xa2
.L_0:


//--------------------- .nv.shared.reserved.0     --------------------------
	.section	.nv.shared.reserved.0,"aw",@nobits
	.weak		__nv_reservedSMEM_offset_0_alias
	.size		__nv_reservedSMEM_offset_0_alias, 0, 64
	.other		__nv_reservedSMEM_offset_0_alias,@"STO_CUDA_RESERVED_SHARED STV_DEFAULT"
__nv_reservedSMEM_offset_0_alias:
	.zero		0
	.zero		64


//--------------------- .nv.constant0._Z16certify_u_for_nufPfS_S_S_S_ffffjjPbS_S_S_PaS_S_ --------------------------
	.section	.nv.constant0._Z16certify_u_for_nufPfS_S_S_S_ffffjjPbS_S_S_PaS_S_,"a",@progbits
	.sectionflags	@""
	.align	4
.nv.constant0._Z16certify_u_for_nufPfS_S_S_S_ffffjjPbS_S_S_PaS_S_:
	.zero		1024


//--------------------- .nv.constant0._Z16certify_u_for_mufPfS_S_S_S_ffffjjPbS_S_S_PaS_S_ --------------------------
	.section	.nv.constant0._Z16certify_u_for_mufPfS_S_S_S_ffffjjPbS_S_S_PaS_S_,"a",@progbits
	.sectionflags	@""
	.align	4
.nv.constant0._Z16certify_u_for_mufPfS_S_S_S_ffffjjPbS_S_S_PaS_S_:
	.zero		1024


//--------------------- SYMBOLS --------------------------

	.type		.nv.reservedSmem.offset0,@object
	.size		.nv.reservedSmem.offset0,0x4
